	.target	sm_90a

	.elftype	@"ET_EXEC"


//--------------------- .note.nv.tkinfo           --------------------------
	.section	.note.nv.tkinfo,"",@"SHT_NOTE"
	.sectionflags	@"SHF_NOTE_NV_TKINFO"
	.tkinfo
        /*0018*/ 	.word	0x00000002
        /*0030*/ 	.string	""
        /*0030*/ 	.string	"ptxas"
        /*0030*/ 	.string	"Cuda compilation tools, release 13.0, V13.0.88"
        /*0030*/ 	.string	"Build cuda_13.0.r13.0/compiler.36424714_0"
        /*0030*/ 	.string	"-v  -suppress-debug-info  -lineinfo  -arch sm_90a "



//--------------------- .note.nv.cuinfo           --------------------------
	.section	.note.nv.cuinfo,"",@"SHT_NOTE"
	.sectionflags	@"SHF_NOTE_NV_CUINFO"
        /*0018*/ 	.short	0x0002
        /*001a*/ 	.short	0x005a
        /*001c*/ 	.short	0x0082
	.zero		2


//--------------------- .nv.info                  --------------------------
	.section	.nv.info,"",@"SHT_CUDA_INFO"
	.align	4


	//----- nvinfo : EIATTR_REGCOUNT
	.align		4
        /*0000*/ 	.byte	0x04, 0x2f
        /*0002*/ 	.short	(.L_1 - .L_0)
	.align		4
.L_0:
        /*0004*/ 	.word	index@(matmul_kernel)
        /*0008*/ 	.word	0x000000ff


	//----- nvinfo : EIATTR_FRAME_SIZE
	.align		4
.L_1:
        /*000c*/ 	.byte	0x04, 0x11
        /*000e*/ 	.short	(.L_3 - .L_2)
	.align		4
.L_2:
        /*0010*/ 	.word	index@(matmul_kernel)
        /*0014*/ 	.word	0x00002190


	//----- nvinfo : EIATTR_MIN_STACK_SIZE
	.align		4
.L_3:
        /*0018*/ 	.byte	0x04, 0x12
        /*001a*/ 	.short	(.L_5 - .L_4)
	.align		4
.L_4:
        /*001c*/ 	.word	index@(matmul_kernel)
        /*0020*/ 	.word	0x00002190
.L_5:


//--------------------- .nv.compat                --------------------------
	.section	.nv.compat,"",@"SHT_CUDA_COMPAT_INFO"
	.align	4
        /*0000*/ 	.byte	0x02, 0x09, 0x01, 0x00, 0x02, 0x02, 0x04, 0x00, 0x02, 0x05, 0x05, 0x00, 0x03, 0x07, 0x01, 0x01
        /*0010*/ 	.byte	0x02, 0x03, 0x00, 0x00, 0x02, 0x06, 0x01, 0x00, 0x04, 0x0b, 0x08, 0x00, 0x00, 0x00, 0x00, 0x00
        /*0020*/ 	.byte	0x00, 0x00, 0x00, 0x00


//--------------------- .nv.info.matmul_kernel    --------------------------
	.section	.nv.info.matmul_kernel,"",@"SHT_CUDA_INFO"
	.sectionflags	@""
	.align	4


	//----- nvinfo : EIATTR_CUDA_API_VERSION
	.align		4
        /*0000*/ 	.byte	0x04, 0x37
        /*0002*/ 	.short	(.L_7 - .L_6)
.L_6:
        /*0004*/ 	.word	0x00000082


	//----- nvinfo : EIATTR_KPARAM_INFO
	.align		4
.L_7:
        /*0008*/ 	.byte	0x04, 0x17
        /*000a*/ 	.short	(.L_9 - .L_8)
.L_8:
        /*000c*/ 	.word	0x00000000
        /*0010*/ 	.short	0x000d
        /*0012*/ 	.short	0x0048
        /*0014*/ 	.byte	0x00, 0xf4, 0x21, 0x00


	//----- nvinfo : EIATTR_KPARAM_INFO
	.align		4
.L_9:
        /*0018*/ 	.byte	0x04, 0x17
        /*001a*/ 	.short	(.L_11 - .L_10)
.L_10:
        /*001c*/ 	.word	0x00000000
        /*0020*/ 	.short	0x000c
        /*0022*/ 	.short	0x0040
        /*0024*/ 	.byte	0x00, 0xf4, 0x21, 0x00


	//----- nvinfo : EIATTR_KPARAM_INFO
	.align		4
.L_11:
        /*0028*/ 	.byte	0x04, 0x17
        /*002a*/ 	.short	(.L_13 - .L_12)
.L_12:
        /*002c*/ 	.word	0x00000000
        /*0030*/ 	.short	0x000b
        /*0032*/ 	.short	0x0038
        /*0034*/ 	.byte	0x00, 0xf0, 0x11, 0x00


	//----- nvinfo : EIATTR_KPARAM_INFO
	.align		4
.L_13:
        /*0038*/ 	.byte	0x04, 0x17
        /*003a*/ 	.short	(.L_15 - .L_14)
.L_14:
        /*003c*/ 	.word	0x00000000
        /*0040*/ 	.short	0x000a
        /*0042*/ 	.short	0x0034
        /*0044*/ 	.byte	0x00, 0xf0, 0x11, 0x00


	//----- nvinfo : EIATTR_KPARAM_INFO
	.align		4
.L_15:
        /*0048*/ 	.byte	0x04, 0x17
        /*004a*/ 	.short	(.L_17 - .L_16)
.L_16:
        /*004c*/ 	.word	0x00000000
        /*0050*/ 	.short	0x0009
        /*0052*/ 	.short	0x0030
        /*0054*/ 	.byte	0x00, 0xf0, 0x11, 0x00


	//----- nvinfo : EIATTR_KPARAM_INFO
	.align		4
.L_17:
        /*0058*/ 	.byte	0x04, 0x17
        /*005a*/ 	.short	(.L_19 - .L_18)
.L_18:
        /*005c*/ 	.word	0x00000000
        /*0060*/ 	.short	0x0008
        /*0062*/ 	.short	0x002c
        /*0064*/ 	.byte	0x00, 0xf0, 0x11, 0x00


	//----- nvinfo : EIATTR_KPARAM_INFO
	.align		4
.L_19:
        /*0068*/ 	.byte	0x04, 0x17
        /*006a*/ 	.short	(.L_21 - .L_20)
.L_20:
        /*006c*/ 	.word	0x00000000
        /*0070*/ 	.short	0x0007
        /*0072*/ 	.short	0x0028
        /*0074*/ 	.byte	0x00, 0xf0, 0x11, 0x00


	//----- nvinfo : EIATTR_KPARAM_INFO
	.align		4
.L_21:
        /*0078*/ 	.byte	0x04, 0x17
        /*007a*/ 	.short	(.L_23 - .L_22)
.L_22:
        /*007c*/ 	.word	0x00000000
        /*0080*/ 	.short	0x0006
        /*0082*/ 	.short	0x0024
        /*0084*/ 	.byte	0x00, 0xf0, 0x11, 0x00


	//----- nvinfo : EIATTR_KPARAM_INFO
	.align		4
.L_23:
        /*0088*/ 	.byte	0x04, 0x17
        /*008a*/ 	.short	(.L_25 - .L_24)
.L_24:
        /*008c*/ 	.word	0x00000000
        /*0090*/ 	.short	0x0005
        /*0092*/ 	.short	0x0020
        /*0094*/ 	.byte	0x00, 0xf0, 0x11, 0x00


	//----- nvinfo : EIATTR_KPARAM_INFO
	.align		4
.L_25:
        /*0098*/ 	.byte	0x04, 0x17
        /*009a*/ 	.short	(.L_27 - .L_26)
.L_26:
        /*009c*/ 	.word	0x00000000
        /*00a0*/ 	.short	0x0004
        /*00a2*/ 	.short	0x001c
        /*00a4*/ 	.byte	0x00, 0xf0, 0x11, 0x00


	//----- nvinfo : EIATTR_KPARAM_INFO
	.align		4
.L_27:
        /*00a8*/ 	.byte	0x04, 0x17
        /*00aa*/ 	.short	(.L_29 - .L_28)
.L_28:
        /*00ac*/ 	.word	0x00000000
        /*00b0*/ 	.short	0x0003
        /*00b2*/ 	.short	0x0018
        /*00b4*/ 	.byte	0x00, 0xf0, 0x11, 0x00


	//----- nvinfo : EIATTR_KPARAM_INFO
	.align		4
.L_29:
        /*00b8*/ 	.byte	0x04, 0x17
        /*00ba*/ 	.short	(.L_31 - .L_30)
.L_30:
        /*00bc*/ 	.word	0x00000000
        /*00c0*/ 	.short	0x0002
        /*00c2*/ 	.short	0x0010
        /*00c4*/ 	.byte	0x00, 0xf4, 0x21, 0x00


	//----- nvinfo : EIATTR_KPARAM_INFO
	.align		4
.L_31:
        /*00c8*/ 	.byte	0x04, 0x17
        /*00ca*/ 	.short	(.L_33 - .L_32)
.L_32:
        /*00cc*/ 	.word	0x00000000
        /*00d0*/ 	.short	0x0001
        /*00d2*/ 	.short	0x0008
        /*00d4*/ 	.byte	0x00, 0xf4, 0x21, 0x00


	//----- nvinfo : EIATTR_KPARAM_INFO
	.align		4
.L_33:
        /*00d8*/ 	.byte	0x04, 0x17
        /*00da*/ 	.short	(.L_35 - .L_34)
.L_34:
        /*00dc*/ 	.word	0x00000000
        /*00e0*/ 	.short	0x0000
        /*00e2*/ 	.short	0x0000
        /*00e4*/ 	.byte	0x00, 0xf4, 0x21, 0x00


	//----- nvinfo : EIATTR_SPARSE_MMA_MASK
	.align		4
.L_35:
        /*00e8*/ 	.byte	0x03, 0x50
        /*00ea*/ 	.short	0x0000


	//----- nvinfo : EIATTR_MAXREG_COUNT
	.align		4
        /*00ec*/ 	.byte	0x03, 0x1b
        /*00ee*/ 	.short	0x00ff


	//----- nvinfo : EIATTR_NUM_BARRIERS
	.align		4
        /*00f0*/ 	.byte	0x02, 0x4c
        /*00f2*/ 	.byte	0x01
	.zero		1


	//----- nvinfo : EIATTR_ANNOTATIONS
	.align		4
        /*00f4*/ 	.byte	0x04, 0x55
        /*00f6*/ 	.short	(.L_37 - .L_36)


	//   ....[0]....
.L_36:
        /*00f8*/ 	.word	0x00000001
        /*00fc*/ 	.byte	0x80, 0x00, 0x00, 0x00, 0x01, 0x00, 0x00, 0x00, 0x70, 0x07, 0x00, 0x00, 0x01, 0x00, 0x00, 0x00
        /* <DEDUP_REMOVED lines=479> */
        /*1efc*/ 	.byte	0x30, 0x2b, 0x01, 0x00


	//----- nvinfo : EIATTR_MERCURY_ISA_VERSION
	.align		4
.L_37:
        /*1f00*/ 	.byte	0x03, 0x5f
        /*1f02*/ 	.short	0x0101


	//----- nvinfo : EIATTR_EXIT_INSTR_OFFSETS
	.align		4
        /*1f04*/ 	.byte	0x04, 0x1c
        /*1f06*/ 	.short	(.L_39 - .L_38)


	//   ....[0]....
.L_38:
        /*1f08*/ 	.word	0x00060320


	//   ....[1]....
        /*1f0c*/ 	.word	0x00060340


	//----- nvinfo : EIATTR_REQNTID
	.align		4
.L_39:
        /*1f10*/ 	.byte	0x04, 0x10
        /*1f12*/ 	.short	(.L_41 - .L_40)
.L_40:
        /*1f14*/ 	.word	0x00000080
        /*1f18*/ 	.word	0x00000001
        /*1f1c*/ 	.word	0x00000001


	//----- nvinfo : EIATTR_CBANK_PARAM_SIZE
	.align		4
.L_41:
        /*1f20*/ 	.byte	0x03, 0x19
        /*1f22*/ 	.short	0x0050


	//----- nvinfo : EIATTR_PARAM_CBANK
	.align		4
        /*1f24*/ 	.byte	0x04, 0x0a
        /*1f26*/ 	.short	(.L_43 - .L_42)
	.align		4
.L_42:
        /*1f28*/ 	.word	index@(.nv.constant0.matmul_kernel)
        /*1f2c*/ 	.short	0x0210
        /*1f2e*/ 	.short	0x0050


	//----- nvinfo : EIATTR_SW_WAR
	.align		4
.L_43:
        /*1f30*/ 	.byte	0x04, 0x36
        /*1f32*/ 	.short	(.L_45 - .L_44)
.L_44:
        /*1f34*/ 	.word	0x00000008
.L_45:


//--------------------- .nv.callgraph             --------------------------
	.section	.nv.callgraph,"",@"SHT_CUDA_CALLGRAPH"
	.align	4
	.sectionentsize	8
	.align		4
        /*0000*/ 	.word	0x00000000
	.align		4
        /*0004*/ 	.word	0xffffffff
	.align		4
        /*0008*/ 	.word	0x00000000
	.align		4
        /*000c*/ 	.word	0xfffffffe
	.align		4
        /*0010*/ 	.word	0x00000000
	.align		4
        /*0014*/ 	.word	0xfffffffd
	.align		4
        /*0018*/ 	.word	0x00000000
	.align		4
        /*001c*/ 	.word	0xfffffffc


//--------------------- .text.matmul_kernel       --------------------------
	.section	.text.matmul_kernel,"ax",@progbits
	.align	128
        .global         matmul_kernel
        .type           matmul_kernel,@function
        .size           matmul_kernel,(.L_x_3 - matmul_kernel)
        .other          matmul_kernel,@"STO_CUDA_ENTRY STV_DEFAULT"
matmul_kernel:
.text.matmul_kernel:
[----:B------:R-:W1:Y:S08]  /*0000*/  LDC R1, c[0x0][0x28] ;  /* 0x00000a00ff017b82 */ /* 0x000e700000000800 */
[----:B------:R-:W2:Y:S01]  /*0010*/  LDC.64 R2, c[0x0][0x228] ;  /* 0x00008a00ff027b82 */ /* 0x000ea20000000a00 */
[----:B-1----:R-:W-:Y:S01]  /*0020*/  VIADD R1, R1, 0xffffde70 ;  /* 0xffffde7001017836 */ /* 0x002fe20000000000 */
[----:B------:R-:W1:Y:S01]  /*0030*/  S2R R5, SR_CTAID.X ;  /* 0x0000000000057919 */ /* 0x000e620000002500 */
[----:B------:R-:W-:Y:S01]  /*0040*/  ULDC.64 UR4, c[0x0][0x218] ;  /* 0x0000860000047ab9 */ /* 0x000fe20000000a00 */
[----:B------:R-:W-:Y:S01]  /*0050*/  ULDC.64 UR6, c[0x0][0x210] ;  /* 0x0000840000067ab9 */ /* 0x000fe20000000a00 */
[----:B------:R-:W3:Y:S01]  /*0060*/  S2R R55, SR_TID.X ;  /* 0x0000000000377919 */ /* 0x000ee20000002100 */
[----:B--2---:R-:W-:Y:S01]  /*0070*/  IMAD.MOV.U32 R57, RZ, RZ, R3 ;  /* 0x000000ffff397224 */ /* 0x004fe200078e0003 */
[----:B------:R2:W-:Y:S01]  /*0080*/  STL.64 [R1+0x1420], R2 ;  /* 0x0014200201007387 */ /* 0x0005e20000100a00 */
[----:B------:R-:W-:-:S02]  /*0090*/  IMAD.MOV.U32 R53, RZ, RZ, R2 ;  /* 0x000000ffff357224 */ /* 0x000fc400078e0002 */
[----:B------:R-:W-:Y:S01]  /*00a0*/  VIADD R0, R57, 0x1ff ;  /* 0x000001ff39007836 */ /* 0x000fe20000000000 */
[----:B------:R-:W-:Y:S02]  /*00b0*/  LOP3.LUT R161, RZ, R57, RZ, 0x33, !PT ;  /* 0x00000039ffa17212 */ /* 0x000fe400078e33ff */
[-C--:B------:R-:W-:Y:S02]  /*00c0*/  IABS R13, R53.reuse ;  /* 0x00000035000d7213 */ /* 0x080fe40000000000 */
[----:B------:R-:W-:Y:S02]  /*00d0*/  LOP3.LUT R239, RZ, R53, RZ, 0x33, !PT ;  /* 0x00000035ffef7212 */ /* 0x000fe400078e33ff */
[----:B-1----:R-:W-:Y:S02]  /*00e0*/  IABS R8, R5 ;  /* 0x0000000500087213 */ /* 0x002fe40000000000 */
[----:B--2---:R-:W-:Y:S02]  /*00f0*/  SHF.R.S32.HI R3, RZ, 0x1f, R0 ;  /* 0x0000001fff037819 */ /* 0x004fe40000011400 */
[----:B---3--:R-:W-:-:S02]  /*0100*/  LOP3.LUT R245, R55, 0x7f, RZ, 0xc0, !PT ;  /* 0x0000007f37f57812 */ /* 0x008fc400078ec0ff */
[----:B------:R-:W-:Y:S02]  /*0110*/  LEA.HI R3, R3, R0, RZ, 0x9 ;  /* 0x0000000003037211 */ /* 0x000fe400078f48ff */
[----:B------:R-:W-:Y:S01]  /*0120*/  LOP3.LUT R14, R55, 0x60, RZ, 0xc0, !PT ;  /* 0x00000060370e7812 */ /* 0x000fe200078ec0ff */
[----:B------:R-:W-:Y:S01]  /*0130*/  IMAD.SHL.U32 R252, R245, 0x4, RZ ;  /* 0x00000004f5fc7824 */ /* 0x000fe200078e00ff */
[----:B------:R-:W-:-:S05]  /*0140*/  SHF.R.S32.HI R3, RZ, 0x9, R3 ;  /* 0x00000009ff037819 */ /* 0x000fca0000011403 */
[----:B------:R-:W-:-:S05]  /*0150*/  IMAD.SHL.U32 R4, R3, 0x8, RZ ;  /* 0x0000000803047824 */ /* 0x000fca00078e00ff */
[-C--:B------:R-:W-:Y:S02]  /*0160*/  IABS R7, R4.reuse ;  /* 0x0000000400077213 */ /* 0x080fe40000000000 */
[----:B------:R-:W-:Y:S02]  /*0170*/  IABS R10, R4 ;  /* 0x00000004000a7213 */ /* 0x000fe40000000000 */
[----:B------:R-:W1:Y:S08]  /*0180*/  I2F.RP R0, R7 ;  /* 0x0000000700007306 */ /* 0x000e700000209400 */
[----:B-1----:R-:W1:Y:S02]  /*0190*/  MUFU.RCP R0, R0 ;  /* 0x0000000000007308 */ /* 0x002e640000001000 */
[----:B-1----:R-:W-:-:S02]  /*01a0*/  VIADD R2, R0, 0xffffffe ;  /* 0x0ffffffe00027836 */ /* 0x002fc40000000000 */
[----:B------:R-:W-:-:S04]  /*01b0*/  IMAD.MOV R0, RZ, RZ, -R10 ;  /* 0x000000ffff007224 */ /* 0x000fc800078e0a0a */
[----:B------:R1:W2:Y:S02]  /*01c0*/  F2I.FTZ.U32.TRUNC.NTZ R3, R2 ;  /* 0x0000000200037305 */ /* 0x0002a4000021f000 */
[----:B-1----:R-:W-:Y:S02]  /*01d0*/  IMAD.MOV.U32 R2, RZ, RZ, RZ ;  /* 0x000000ffff027224 */ /* 0x002fe400078e00ff */
[----:B--2---:R-:W-:-:S04]  /*01e0*/  IMAD.MOV R6, RZ, RZ, -R3 ;  /* 0x000000ffff067224 */ /* 0x004fc800078e0a03 */
[----:B------:R-:W-:Y:S02]  /*01f0*/  IMAD R9, R6, R7, RZ ;  /* 0x0000000706097224 */ /* 0x000fe400078e02ff */
[----:B------:R-:W-:Y:S02]  /*0200*/  IMAD.MOV.U32 R6, RZ, RZ, R8 ;  /* 0x000000ffff067224 */ /* 0x000fe400078e0008 */
[----:B------:R-:W-:-:S06]  /*0210*/  IMAD.HI.U32 R3, R3, R9, R2 ;  /* 0x0000000903037227 */ /* 0x000fcc00078e0002 */
[----:B------:R-:W-:-:S04]  /*0220*/  IMAD.HI.U32 R3, R3, R6, RZ ;  /* 0x0000000603037227 */ /* 0x000fc800078e00ff */
[----:B------:R-:W-:-:S05]  /*0230*/  IMAD R0, R3, R0, R6 ;  /* 0x0000000003007224 */ /* 0x000fca00078e0206 */
[----:B------:R-:W-:-:S13]  /*0240*/  ISETP.GT.U32.AND P1, PT, R7, R0, PT ;  /* 0x000000000700720c */ /* 0x000fda0003f24070 */
[----:B------:R-:W-:Y:S02]  /*0250*/  @!P1 IMAD.IADD R0, R0, 0x1, -R7 ;  /* 0x0000000100009824 */ /* 0x000fe400078e0a07 */
[----:B------:R-:W-:Y:S01]  /*0260*/  @!P1 VIADD R3, R3, 0x1 ;  /* 0x0000000103039836 */ /* 0x000fe20000000000 */
[----:B------:R-:W-:Y:S02]  /*0270*/  ISETP.NE.AND P1, PT, R4, RZ, PT ;  /* 0x000000ff0400720c */ /* 0x000fe40003f25270 */
[----:B------:R-:W-:Y:S02]  /*0280*/  ISETP.GE.U32.AND P0, PT, R0, R7, PT ;  /* 0x000000070000720c */ /* 0x000fe40003f06070 */
[----:B------:R-:W-:-:S04]  /*0290*/  LOP3.LUT R0, R5, R4, RZ, 0x3c, !PT ;  /* 0x0000000405007212 */ /* 0x000fc800078e3cff */
[----:B------:R-:W-:Y:S01]  /*02a0*/  ISETP.GE.AND P2, PT, R0, RZ, PT ;  /* 0x000000ff0000720c */ /* 0x000fe20003f46270 */
[----:B------:R-:W-:-:S06]  /*02b0*/  VIADD R0, R53, 0xff ;  /* 0x000000ff35007836 */ /* 0x000fcc0000000000 */
[----:B------:R-:W-:-:S04]  /*02c0*/  @P0 VIADD R3, R3, 0x1 ;  /* 0x0000000103030836 */ /* 0x000fc80000000000 */
[----:B------:R-:W-:Y:S01]  /*02d0*/  IMAD.MOV.U32 R2, RZ, RZ, R3 ;  /* 0x000000ffff027224 */ /* 0x000fe200078e0003 */
[----:B------:R-:W-:-:S03]  /*02e0*/  SHF.R.S32.HI R3, RZ, 0x1f, R0 ;  /* 0x0000001fff037819 */ /* 0x000fc60000011400 */
[----:B------:R-:W-:Y:S01]  /*02f0*/  @!P2 IMAD.MOV R2, RZ, RZ, -R2 ;  /* 0x000000ffff02a224 */ /* 0x000fe200078e0a02 */
[----:B------:R-:W-:Y:S02]  /*0300*/  @!P1 LOP3.LUT R2, RZ, R4, RZ, 0x33, !PT ;  /* 0x00000004ff029212 */ /* 0x000fe400078e33ff */
[----:B------:R-:W-:-:S03]  /*0310*/  LEA.HI R3, R3, R0, RZ, 0x8 ;  /* 0x0000000003037211 */ /* 0x000fc600078f40ff */
[----:B------:R-:W-:Y:S02]  /*0320*/  IMAD.SHL.U32 R10, R2, 0x8, RZ ;  /* 0x00000008020a7824 */ /* 0x000fe400078e00ff */
[----:B------:R-:W-:-:S03]  /*0330*/  IMAD.MOV R2, RZ, RZ, -R2 ;  /* 0x000000ffff027224 */ /* 0x000fc600078e0a02 */
[----:B------:R-:W-:Y:S01]  /*0340*/  LEA.HI.SX32 R3, R3, -R10, 0x18 ;  /* 0x8000000a03037211 */ /* 0x000fe200078fc2ff */
[----:B------:R-:W-:Y:S02]  /*0350*/  IMAD R12, R4, R2, R5 ;  /* 0x00000002040c7224 */ /* 0x000fe400078e0205 */
[----:B------:R-:W-:Y:S01]  /*0360*/  IMAD.MOV.U32 R2, RZ, RZ, RZ ;  /* 0x000000ffff027224 */ /* 0x000fe200078e00ff */
[----:B------:R-:W-:Y:S02]  /*0370*/  VIMNMX R7, R3, 0x8, PT ;  /* 0x0000000803077848 */ /* 0x000fe40003fe0100 */
[----:B------:R-:W-:Y:S02]  /*0380*/  IABS R4, R12 ;  /* 0x0000000c00047213 */ /* 0x000fe40000000000 */
[-C--:B------:R-:W-:Y:S02]  /*0390*/  IABS R6, R7.reuse ;  /* 0x0000000700067213 */ /* 0x080fe40000000000 */
[----:B------:R-:W-:-:S02]  /*03a0*/  IABS R8, R7 ;  /* 0x0000000700087213 */ /* 0x000fc40000000000 */
[----:B------:R-:W1:Y:S08]  /*03b0*/  I2F.RP R0, R6 ;  /* 0x0000000600007306 */ /* 0x000e700000209400 */
[----:B-1----:R-:W1:Y:S02]  /*03c0*/  MUFU.RCP R0, R0 ;  /* 0x0000000000007308 */ /* 0x002e640000001000 */
[----:B-1----:R-:W-:Y:S01]  /*03d0*/  VIADD R3, R0, 0xffffffe ;  /* 0x0ffffffe00037836 */ /* 0x002fe20000000000 */
[----:B------:R-:W-:-:S05]  /*03e0*/  IABS R0, R57 ;  /* 0x0000003900007213 */ /* 0x000fca0000000000 */
[----:B------:R-:W1:Y:S02]  /*03f0*/  F2I.FTZ.U32.TRUNC.NTZ R3, R3 ;  /* 0x0000000300037305 */ /* 0x000e64000021f000 */
[----:B-1----:R-:W-:-:S04]  /*0400*/  IMAD.MOV R9, RZ, RZ, -R3 ;  /* 0x000000ffff097224 */ /* 0x002fc800078e0a03 */
[----:B------:R-:W-:-:S04]  /*0410*/  IMAD R5, R9, R6, RZ ;  /* 0x0000000609057224 */ /* 0x000fc800078e02ff */
[----:B------:R-:W-:Y:S02]  /*0420*/  IMAD.HI.U32 R2, R3, R5, R2 ;  /* 0x0000000503027227 */ /* 0x000fe400078e0002 */
[----:B------:R-:W1:Y:S02]  /*0430*/  I2F.RP R5, R0 ;  /* 0x0000000000057306 */ /* 0x000e640000209400 */
[----:B------:R-:W-:Y:S02]  /*0440*/  IMAD.MOV.U32 R3, RZ, RZ, R4 ;  /* 0x000000ffff037224 */ /* 0x000fe400078e0004 */
[----:B------:R-:W-:Y:S02]  /*0450*/  IMAD.MOV R4, RZ, RZ, -R8 ;  /* 0x000000ffff047224 */ /* 0x000fe400078e0a08 */
[----:B------:R-:W-:-:S04]  /*0460*/  IMAD.HI.U32 R2, R2, R3, RZ ;  /* 0x0000000302027227 */ /* 0x000fc800078e00ff */
[----:B------:R-:W-:Y:S02]  /*0470*/  IMAD R3, R2, R4, R3 ;  /* 0x0000000402037224 */ /* 0x000fe400078e0203 */
[----:B------:R-:W2:Y:S03]  /*0480*/  I2F.RP R4, R13 ;  /* 0x0000000d00047306 */ /* 0x000ea60000209400 */
[----:B------:R-:W-:-:S05]  /*0490*/  ISETP.GT.U32.AND P1, PT, R6, R3, PT ;  /* 0x000000030600720c */ /* 0x000fca0003f24070 */
[----:B-1----:R-:W1:Y:S08]  /*04a0*/  MUFU.RCP R5, R5 ;  /* 0x0000000500057308 */ /* 0x002e700000001000 */
[----:B------:R-:W-:Y:S01]  /*04b0*/  @!P1 IMAD.IADD R3, R3, 0x1, -R6 ;  /* 0x0000000103039824 */ /* 0x000fe200078e0a06 */
[----:B--2---:R-:W2:Y:S01]  /*04c0*/  MUFU.RCP R4, R4 ;  /* 0x0000000400047308 */ /* 0x004ea20000001000 */
[----:B------:R-:W-:Y:S01]  /*04d0*/  @!P1 VIADD R2, R2, 0x1 ;  /* 0x0000000102029836 */ /* 0x000fe20000000000 */
[----:B------:R-:W-:-:S02]  /*04e0*/  ISETP.NE.AND P1, PT, R7, RZ, PT ;  /* 0x000000ff0700720c */ /* 0x000fc40003f25270 */
[----:B------:R-:W-:Y:S02]  /*04f0*/  ISETP.GE.U32.AND P0, PT, R3, R6, PT ;  /* 0x000000060300720c */ /* 0x000fe40003f06070 */
[----:B------:R-:W-:Y:S01]  /*0500*/  LOP3.LUT R3, R12, R7, RZ, 0x3c, !PT ;  /* 0x000000070c037212 */ /* 0x000fe200078e3cff */
[----:B-1----:R-:W-:-:S03]  /*0510*/  VIADD R8, R5, 0xffffffe ;  /* 0x0ffffffe05087836 */ /* 0x002fc60000000000 */
[----:B------:R-:W-:Y:S01]  /*0520*/  ISETP.GE.AND P2, PT, R3, RZ, PT ;  /* 0x000000ff0300720c */ /* 0x000fe20003f46270 */
[----:B------:R1:W3:Y:S01]  /*0530*/  F2I.FTZ.U32.TRUNC.NTZ R9, R8 ;  /* 0x0000000800097305 */ /* 0x0002e2000021f000 */
[----:B------:R-:W-:Y:S02]  /*0540*/  SHF.R.U32.HI R3, RZ, 0x5, R55 ;  /* 0x00000005ff037819 */ /* 0x000fe40000011637 */
[----:B------:R-:W-:Y:S01]  /*0550*/  LOP3.LUT R55, R55, 0x1f, RZ, 0xc0, !PT ;  /* 0x0000001f37377812 */ /* 0x000fe200078ec0ff */
[----:B--2---:R-:W-:Y:S01]  /*0560*/  VIADD R5, R4, 0xffffffe ;  /* 0x0ffffffe04057836 */ /* 0x004fe20000000000 */
[----:B------:R-:W-:Y:S01]  /*0570*/  SGXT.U32 R3, R3, 0x2 ;  /* 0x000000020303781a */ /* 0x000fe20000000000 */
[----:B------:R-:W-:Y:S02]  /*0580*/  @P0 VIADD R2, R2, 0x1 ;  /* 0x0000000102020836 */ /* 0x000fe40000000000 */
[----:B-1----:R-:W-:-:S04]  /*0590*/  IMAD.MOV.U32 R8, RZ, RZ, RZ ;  /* 0x000000ffff087224 */ /* 0x002fc800078e00ff */
[----:B------:R-:W-:Y:S01]  /*05a0*/  @!P2 IMAD.MOV R2, RZ, RZ, -R2 ;  /* 0x000000ffff02a224 */ /* 0x000fe200078e0a02 */
[----:B------:R-:W1:Y:S01]  /*05b0*/  F2I.FTZ.U32.TRUNC.NTZ R5, R5 ;  /* 0x0000000500057305 */ /* 0x000e62000021f000 */
[----:B------:R-:W-:Y:S01]  /*05c0*/  @!P1 LOP3.LUT R2, RZ, R7, RZ, 0x33, !PT ;  /* 0x00000007ff029212 */ /* 0x000fe200078e33ff */
[----:B---3--:R-:W-:-:S04]  /*05d0*/  IMAD.MOV R11, RZ, RZ, -R9 ;  /* 0x000000ffff0b7224 */ /* 0x008fc800078e0a09 */
[----:B------:R-:W-:Y:S02]  /*05e0*/  IMAD.MOV R4, RZ, RZ, -R2 ;  /* 0x000000ffff047224 */ /* 0x000fe400078e0a02 */
[----:B------:R-:W-:Y:S02]  /*05f0*/  IMAD.SHL.U32 R6, R2, 0x200, RZ ;  /* 0x0000020002067824 */ /* 0x000fe400078e00ff */
[----:B------:R-:W-:Y:S02]  /*0600*/  IMAD R4, R7, R4, R12 ;  /* 0x0000000407047224 */ /* 0x000fe400078e020c */
[----:B------:R-:W-:Y:S01]  /*0610*/  IMAD R7, R11, R0, RZ ;  /* 0x000000000b077224 */ /* 0x000fe200078e02ff */
[----:B------:R-:W-:Y:S01]  /*0620*/  LOP3.LUT R2, R6, R3, RZ, 0xfc, !PT ;  /* 0x0000000306027212 */ /* 0x000fe200078efcff */
[----:B-1----:R-:W-:Y:S01]  /*0630*/  IMAD.MOV R12, RZ, RZ, -R5 ;  /* 0x000000ffff0c7224 */ /* 0x002fe200078e0a05 */
[----:B------:R-:W-:Y:S01]  /*0640*/  SHF.R.U32.HI R11, RZ, 0x1, R14 ;  /* 0x00000001ff0b7819 */ /* 0x000fe2000001160e */
[----:B------:R-:W-:Y:S01]  /*0650*/  IMAD.HI.U32 R3, R9, R7, R8 ;  /* 0x0000000709037227 */ /* 0x000fe200078e0008 */
[----:B------:R-:W-:-:S02]  /*0660*/  IABS R38, R2 ;  /* 0x0000000200267213 */ /* 0x000fc40000000000 */
[----:B------:R-:W-:Y:S01]  /*0670*/  LOP3.LUT R252, R252, R11, RZ, 0x3c, !PT ;  /* 0x0000000bfcfc7212 */ /* 0x000fe200078e3cff */
[----:B------:R-:W-:Y:S01]  /*0680*/  IMAD.IADD R7, R10, 0x1, R4 ;  /* 0x000000010a077824 */ /* 0x000fe200078e0204 */
[----:B------:R-:W-:Y:S01]  /*0690*/  LOP3.LUT R10, R2, 0x1fc, RZ, 0xfc, !PT ;  /* 0x000001fc020a7812 */ /* 0x000fe200078efcff */
[----:B------:R-:W-:Y:S01]  /*06a0*/  IMAD R9, R12, R13, RZ ;  /* 0x0000000d0c097224 */ /* 0x000fe200078e02ff */
[----:B------:R-:W-:Y:S01]  /*06b0*/  LOP3.LUT R11, R2, 0xc, RZ, 0xfc, !PT ;  /* 0x0000000c020b7812 */ /* 0x000fe200078efcff */
[----:B------:R-:W-:Y:S01]  /*06c0*/  IMAD.MOV.U32 R4, RZ, RZ, RZ ;  /* 0x000000ffff047224 */ /* 0x000fe200078e00ff */
[----:B------:R-:W-:Y:S01]  /*06d0*/  IABS R32, R10 ;  /* 0x0000000a00207213 */ /* 0x000fe20000000000 */
[----:B------:R-:W-:Y:S01]  /*06e0*/  IMAD R7, R7, 0x100, R245 ;  /* 0x0000010007077824 */ /* 0x000fe200078e02f5 */
[----:B------:R-:W-:Y:S01]  /*06f0*/  ISETP.GE.AND P3, PT, R10, RZ, PT ;  /* 0x000000ff0a00720c */ /* 0x000fe20003f66270 */
[----:B------:R-:W-:Y:S01]  /*0700*/  IMAD.HI.U32 R4, R5, R9, R4 ;  /* 0x0000000905047227 */ /* 0x000fe200078e0004 */
[----:B------:R-:W-:-:S02]  /*0710*/  LOP3.LUT R10, R2, 0x8, RZ, 0xfc, !PT ;  /* 0x00000008020a7812 */ /* 0x000fc400078efcff */
[----:B------:R-:W-:Y:S01]  /*0720*/  IABS R238, R7 ;  /* 0x0000000700ee7213 */ /* 0x000fe20000000000 */
[----:B------:R-:W-:Y:S01]  /*0730*/  VIADD R8, R7, 0x80 ;  /* 0x0000008007087836 */ /* 0x000fe20000000000 */
[----:B------:R-:W-:Y:S01]  /*0740*/  IABS R64, R10 ;  /* 0x0000000a00407213 */ /* 0x000fe20000000000 */
[----:B------:R-:W-:Y:S01]  /*0750*/  IMAD.HI.U32 R9, R3, R32, RZ ;  /* 0x0000002003097227 */ /* 0x000fe200078e00ff */
[----:B------:R-:W-:Y:S01]  /*0760*/  IABS R66, R11 ;  /* 0x0000000b00427213 */ /* 0x000fe20000000000 */
[----:B------:R1:W-:Y:S01]  /*0770*/  STL.64 [R1+0x1750], R6 ;  /* 0x0017500601007387 */ /* 0x0003e20000100a00 */
[----:B------:R-:W-:Y:S01]  /*0780*/  IABS R14, R8 ;  /* 0x00000008000e7213 */ /* 0x000fe20000000000 */
[----:B------:R-:W-:Y:S01]  /*0790*/  IMAD.HI.U32 R5, R4, R238, RZ ;  /* 0x000000ee04057227 */ /* 0x000fe200078e00ff */
[C---:B------:R-:W-:Y:S02]  /*07a0*/  LOP3.LUT R12, R2.reuse, 0x2c, RZ, 0xfc, !PT ;  /* 0x0000002c020c7812 */ /* 0x040fe400078efcff */
[----:B------:R-:W-:Y:S01]  /*07b0*/  LOP3.LUT R16, R2, 0x38, RZ, 0xfc, !PT ;  /* 0x0000003802107812 */ /* 0x000fe200078efcff */
[----:B------:R-:W-:Y:S01]  /*07c0*/  IMAD.MOV R5, RZ, RZ, -R5 ;  /* 0x000000ffff057224 */ /* 0x000fe200078e0a05 */
[----:B------:R-:W-:Y:S01]  /*07d0*/  IABS R76, R12 ;  /* 0x0000000c004c7213 */ /* 0x000fe20000000000 */
[----:B------:R-:W-:Y:S01]  /*07e0*/  IMAD.HI.U32 R4, R4, R14, RZ ;  /* 0x0000000e04047227 */ /* 0x000fe200078e00ff */
[----:B------:R-:W-:-:S02]  /*07f0*/  IABS R88, R16 ;  /* 0x0000001000587213 */ /* 0x000fc40000000000 */
[C---:B------:R-:W-:Y:S01]  /*0800*/  LOP3.LUT R15, R2.reuse, 0x34, RZ, 0xfc, !PT ;  /* 0x00000034020f7812 */ /* 0x040fe200078efcff */
[----:B------:R-:W-:Y:S01]  /*0810*/  IMAD R238, R13, R5, R238 ;  /* 0x000000050dee7224 */ /* 0x000fe200078e02ee */
[C---:B------:R-:W-:Y:S01]  /*0820*/  LOP3.LUT R17, R2.reuse, 0x40, RZ, 0xfc, !PT ;  /* 0x0000004002117812 */ /* 0x040fe200078efcff */
[----:B------:R-:W-:Y:S01]  /*0830*/  IMAD.HI.U32 R5, R3, R38, RZ ;  /* 0x0000002603057227 */ /* 0x000fe200078e00ff */
[----:B------:R-:W-:Y:S02]  /*0840*/  IABS R86, R15 ;  /* 0x0000000f00567213 */ /* 0x000fe40000000000 */
[----:B------:R-:W-:Y:S01]  /*0850*/  ISETP.GT.U32.AND P6, PT, R13, R238, PT ;  /* 0x000000ee0d00720c */ /* 0x000fe20003fc4070 */
[----:B------:R-:W-:Y:S01]  /*0860*/  IMAD.MOV R4, RZ, RZ, -R4 ;  /* 0x000000ffff047224 */ /* 0x000fe200078e0a04 */
[----:B------:R-:W-:Y:S01]  /*0870*/  IADD3 R5, -R5, RZ, RZ ;  /* 0x000000ff05057210 */ /* 0x000fe20007ffe1ff */
[----:B------:R-:W-:Y:S01]  /*0880*/  IMAD.MOV R9, RZ, RZ, -R9 ;  /* 0x000000ffff097224 */ /* 0x000fe200078e0a09 */
[----:B------:R-:W-:Y:S01]  /*0890*/  IABS R92, R17 ;  /* 0x00000011005c7213 */ /* 0x000fe20000000000 */
[C---:B------:R-:W-:Y:S01]  /*08a0*/  IMAD R14, R13.reuse, R4, R14 ;  /* 0x000000040d0e7224 */ /* 0x040fe200078e020e */
[----:B------:R-:W-:Y:S01]  /*08b0*/  LOP3.LUT R18, R2, 0x1a8, RZ, 0xfc, !PT ;  /* 0x000001a802127812 */ /* 0x000fe200078efcff */
[----:B------:R-:W-:Y:S01]  /*08c0*/  IMAD R38, R0, R5, R38 ;  /* 0x0000000500267224 */ /* 0x000fe200078e0226 */
[----:B------:R-:W-:Y:S01]  /*08d0*/  LOP3.LUT R25, R2, 0x1d0, RZ, 0xfc, !PT ;  /* 0x000001d002197812 */ /* 0x000fe200078efcff */
[C---:B------:R-:W-:Y:S01]  /*08e0*/  IMAD R32, R0.reuse, R9, R32 ;  /* 0x0000000900207224 */ /* 0x040fe200078e0220 */
[----:B------:R-:W-:Y:S01]  /*08f0*/  ISETP.GT.U32.AND P2, PT, R13, R14, PT ;  /* 0x0000000e0d00720c */ /* 0x000fe20003f44070 */
[----:B------:R-:W-:Y:S01]  /*0900*/  IMAD.HI.U32 R5, R3, R64, RZ ;  /* 0x0000004003057227 */ /* 0x000fe200078e00ff */
[----:B------:R-:W-:-:S02]  /*0910*/  ISETP.GT.U32.AND P4, PT, R0, R38, PT ;  /* 0x000000260000720c */ /* 0x000fc40003f84070 */
[----:B------:R-:W-:Y:S01]  /*0920*/  ISETP.GT.U32.AND P0, PT, R0, R32, PT ;  /* 0x000000200000720c */ /* 0x000fe20003f04070 */
[----:B------:R-:W-:Y:S01]  /*0930*/  @!P6 IMAD.IADD R238, R238, 0x1, -R13 ;  /* 0x00000001eeeee824 */ /* 0x000fe200078e0a0d */
[----:B------:R-:W-:Y:S01]  /*0940*/  LOP3.LUT R9, R2, 0x4, RZ, 0xfc, !PT ;  /* 0x0000000402097812 */ /* 0x000fe200078efcff */
[----:B------:R-:W-:Y:S01]  /*0950*/  IMAD.MOV R5, RZ, RZ, -R5 ;  /* 0x000000ffff057224 */ /* 0x000fe200078e0a05 */
[----:B------:R-:W-:Y:S02]  /*0960*/  IABS R60, R18 ;  /* 0x00000012003c7213 */ /* 0x000fe40000000000 */
[----:B------:R-:W-:Y:S01]  /*0970*/  ISETP.GT.U32.AND P6, PT, R13, R238, PT ;  /* 0x000000ee0d00720c */ /* 0x000fe20003fc4070 */
[----:B------:R-:W-:Y:S01]  /*0980*/  IMAD R64, R0, R5, R64 ;  /* 0x0000000500407224 */ /* 0x000fe200078e0240 */
[----:B------:R-:W-:Y:S01]  /*0990*/  IABS R44, R9 ;  /* 0x00000009002c7213 */ /* 0x000fe20000000000 */
[----:B------:R-:W-:Y:S01]  /*09a0*/  @!P2 IMAD.IADD R14, R14, 0x1, -R13 ;  /* 0x000000010e0ea824 */ /* 0x000fe200078e0a0d */
[----:B------:R-:W-:Y:S01]  /*09b0*/  ISETP.GE.AND P5, PT, R9, RZ, PT ;  /* 0x000000ff0900720c */ /* 0x000fe20003fa6270 */
[--C-:B------:R-:W-:Y:S01]  /*09c0*/  @!P4 IMAD.IADD R38, R38, 0x1, -R0.reuse ;  /* 0x000000012626c824 */ /* 0x100fe200078e0a00 */
[----:B------:R-:W-:Y:S01]  /*09d0*/  IABS R28, R25 ;  /* 0x00000019001c7213 */ /* 0x000fe20000000000 */
[----:B------:R-:W-:Y:S01]  /*09e0*/  @!P0 IMAD.IADD R32, R32, 0x1, -R0 ;  /* 0x0000000120208824 */ /* 0x000fe200078e0a00 */
[----:B------:R-:W-:Y:S01]  /*09f0*/  ISETP.GT.U32.AND P4, PT, R13, R14, PT ;  /* 0x0000000e0d00720c */ /* 0x000fe20003f84070 */
[----:B------:R-:W-:Y:S01]  /*0a00*/  IMAD.HI.U32 R4, R3, R44, RZ ;  /* 0x0000002c03047227 */ /* 0x000fe200078e00ff */
[----:B------:R-:W-:-:S02]  /*0a10*/  ISETP.GT.U32.AND P2, PT, R0, R38, PT ;  /* 0x000000260000720c */ /* 0x000fc40003f44070 */
[----:B------:R-:W-:Y:S01]  /*0a20*/  ISETP.GT.U32.AND P1, PT, R0, R32, PT ;  /* 0x000000200000720c */ /* 0x000fe20003f24070 */
[--C-:B------:R-:W-:Y:S01]  /*0a30*/  @!P6 IMAD.IADD R238, R238, 0x1, -R13.reuse ;  /* 0x00000001eeeee824 */ /* 0x100fe200078e0a0d */
[----:B------:R-:W-:Y:S01]  /*0a40*/  ISETP.GT.U32.AND P6, PT, R0, R64, PT ;  /* 0x000000400000720c */ /* 0x000fe20003fc4070 */
[----:B------:R-:W-:Y:S01]  /*0a50*/  IMAD.MOV R9, RZ, RZ, -R4 ;  /* 0x000000ffff097224 */ /* 0x000fe200078e0a04 */
[----:B------:R-:W-:Y:S01]  /*0a60*/  ISETP.GE.AND P0, PT, R10, RZ, PT ;  /* 0x000000ff0a00720c */ /* 0x000fe20003f06270 */
[----:B------:R-:W-:Y:S01]  /*0a70*/  IMAD.HI.U32 R4, R3, R66, RZ ;  /* 0x0000004203047227 */ /* 0x000fe200078e00ff */
[C---:B------:R-:W-:Y:S02]  /*0a80*/  LOP3.LUT R10, R2.reuse, 0x14, RZ, 0xfc, !PT ;  /* 0x00000014020a7812 */ /* 0x040fe400078efcff */
[----:B------:R-:W-:Y:S01]  /*0a90*/  LOP3.LUT R23, R2, 0x1cc, RZ, 0xfc, !PT ;  /* 0x000001cc02177812 */ /* 0x000fe200078efcff */
[----:B------:R-:W-:Y:S01]  /*0aa0*/  @!P4 IMAD.IADD R14, R14, 0x1, -R13 ;  /* 0x000000010e0ec824 */ /* 0x000fe200078e0a0d */
[----:B------:R-:W-:Y:S01]  /*0ab0*/  ISETP.GE.AND P4, PT, R2, RZ, PT ;  /* 0x000000ff0200720c */ /* 0x000fe20003f86270 */
[----:B------:R-:W-:Y:S01]  /*0ac0*/  IMAD R44, R0, R9, R44 ;  /* 0x00000009002c7224 */ /* 0x000fe200078e022c */
[----:B------:R-:W-:Y:S01]  /*0ad0*/  LOP3.LUT R9, R2, 0x10, RZ, 0xfc, !PT ;  /* 0x0000001002097812 */ /* 0x000fe200078efcff */
[--C-:B------:R-:W-:Y:S01]  /*0ae0*/  @!P1 IMAD.IADD R32, R32, 0x1, -R0.reuse ;  /* 0x0000000120209824 */ /* 0x100fe200078e0a00 */
[----:B------:R-:W-:Y:S01]  /*0af0*/  IABS R70, R10 ;  /* 0x0000000a00467213 */ /* 0x000fe20000000000 */
[--C-:B------:R-:W-:Y:S01]  /*0b00*/  @!P6 IMAD.IADD R64, R64, 0x1, -R0.reuse ;  /* 0x000000014040e824 */ /* 0x100fe200078e0a00 */
[----:B------:R-:W-:Y:S01]  /*0b10*/  ISETP.GT.U32.AND P1, PT, R0, R44, PT ;  /* 0x0000002c0000720c */ /* 0x000fe20003f24070 */
[----:B------:R-:W-:Y:S01]  /*0b20*/  @!P2 IMAD.IADD R38, R38, 0x1, -R0 ;  /* 0x000000012626a824 */ /* 0x000fe200078e0a00 */
[----:B------:R-:W-:Y:S01]  /*0b30*/  IABS R68, R9 ;  /* 0x0000000900447213 */ /* 0x000fe20000000000 */
[----:B------:R-:W-:Y:S01]  /*0b40*/  @!P3 IMAD.MOV R32, RZ, RZ, -R32 ;  /* 0x000000ffff20b224 */ /* 0x000fe200078e0a20 */
[----:B------:R-:W-:Y:S01]  /*0b50*/  ISETP.GT.U32.AND P3, PT, R0, R64, PT ;  /* 0x000000400000720c */ /* 0x000fe20003f64070 */
[----:B------:R-:W-:Y:S01]  /*0b60*/  IMAD.MOV R5, RZ, RZ, -R4 ;  /* 0x000000ffff057224 */ /* 0x000fe200078e0a04 */
[----:B------:R-:W-:Y:S01]  /*0b70*/  ISETP.GE.AND P6, PT, R11, RZ, PT ;  /* 0x000000ff0b00720c */ /* 0x000fe20003fc6270 */
[----:B------:R-:W-:Y:S01]  /*0b80*/  IMAD.HI.U32 R4, R3, R68, RZ ;  /* 0x0000004403047227 */ /* 0x000fe200078e00ff */
[----:B------:R-:W-:-:S02]  /*0b90*/  LOP3.LUT R11, R2, 0x24, RZ, 0xfc, !PT ;  /* 0x00000024020b7812 */ /* 0x000fc400078efcff */
[C---:B------:R-:W-:Y:S01]  /*0ba0*/  LOP3.LUT R13, R2.reuse, 0x30, RZ, 0xfc, !PT ;  /* 0x00000030020d7812 */ /* 0x040fe200078efcff */
[----:B------:R-:W-:Y:S01]  /*0bb0*/  @!P4 IMAD.MOV R38, RZ, RZ, -R38 ;  /* 0x000000ffff26c224 */ /* 0x000fe200078e0a26 */
[----:B------:R-:W-:Y:S01]  /*0bc0*/  ISETP.GE.AND P4, PT, R9, RZ, PT ;  /* 0x000000ff0900720c */ /* 0x000fe20003f86270 */
[----:B------:R-:W-:Y:S01]  /*0bd0*/  IMAD.MOV R9, RZ, RZ, -R4 ;  /* 0x000000ffff097224 */ /* 0x000fe200078e0a04 */
[----:B------:R-:W-:Y:S01]  /*0be0*/  LOP3.LUT R4, R2, 0x18, RZ, 0xfc, !PT ;  /* 0x0000001802047812 */ /* 0x000fe200078efcff */
[----:B------:R-:W-:Y:S01]  /*0bf0*/  IMAD R66, R0, R5, R66 ;  /* 0x0000000500427224 */ /* 0x000fe200078e0242 */
[----:B------:R-:W-:Y:S01]  /*0c00*/  IABS R80, R11 ;  /* 0x0000000b00507213 */ /* 0x000fe20000000000 */
[----:B------:R-:W-:Y:S01]  /*0c10*/  @!P1 IMAD.IADD R44, R44, 0x1, -R0 ;  /* 0x000000012c2c9824 */ /* 0x000fe200078e0a00 */
[----:B------:R-:W-:Y:S01]  /*0c20*/  IABS R74, R4 ;  /* 0x00000004004a7213 */ /* 0x000fe20000000000 */
[C---:B------:R-:W-:Y:S01]  /*0c30*/  IMAD R68, R0.reuse, R9, R68 ;  /* 0x0000000900447224 */ /* 0x040fe200078e0244 */
[----:B------:R-:W-:Y:S01]  /*0c40*/  ISETP.GT.U32.AND P1, PT, R0, R66, PT ;  /* 0x000000420000720c */ /* 0x000fe20003f24070 */
[----:B------:R-:W-:Y:S01]  /*0c50*/  @!P3 IMAD.IADD R64, R64, 0x1, -R0 ;  /* 0x000000014040b824 */ /* 0x000fe200078e0a00 */
[C---:B------:R-:W-:Y:S01]  /*0c60*/  ISETP.GT.U32.AND P2, PT, R0.reuse, R44, PT ;  /* 0x0000002c0000720c */ /* 0x040fe20003f44070 */
[----:B------:R-:W-:Y:S01]  /*0c70*/  IMAD.HI.U32 R5, R3, R70, RZ ;  /* 0x0000004603057227 */ /* 0x000fe200078e00ff */
[----:B------:R-:W-:-:S02]  /*0c80*/  ISETP.GT.U32.AND P3, PT, R0, R68, PT ;  /* 0x000000440000720c */ /* 0x000fc40003f64070 */
[----:B------:R-:W-:Y:S01]  /*0c90*/  IABS R82, R13 ;  /* 0x0000000d00527213 */ /* 0x000fe20000000000 */
[----:B------:R-:W-:Y:S01]  /*0ca0*/  IMAD.MOV R5, RZ, RZ, -R5 ;  /* 0x000000ffff057224 */ /* 0x000fe200078e0a05 */
[----:B------:R-:W-:Y:S01]  /*0cb0*/  IABS R30, R23 ;  /* 0x00000017001e7213 */ /* 0x000fe20000000000 */
[----:B------:R-:W-:Y:S01]  /*0cc0*/  @!P0 IMAD.MOV R64, RZ, RZ, -R64 ;  /* 0x000000ffff408224 */ /* 0x000fe200078e0a40 */
[----:B------:R-:W-:Y:S01]  /*0cd0*/  LOP3.LUT R37, R2, 0x1d8, RZ, 0xfc, !PT ;  /* 0x000001d802257812 */ /* 0x000fe200078efcff */
[----:B------:R-:W-:Y:S01]  /*0ce0*/  IMAD R70, R0, R5, R70 ;  /* 0x0000000500467224 */ /* 0x000fe200078e0246 */
[----:B------:R-:W-:Y:S01]  /*0cf0*/  LOP3.LUT R5, R2, 0x1c, RZ, 0xfc, !PT ;  /* 0x0000001c02057812 */ /* 0x000fe200078efcff */
[--C-:B------:R-:W-:Y:S01]  /*0d00*/  @!P1 IMAD.IADD R66, R66, 0x1, -R0.reuse ;  /* 0x0000000142429824 */ /* 0x100fe200078e0a00 */
[----:B------:R-:W-:Y:S01]  /*0d10*/  IABS R24, R37 ;  /* 0x0000002500187213 */ /* 0x000fe20000000000 */
[--C-:B------:R-:W-:Y:S01]  /*0d20*/  @!P2 IMAD.IADD R44, R44, 0x1, -R0.reuse ;  /* 0x000000012c2ca824 */ /* 0x100fe200078e0a00 */
[----:B------:R-:W-:Y:S01]  /*0d30*/  IABS R72, R5 ;  /* 0x0000000500487213 */ /* 0x000fe20000000000 */
[----:B------:R-:W-:Y:S01]  /*0d40*/  @!P3 IMAD.IADD R68, R68, 0x1, -R0 ;  /* 0x000000014444b824 */ /* 0x000fe200078e0a00 */
[----:B------:R-:W-:Y:S01]  /*0d50*/  ISETP.GT.U32.AND P1, PT, R0, R66, PT ;  /* 0x000000420000720c */ /* 0x000fe20003f24070 */
[----:B------:R-:W-:Y:S01]  /*0d60*/  @!P5 IMAD.MOV R44, RZ, RZ, -R44 ;  /* 0x000000ffff2cd224 */ /* 0x000fe200078e0a2c */
[----:B------:R-:W-:Y:S01]  /*0d70*/  ISETP.GE.AND P5, PT, R4, RZ, PT ;  /* 0x000000ff0400720c */ /* 0x000fe20003fa6270 */
[----:B------:R-:W-:Y:S01]  /*0d80*/  IMAD.HI.U32 R4, R3, R74, RZ ;  /* 0x0000004a03047227 */ /* 0x000fe200078e00ff */
[----:B------:R-:W-:-:S02]  /*0d90*/  ISETP.GT.U32.AND P3, PT, R0, R68, PT ;  /* 0x000000440000720c */ /* 0x000fc40003f64070 */
[----:B------:R-:W-:Y:S01]  /*0da0*/  ISETP.GE.AND P0, PT, R5, RZ, PT ;  /* 0x000000ff0500720c */ /* 0x000fe20003f06270 */
[C---:B------:R-:W-:Y:S01]  /*0db0*/  IMAD.HI.U32 R5, R3.reuse, R72, RZ ;  /* 0x0000004803057227 */ /* 0x040fe200078e00ff */
[----:B------:R-:W-:Y:S02]  /*0dc0*/  ISETP.GE.AND P2, PT, R10, RZ, PT ;  /* 0x000000ff0a00720c */ /* 0x000fe40003f46270 */
[C---:B------:R-:W-:Y:S01]  /*0dd0*/  LOP3.LUT R10, R2.reuse, 0x20, RZ, 0xfc, !PT ;  /* 0x00000020020a7812 */ /* 0x040fe200078efcff */
[----:B------:R-:W-:Y:S01]  /*0de0*/  IMAD.MOV R9, RZ, RZ, -R4 ;  /* 0x000000ffff097224 */ /* 0x000fe200078e0a04 */
[----:B------:R-:W-:Y:S01]  /*0df0*/  LOP3.LUT R27, R2, 0x1d4, RZ, 0xfc, !PT ;  /* 0x000001d4021b7812 */ /* 0x000fe200078efcff */
[----:B------:R-:W-:Y:S01]  /*0e00*/  IMAD.MOV R5, RZ, RZ, -R5 ;  /* 0x000000ffff057224 */ /* 0x000fe200078e0a05 */
[----:B------:R-:W-:Y:S01]  /*0e10*/  IABS R78, R10 ;  /* 0x0000000a004e7213 */ /* 0x000fe20000000000 */
[----:B------:R-:W-:Y:S01]  /*0e20*/  IMAD R74, R0, R9, R74 ;  /* 0x00000009004a7224 */ /* 0x000fe200078e024a */
[----:B------:R-:W-:Y:S01]  /*0e30*/  LOP3.LUT R39, R2, 0x1dc, RZ, 0xfc, !PT ;  /* 0x000001dc02277812 */ /* 0x000fe200078efcff */
[----:B------:R-:W-:Y:S01]  /*0e40*/  @!P1 IMAD.IADD R66, R66, 0x1, -R0 ;  /* 0x0000000142429824 */ /* 0x000fe200078e0a00 */
[C---:B------:R-:W-:Y:S01]  /*0e50*/  ISETP.GT.U32.AND P1, PT, R0.reuse, R70, PT ;  /* 0x000000460000720c */ /* 0x040fe20003f24070 */
[----:B------:R-:W-:Y:S01]  /*0e60*/  IMAD R72, R0, R5, R72 ;  /* 0x0000000500487224 */ /* 0x000fe200078e0248 */
[----:B------:R-:W-:Y:S01]  /*0e70*/  IABS R26, R27 ;  /* 0x0000001b001a7213 */ /* 0x000fe20000000000 */
[----:B------:R-:W-:Y:S01]  /*0e80*/  @!P3 IMAD.IADD R68, R68, 0x1, -R0 ;  /* 0x000000014444b824 */ /* 0x000fe200078e0a00 */
[C---:B------:R-:W-:Y:S01]  /*0e90*/  ISETP.GT.U32.AND P3, PT, R0.reuse, R74, PT ;  /* 0x0000004a0000720c */ /* 0x040fe20003f64070 */
[----:B------:R-:W-:Y:S01]  /*0ea0*/  @!P6 IMAD.MOV R66, RZ, RZ, -R66 ;  /* 0x000000ffff42e224 */ /* 0x000fe200078e0a42 */
[----:B------:R-:W-:Y:S01]  /*0eb0*/  ISETP.GT.U32.AND P6, PT, R0, R72, PT ;  /* 0x000000480000720c */ /* 0x000fe20003fc4070 */
[----:B------:R-:W-:Y:S01]  /*0ec0*/  IMAD.HI.U32 R4, R3, R78, RZ ;  /* 0x0000004e03047227 */ /* 0x000fe200078e00ff */
[----:B------:R-:W-:-:S02]  /*0ed0*/  IABS R22, R39 ;  /* 0x0000002700167213 */ /* 0x000fc40000000000 */
[----:B------:R-:W-:Y:S01]  /*0ee0*/  LOP3.LUT R41, R2, 0x1e0, RZ, 0xfc, !PT ;  /* 0x000001e002297812 */ /* 0x000fe200078efcff */
[----:B------:R-:W-:Y:S01]  /*0ef0*/  @!P4 IMAD.MOV R68, RZ, RZ, -R68 ;  /* 0x000000ffff44c224 */ /* 0x000fe200078e0a44 */
[----:B------:R-:W-:Y:S01]  /*0f00*/  ISETP.GE.AND P4, PT, R10, RZ, PT ;  /* 0x000000ff0a00720c */ /* 0x000fe20003f86270 */
[--C-:B------:R-:W-:Y:S01]  /*0f10*/  @!P1 IMAD.IADD R70, R70, 0x1, -R0.reuse ;  /* 0x0000000146469824 */ /* 0x100fe200078e0a00 */
[----:B------:R-:W-:Y:S01]  /*0f20*/  LOP3.LUT R10, R2, 0x28, RZ, 0xfc, !PT ;  /* 0x00000028020a7812 */ /* 0x000fe200078efcff */
[C---:B------:R-:W-:Y:S01]  /*0f30*/  IMAD.HI.U32 R5, R3.reuse, R80, RZ ;  /* 0x0000005003057227 */ /* 0x040fe200078e00ff */
[----:B------:R-:W-:Y:S02]  /*0f40*/  IABS R244, R41 ;  /* 0x0000002900f47213 */ /* 0x000fe40000000000 */
[----:B------:R-:W-:Y:S01]  /*0f50*/  ISETP.GT.U32.AND P1, PT, R0, R70, PT ;  /* 0x000000460000720c */ /* 0x000fe20003f24070 */
[--C-:B------:R-:W-:Y:S01]  /*0f60*/  @!P3 IMAD.IADD R74, R74, 0x1, -R0.reuse ;  /* 0x000000014a4ab824 */ /* 0x100fe200078e0a00 */
[----:B------:R-:W-:Y:S01]  /*0f70*/  IABS R84, R10 ;  /* 0x0000000a00547213 */ /* 0x000fe20000000000 */
[----:B------:R-:W-:Y:S01]  /*0f80*/  @!P6 IMAD.IADD R72, R72, 0x1, -R0 ;  /* 0x000000014848e824 */ /* 0x000fe200078e0a00 */
[----:B------:R-:W-:Y:S01]  /*0f90*/  LOP3.LUT R43, R2, 0x1e4, RZ, 0xfc, !PT ;  /* 0x000001e4022b7812 */ /* 0x000fe200078efcff */
[----:B------:R-:W-:Y:S01]  /*0fa0*/  IMAD.MOV R9, RZ, RZ, -R4 ;  /* 0x000000ffff097224 */ /* 0x000fe200078e0a04 */
[C---:B------:R-:W-:Y:S01]  /*0fb0*/  ISETP.GT.U32.AND P3, PT, R0.reuse, R74, PT ;  /* 0x0000004a0000720c */ /* 0x040fe20003f64070 */
[----:B------:R-:W-:Y:S01]  /*0fc0*/  IMAD.MOV R5, RZ, RZ, -R5 ;  /* 0x000000ffff057224 */ /* 0x000fe200078e0a05 */
[C---:B------:R-:W-:Y:S01]  /*0fd0*/  ISETP.GT.U32.AND P6, PT, R0.reuse, R72, PT ;  /* 0x000000480000720c */ /* 0x040fe20003fc4070 */
[C---:B------:R-:W-:Y:S01]  /*0fe0*/  IMAD R78, R0.reuse, R9, R78 ;  /* 0x00000009004e7224 */ /* 0x040fe200078e024e */
[----:B------:R-:W-:Y:S01]  /*0ff0*/  IABS R20, R43 ;  /* 0x0000002b00147213 */ /* 0x000fe20000000000 */
[----:B------:R-:W-:Y:S01]  /*1000*/  IMAD R80, R0, R5, R80 ;  /* 0x0000000500507224 */ /* 0x000fe200078e0250 */
[C---:B------:R-:W-:Y:S01]  /*1010*/  LOP3.LUT R45, R2.reuse, 0x1e8, RZ, 0xfc, !PT ;  /* 0x000001e8022d7812 */ /* 0x040fe200078efcff */
[----:B------:R-:W-:Y:S01]  /*1020*/  IMAD.HI.U32 R4, R3, R84, RZ ;  /* 0x0000005403047227 */ /* 0x000fe200078e00ff */
[----:B------:R-:W-:-:S02]  /*1030*/  LOP3.LUT R47, R2, 0x1ec, RZ, 0xfc, !PT ;  /* 0x000001ec022f7812 */ /* 0x000fc400078efcff */
[C---:B------:R-:W-:Y:S01]  /*1040*/  LOP3.LUT R49, R2.reuse, 0x1f0, RZ, 0xfc, !PT ;  /* 0x000001f002317812 */ /* 0x040fe200078efcff */
[----:B------:R-:W-:Y:S01]  /*1050*/  IMAD.MOV R9, RZ, RZ, -R4 ;  /* 0x000000ffff097224 */ /* 0x000fe200078e0a04 */
[----:B------:R-:W-:Y:S01]  /*1060*/  LOP3.LUT R51, R2, 0x1f4, RZ, 0xfc, !PT ;  /* 0x000001f402337812 */ /* 0x000fe200078efcff */
[--C-:B------:R-:W-:Y:S01]  /*1070*/  @!P3 IMAD.IADD R74, R74, 0x1, -R0.reuse ;  /* 0x000000014a4ab824 */ /* 0x100fe200078e0a00 */
[----:B------:R-:W-:Y:S01]  /*1080*/  ISETP.GT.U32.AND P3, PT, R0, R78, PT ;  /* 0x0000004e0000720c */ /* 0x000fe20003f64070 */
[--C-:B------:R-:W-:Y:S01]  /*1090*/  @!P6 IMAD.IADD R72, R72, 0x1, -R0.reuse ;  /* 0x000000014848e824 */ /* 0x100fe200078e0a00 */
[----:B------:R-:W-:Y:S01]  /*10a0*/  ISETP.GT.U32.AND P6, PT, R0, R80, PT ;  /* 0x000000500000720c */ /* 0x000fe20003fc4070 */
[----:B------:R-:W-:Y:S01]  /*10b0*/  IMAD.HI.U32 R4, R3, R76, RZ ;  /* 0x0000004c03047227 */ /* 0x000fe200078e00ff */
[----:B------:R-:W-:Y:S02]  /*10c0*/  LOP3.LUT R21, R2, 0x1f8, RZ, 0xfc, !PT ;  /* 0x000001f802157812 */ /* 0x000fe400078efcff */
[----:B------:R-:W-:Y:S01]  /*10d0*/  IABS R240, R51 ;  /* 0x0000003300f07213 */ /* 0x000fe20000000000 */
[----:B------:R-:W-:Y:S01]  /*10e0*/  @!P1 IMAD.IADD R70, R70, 0x1, -R0 ;  /* 0x0000000146469824 */ /* 0x000fe200078e0a00 */
[----:B------:R-:W-:Y:S01]  /*10f0*/  ISETP.GE.AND P1, PT, R11, RZ, PT ;  /* 0x000000ff0b00720c */ /* 0x000fe20003f26270 */
[----:B------:R-:W-:-:S02]  /*1100*/  IMAD R84, R0, R9, R84 ;  /* 0x0000000900547224 */ /* 0x000fc400078e0254 */
[----:B------:R-:W-:Y:S02]  /*1110*/  IMAD.MOV R11, RZ, RZ, -R4 ;  /* 0x000000ffff0b7224 */ /* 0x000fe400078e0a04 */
[----:B------:R-:W-:Y:S01]  /*1120*/  @!P3 IMAD.IADD R78, R78, 0x1, -R0 ;  /* 0x000000014e4eb824 */ /* 0x000fe200078e0a00 */
[C---:B------:R-:W-:Y:S01]  /*1130*/  ISETP.GT.U32.AND P3, PT, R0.reuse, R84, PT ;  /* 0x000000540000720c */ /* 0x040fe20003f64070 */
[----:B------:R-:W-:Y:S01]  /*1140*/  IMAD R76, R0, R11, R76 ;  /* 0x0000000b004c7224 */ /* 0x000fe200078e024c */
[----:B------:R-:W-:Y:S01]  /*1150*/  LOP3.LUT R11, R2, 0x3c, RZ, 0xfc, !PT ;  /* 0x0000003c020b7812 */ /* 0x000fe200078efcff */
[----:B------:R-:W-:Y:S02]  /*1160*/  @!P6 IMAD.IADD R80, R80, 0x1, -R0 ;  /* 0x000000015050e824 */ /* 0x000fe400078e0a00 */
[C---:B------:R-:W-:Y:S01]  /*1170*/  IMAD.HI.U32 R5, R3.reuse, R82, RZ ;  /* 0x0000005203057227 */ /* 0x040fe200078e00ff */
[----:B------:R-:W-:Y:S02]  /*1180*/  ISETP.GT.U32.AND P6, PT, R0, R76, PT ;  /* 0x0000004c0000720c */ /* 0x000fe40003fc4070 */
[----:B------:R-:W-:Y:S01]  /*1190*/  IABS R90, R11 ;  /* 0x0000000b005a7213 */ /* 0x000fe20000000000 */
[----:B------:R-:W-:-:S04]  /*11a0*/  IMAD.HI.U32 R4, R3, R88, RZ ;  /* 0x0000005803047227 */ /* 0x000fc800078e00ff */
[----:B------:R-:W-:Y:S01]  /*11b0*/  @!P3 IMAD.IADD R84, R84, 0x1, -R0 ;  /* 0x000000015454b824 */ /* 0x000fe200078e0a00 */
[----:B------:R-:W-:Y:S01]  /*11c0*/  ISETP.GT.U32.AND P3, PT, R0, R78, PT ;  /* 0x0000004e0000720c */ /* 0x000fe20003f64070 */
[----:B------:R-:W-:Y:S02]  /*11d0*/  IMAD.MOV R5, RZ, RZ, -R5 ;  /* 0x000000ffff057224 */ /* 0x000fe400078e0a05 */
[----:B------:R-:W-:Y:S02]  /*11e0*/  @!P5 IMAD.MOV R74, RZ, RZ, -R74 ;  /* 0x000000ffff4ad224 */ /* 0x000fe400078e0a4a */
[----:B------:R-:W-:Y:S01]  /*11f0*/  @!P6 IMAD.IADD R76, R76, 0x1, -R0 ;  /* 0x000000014c4ce824 */ /* 0x000fe200078e0a00 */
[C---:B------:R-:W-:Y:S01]  /*1200*/  ISETP.GT.U32.AND P6, PT, R0.reuse, R84, PT ;  /* 0x000000540000720c */ /* 0x040fe20003fc4070 */
[----:B------:R-:W-:Y:S01]  /*1210*/  IMAD R82, R0, R5, R82 ;  /* 0x0000000500527224 */ /* 0x000fe200078e0252 */
[----:B------:R-:W-:Y:S01]  /*1220*/  IADD3 R5, -R4, RZ, RZ ;  /* 0x000000ff04057210 */ /* 0x000fe20007ffe1ff */
[----:B------:R-:W-:Y:S01]  /*1230*/  @!P2 IMAD.MOV R70, RZ, RZ, -R70 ;  /* 0x000000ffff46a224 */ /* 0x000fe200078e0a46 */
[C---:B------:R-:W-:Y:S01]  /*1240*/  ISETP.GT.U32.AND P5, PT, R0.reuse, R76, PT ;  /* 0x0000004c0000720c */ /* 0x040fe20003fa4070 */
[----:B------:R-:W-:Y:S01]  /*1250*/  IMAD.HI.U32 R9, R3, R86, RZ ;  /* 0x0000005603097227 */ /* 0x000fe200078e00ff */
[----:B------:R-:W-:-:S03]  /*1260*/  ISETP.GT.U32.AND P2, PT, R0, R80, PT ;  /* 0x000000500000720c */ /* 0x000fc60003f44070 */
[C---:B------:R-:W-:Y:S02]  /*1270*/  IMAD R88, R0.reuse, R5, R88 ;  /* 0x0000000500587224 */ /* 0x040fe400078e0258 */
[----:B------:R-:W-:Y:S01]  /*1280*/  @!P0 IMAD.MOV R72, RZ, RZ, -R72 ;  /* 0x000000ffff488224 */ /* 0x000fe200078e0a48 */
[----:B------:R-:W-:Y:S01]  /*1290*/  ISETP.GT.U32.AND P0, PT, R0, R82, PT ;  /* 0x000000520000720c */ /* 0x000fe20003f04070 */
[----:B------:R-:W-:Y:S01]  /*12a0*/  @!P6 IMAD.IADD R84, R84, 0x1, -R0 ;  /* 0x000000015454e824 */ /* 0x000fe200078e0a00 */
[----:B------:R-:W-:Y:S01]  /*12b0*/  ISETP.GT.U32.AND P6, PT, R0, R88, PT ;  /* 0x000000580000720c */ /* 0x000fe20003fc4070 */
[----:B------:R-:W-:Y:S02]  /*12c0*/  IMAD.MOV R9, RZ, RZ, -R9 ;  /* 0x000000ffff097224 */ /* 0x000fe400078e0a09 */
[----:B------:R-:W-:-:S04]  /*12d0*/  IMAD.HI.U32 R5, R3, R92, RZ ;  /* 0x0000005c03057227 */ /* 0x000fc800078e00ff */
[----:B------:R-:W-:Y:S01]  /*12e0*/  @!P5 IMAD.IADD R76, R76, 0x1, -R0 ;  /* 0x000000014c4cd824 */ /* 0x000fe200078e0a00 */
[----:B------:R-:W-:Y:S01]  /*12f0*/  ISETP.GE.AND P5, PT, R12, RZ, PT ;  /* 0x000000ff0c00720c */ /* 0x000fe20003fa6270 */
[----:B------:R-:W-:Y:S01]  /*1300*/  IMAD R86, R0, R9, R86 ;  /* 0x0000000900567224 */ /* 0x000fe200078e0256 */
[----:B------:R-:W-:Y:S01]  /*1310*/  LOP3.LUT R12, R2, 0x5c, RZ, 0xfc, !PT ;  /* 0x0000005c020c7812 */ /* 0x000fe200078efcff */
[----:B------:R-:W-:Y:S02]  /*1320*/  IMAD.MOV R5, RZ, RZ, -R5 ;  /* 0x000000ffff057224 */ /* 0x000fe400078e0a05 */
[--C-:B------:R-:W-:Y:S01]  /*1330*/  @!P2 IMAD.IADD R80, R80, 0x1, -R0.reuse ;  /* 0x000000015050a824 */ /* 0x100fe200078e0a00 */
[----:B------:R-:W-:Y:S01]  /*1340*/  ISETP.GE.AND P2, PT, R10, RZ, PT ;  /* 0x000000ff0a00720c */ /* 0x000fe20003f46270 */
[----:B------:R-:W-:Y:S01]  /*1350*/  @!P3 IMAD.IADD R78, R78, 0x1, -R0 ;  /* 0x000000014e4eb824 */ /* 0x000fe200078e0a00 */
[----:B------:R-:W-:Y:S01]  /*1360*/  ISETP.GT.U32.AND P3, PT, R0, R86, PT ;  /* 0x000000560000720c */ /* 0x000fe20003f64070 */
[----:B------:R-:W-:Y:S01]  /*1370*/  IMAD.HI.U32 R4, R3, R90, RZ ;  /* 0x0000005a03047227 */ /* 0x000fe200078e00ff */
[----:B------:R-:W-:-:S02]  /*1380*/  LOP3.LUT R10, R2, 0x48, RZ, 0xfc, !PT ;  /* 0x00000048020a7812 */ /* 0x000fc400078efcff */
[----:B------:R-:W-:Y:S01]  /*1390*/  IABS R106, R12 ;  /* 0x0000000c006a7213 */ /* 0x000fe20000000000 */
[----:B------:R-:W-:Y:S01]  /*13a0*/  IMAD R92, R0, R5, R92 ;  /* 0x00000005005c7224 */ /* 0x000fe200078e025c */
[----:B------:R-:W-:Y:S01]  /*13b0*/  LOP3.LUT R5, R2, 0x44, RZ, 0xfc, !PT ;  /* 0x0000004402057812 */ /* 0x000fe200078efcff */
[----:B------:R-:W-:Y:S01]  /*13c0*/  @!P6 IMAD.IADD R88, R88, 0x1, -R0 ;  /* 0x000000015858e824 */ /* 0x000fe200078e0a00 */
[----:B------:R-:W-:Y:S01]  /*13d0*/  IABS R96, R10 ;  /* 0x0000000a00607213 */ /* 0x000fe20000000000 */
[----:B------:R-:W-:Y:S01]  /*13e0*/  IMAD.MOV R9, RZ, RZ, -R4 ;  /* 0x000000ffff097224 */ /* 0x000fe200078e0a04 */
[----:B------:R-:W-:Y:S01]  /*13f0*/  IABS R94, R5 ;  /* 0x00000005005e7213 */ /* 0x000fe20000000000 */
[----:B------:R-:W-:Y:S01]  /*1400*/  @!P0 IMAD.IADD R82, R82, 0x1, -R0 ;  /* 0x0000000152528824 */ /* 0x000fe200078e0a00 */
[C---:B------:R-:W-:Y:S01]  /*1410*/  ISETP.GT.U32.AND P6, PT, R0.reuse, R88, PT ;  /* 0x000000580000720c */ /* 0x040fe20003fc4070 */
[C---:B------:R-:W-:Y:S01]  /*1420*/  IMAD R90, R0.reuse, R9, R90 ;  /* 0x00000009005a7224 */ /* 0x040fe200078e025a */
[----:B------:R-:W-:Y:S01]  /*1430*/  ISETP.GE.AND P0, PT, R13, RZ, PT ;  /* 0x000000ff0d00720c */ /* 0x000fe20003f06270 */
[----:B------:R-:W-:Y:S01]  /*1440*/  @!P4 IMAD.MOV R78, RZ, RZ, -R78 ;  /* 0x000000ffff4ec224 */ /* 0x000fe200078e0a4e */
[----:B------:R-:W-:Y:S01]  /*1450*/  ISETP.GT.U32.AND P4, PT, R0, R82, PT ;  /* 0x000000520000720c */ /* 0x000fe20003f84070 */
[----:B------:R-:W-:Y:S01]  /*1460*/  @!P5 IMAD.MOV R76, RZ, RZ, -R76 ;  /* 0x000000ffff4cd224 */ /* 0x000fe200078e0a4c */
[----:B------:R-:W-:Y:S01]  /*1470*/  ISETP.GE.AND P5, PT, R16, RZ, PT ;  /* 0x000000ff1000720c */ /* 0x000fe20003fa6270 */
[----:B------:R-:W-:Y:S01]  /*1480*/  IMAD.HI.U32 R4, R3, R94, RZ ;  /* 0x0000005e03047227 */ /* 0x000fe200078e00ff */
[----:B------:R-:W-:-:S02]  /*1490*/  LOP3.LUT R13, R2, 0x60, RZ, 0xfc, !PT ;  /* 0x00000060020d7812 */ /* 0x000fc400078efcff */
[----:B------:R-:W-:Y:S01]  /*14a0*/  LOP3.LUT R16, R2, 0x11c, RZ, 0xfc, !PT ;  /* 0x0000011c02107812 */ /* 0x000fe200078efcff */
[----:B------:R-:W-:Y:S01]  /*14b0*/  @!P2 IMAD.MOV R84, RZ, RZ, -R84 ;  /* 0x000000ffff54a224 */ /* 0x000fe200078e0a54 */
[----:B------:R-:W-:Y:S01]  /*14c0*/  ISETP.GT.U32.AND P2, PT, R0, R90, PT ;  /* 0x0000005a0000720c */ /* 0x000fe20003f44070 */
[----:B------:R-:W-:Y:S01]  /*14d0*/  @!P3 IMAD.IADD R86, R86, 0x1, -R0 ;  /* 0x000000015656b824 */ /* 0x000fe200078e0a00 */
[----:B------:R-:W-:Y:S01]  /*14e0*/  ISETP.GE.AND P3, PT, R15, RZ, PT ;  /* 0x000000ff0f00720c */ /* 0x000fe20003f66270 */
[----:B------:R-:W-:Y:S01]  /*14f0*/  IMAD.MOV R9, RZ, RZ, -R4 ;  /* 0x000000ffff097224 */ /* 0x000fe200078e0a04 */
[----:B------:R-:W-:Y:S01]  /*1500*/  LOP3.LUT R4, R2, 0x4c, RZ, 0xfc, !PT ;  /* 0x0000004c02047812 */ /* 0x000fe200078efcff */
[----:B------:R-:W-:Y:S01]  /*1510*/  @!P1 IMAD.MOV R80, RZ, RZ, -R80 ;  /* 0x000000ffff509224 */ /* 0x000fe200078e0a50 */
[----:B------:R-:W-:Y:S01]  /*1520*/  ISETP.GT.U32.AND P1, PT, R0, R86, PT ;  /* 0x000000560000720c */ /* 0x000fe20003f24070 */
[----:B------:R-:W-:Y:S01]  /*1530*/  @!P6 IMAD.IADD R88, R88, 0x1, -R0 ;  /* 0x000000015858e824 */ /* 0x000fe200078e0a00 */
[----:B------:R-:W-:Y:S01]  /*1540*/  IABS R98, R4 ;  /* 0x0000000400627213 */ /* 0x000fe20000000000 */
[----:B------:R-:W-:Y:S01]  /*1550*/  IMAD R94, R0, R9, R94 ;  /* 0x00000009005e7224 */ /* 0x000fe200078e025e */
[----:B------:R-:W-:Y:S01]  /*1560*/  ISETP.GE.AND P6, PT, R17, RZ, PT ;  /* 0x000000ff1100720c */ /* 0x000fe20003fc6270 */
[----:B------:R-:W-:Y:S01]  /*1570*/  @!P4 IMAD.IADD R82, R82, 0x1, -R0 ;  /* 0x000000015252c824 */ /* 0x000fe200078e0a00 */
[C---:B------:R-:W-:Y:S01]  /*1580*/  ISETP.GT.U32.AND P4, PT, R0.reuse, R92, PT ;  /* 0x0000005c0000720c */ /* 0x040fe20003f84070 */
[----:B------:R-:W-:Y:S01]  /*1590*/  @!P5 IMAD.MOV R88, RZ, RZ, -R88 ;  /* 0x000000ffff58d224 */ /* 0x000fe200078e0a58 */
[----:B------:R-:W-:Y:S01]  /*15a0*/  ISETP.GT.U32.AND P5, PT, R0, R94, PT ;  /* 0x0000005e0000720c */ /* 0x000fe20003fa4070 */
[----:B------:R-:W-:Y:S01]  /*15b0*/  @!P2 IMAD.IADD R90, R90, 0x1, -R0 ;  /* 0x000000015a5aa824 */ /* 0x000fe200078e0a00 */
[----:B------:R-:W-:Y:S01]  /*15c0*/  ISETP.GE.AND P2, PT, R5, RZ, PT ;  /* 0x000000ff0500720c */ /* 0x000fe20003f46270 */
[----:B------:R-:W-:Y:S01]  /*15d0*/  @!P0 IMAD.MOV R82, RZ, RZ, -R82 ;  /* 0x000000ffff528224 */ /* 0x000fe200078e0a52 */
[----:B------:R-:W-:Y:S01]  /*15e0*/  LOP3.LUT R15, R2, 0x64, RZ, 0xfc, !PT ;  /* 0x00000064020f7812 */ /* 0x000fe200078efcff */
[----:B------:R-:W-:Y:S01]  /*15f0*/  @!P1 IMAD.IADD R86, R86, 0x1, -R0 ;  /* 0x0000000156569824 */ /* 0x000fe200078e0a00 */
[----:B------:R-:W-:Y:S01]  /*1600*/  ISETP.GT.U32.AND P0, PT, R0, R90, PT ;  /* 0x0000005a0000720c */ /* 0x000fe20003f04070 */
[----:B------:R-:W-:Y:S01]  /*1610*/  IMAD.HI.U32 R5, R3, R96, RZ ;  /* 0x0000006003057227 */ /* 0x000fe200078e00ff */
[----:B------:R-:W-:-:S02]  /*1620*/  ISETP.GE.AND P1, PT, R11, RZ, PT ;  /* 0x000000ff0b00720c */ /* 0x000fc40003f26270 */
[----:B------:R-:W-:Y:S01]  /*1630*/  IABS R112, R13 ;  /* 0x0000000d00707213 */ /* 0x000fe20000000000 */
[----:B------:R-:W-:Y:S01]  /*1640*/  @!P3 IMAD.MOV R86, RZ, RZ, -R86 ;  /* 0x000000ffff56b224 */ /* 0x000fe200078e0a56 */
[----:B------:R-:W-:Y:S01]  /*1650*/  ISETP.GE.AND P3, PT, R10, RZ, PT ;  /* 0x000000ff0a00720c */ /* 0x000fe20003f66270 */
[--C-:B------:R-:W-:Y:S01]  /*1660*/  @!P4 IMAD.IADD R92, R92, 0x1, -R0.reuse ;  /* 0x000000015c5cc824 */ /* 0x100fe200078e0a00 */
[----:B------:R-:W-:Y:S01]  /*1670*/  LOP3.LUT R10, R2, 0x54, RZ, 0xfc, !PT ;  /* 0x00000054020a7812 */ /* 0x000fe200078efcff */
[--C-:B------:R-:W-:Y:S01]  /*1680*/  @!P5 IMAD.IADD R94, R94, 0x1, -R0.reuse ;  /* 0x000000015e5ed824 */ /* 0x100fe200078e0a00 */
[----:B------:R-:W-:Y:S01]  /*1690*/  IABS R108, R15 ;  /* 0x0000000f006c7213 */ /* 0x000fe20000000000 */
[----:B------:R-:W-:Y:S01]  /*16a0*/  IMAD.MOV R5, RZ, RZ, -R5 ;  /* 0x000000ffff057224 */ /* 0x000fe200078e0a05 */
[----:B------:R-:W-:Y:S01]  /*16b0*/  ISETP.GT.U32.AND P4, PT, R0, R92, PT ;  /* 0x0000005c0000720c */ /* 0x000fe20003f84070 */
[----:B------:R-:W-:Y:S01]  /*16c0*/  @!P0 IMAD.IADD R90, R90, 0x1, -R0 ;  /* 0x000000015a5a8824 */ /* 0x000fe200078e0a00 */
[----:B------:R-:W-:Y:S01]  /*16d0*/  IABS R102, R10 ;  /* 0x0000000a00667213 */ /* 0x000fe20000000000 */
[C---:B------:R-:W-:Y:S01]  /*16e0*/  IMAD R96, R0.reuse, R5, R96 ;  /* 0x0000000500607224 */ /* 0x040fe200078e0260 */
[----:B------:R-:W-:Y:S01]  /*16f0*/  ISETP.GT.U32.AND P5, PT, R0, R94, PT ;  /* 0x0000005e0000720c */ /* 0x000fe20003fa4070 */
[----:B------:R-:W-:Y:S01]  /*1700*/  @!P1 IMAD.MOV R90, RZ, RZ, -R90 ;  /* 0x000000ffff5a9224 */ /* 0x000fe200078e0a5a */
[----:B------:R-:W-:Y:S01]  /*1710*/  ISETP.GE.AND P0, PT, R4, RZ, PT ;  /* 0x000000ff0400720c */ /* 0x000fe20003f06270 */
[----:B------:R-:W-:Y:S01]  /*1720*/  IMAD.HI.U32 R4, R3, R98, RZ ;  /* 0x0000006203047227 */ /* 0x000fe200078e00ff */
[----:B------:R-:W-:-:S02]  /*1730*/  LOP3.LUT R5, R2, 0x50, RZ, 0xfc, !PT ;  /* 0x0000005002057812 */ /* 0x000fc400078efcff */
[----:B------:R-:W-:Y:S01]  /*1740*/  IABS R204, R16 ;  /* 0x0000001000cc7213 */ /* 0x000fe20000000000 */
[----:B------:R-:W-:Y:S01]  /*1750*/  IMAD.HI.U32 R9, R3, R102, RZ ;  /* 0x0000006603097227 */ /* 0x000fe200078e00ff */
[----:B------:R-:W-:Y:S02]  /*1760*/  IABS R100, R5 ;  /* 0x0000000500647213 */ /* 0x000fe40000000000 */
[----:B------:R-:W-:Y:S01]  /*1770*/  ISETP.GE.AND P1, PT, R5, RZ, PT ;  /* 0x000000ff0500720c */ /* 0x000fe20003f26270 */
[----:B------:R-:W-:Y:S01]  /*1780*/  IMAD.MOV R11, RZ, RZ, -R4 ;  /* 0x000000ffff0b7224 */ /* 0x000fe200078e0a04 */
[----:B------:R-:W-:Y:S01]  /*1790*/  LOP3.LUT R17, R2, 0x15c, RZ, 0xfc, !PT ;  /* 0x0000015c02117812 */ /* 0x000fe200078efcff */
[----:B------:R-:W-:Y:S02]  /*17a0*/  IMAD.MOV R9, RZ, RZ, -R9 ;  /* 0x000000ffff097224 */ /* 0x000fe400078e0a09 */
[----:B------:R-:W-:Y:S01]  /*17b0*/  IMAD R98, R0, R11, R98 ;  /* 0x0000000b00627224 */ /* 0x000fe200078e0262 */
[----:B------:R-:W-:Y:S01]  /*17c0*/  IABS R236, R17 ;  /* 0x0000001100ec7213 */ /* 0x000fe20000000000 */
[--C-:B------:R-:W-:Y:S01]  /*17d0*/  @!P4 IMAD.IADD R92, R92, 0x1, -R0.reuse ;  /* 0x000000015c5cc824 */ /* 0x100fe200078e0a00 */
[----:B------:R-:W-:Y:S01]  /*17e0*/  ISETP.GT.U32.AND P4, PT, R0, R96, PT ;  /* 0x000000600000720c */ /* 0x000fe20003f84070 */
[----:B------:R-:W-:Y:S01]  /*17f0*/  @!P5 IMAD.IADD R94, R94, 0x1, -R0 ;  /* 0x000000015e5ed824 */ /* 0x000fe200078e0a00 */
[C---:B------:R-:W-:Y:S01]  /*1800*/  ISETP.GT.U32.AND P5, PT, R0.reuse, R98, PT ;  /* 0x000000620000720c */ /* 0x040fe20003fa4070 */
[----:B------:R-:W-:-:S02]  /*1810*/  IMAD R102, R0, R9, R102 ;  /* 0x0000000900667224 */ /* 0x000fc400078e0266 */
[----:B------:R-:W-:Y:S01]  /*1820*/  @!P6 IMAD.MOV R92, RZ, RZ, -R92 ;  /* 0x000000ffff5ce224 */ /* 0x000fe200078e0a5c */
[----:B------:R-:W-:Y:S01]  /*1830*/  ISETP.GE.AND P6, PT, R10, RZ, PT ;  /* 0x000000ff0a00720c */ /* 0x000fe20003fc6270 */
[----:B------:R-:W-:Y:S01]  /*1840*/  @!P2 IMAD.MOV R94, RZ, RZ, -R94 ;  /* 0x000000ffff5ea224 */ /* 0x000fe200078e0a5e */
[----:B------:R-:W-:Y:S01]  /*1850*/  ISETP.GT.U32.AND P2, PT, R0, R102, PT ;  /* 0x000000660000720c */ /* 0x000fe20003f44070 */
[----:B------:R-:W-:Y:S01]  /*1860*/  IMAD.HI.U32 R5, R3, R100, RZ ;  /* 0x0000006403057227 */ /* 0x000fe200078e00ff */
[----:B------:R-:W-:-:S03]  /*1870*/  LOP3.LUT R10, R2, 0x58, RZ, 0xfc, !PT ;  /* 0x00000058020a7812 */ /* 0x000fc600078efcff */
[----:B------:R-:W-:Y:S01]  /*1880*/  IMAD.MOV R5, RZ, RZ, -R5 ;  /* 0x000000ffff057224 */ /* 0x000fe200078e0a05 */
[----:B------:R-:W-:Y:S01]  /*1890*/  IABS R104, R10 ;  /* 0x0000000a00687213 */ /* 0x000fe20000000000 */
[----:B------:R-:W-:Y:S02]  /*18a0*/  @!P5 IMAD.IADD R98, R98, 0x1, -R0 ;  /* 0x000000016262d824 */ /* 0x000fe400078e0a00 */
[C---:B------:R-:W-:Y:S02]  /*18b0*/  IMAD R100, R0.reuse, R5, R100 ;  /* 0x0000000500647224 */ /* 0x040fe400078e0264 */
[----:B------:R-:W-:Y:S01]  /*18c0*/  IMAD.HI.U32 R4, R3, R104, RZ ;  /* 0x0000006803047227 */ /* 0x000fe200078e00ff */
[----:B------:R-:W-:-:S03]  /*18d0*/  ISETP.GT.U32.AND P5, PT, R0, R98, PT ;  /* 0x000000620000720c */ /* 0x000fc60003fa4070 */
[----:B------:R-:W-:Y:S02]  /*18e0*/  @!P2 IMAD.IADD R102, R102, 0x1, -R0 ;  /* 0x000000016666a824 */ /* 0x000fe400078e0a00 */
[----:B------:R-:W-:Y:S02]  /*18f0*/  IMAD.MOV R5, RZ, RZ, -R4 ;  /* 0x000000ffff057224 */ /* 0x000fe400078e0a04 */
[----:B------:R-:W-:Y:S01]  /*1900*/  @!P4 IMAD.IADD R96, R96, 0x1, -R0 ;  /* 0x000000016060c824 */ /* 0x000fe200078e0a00 */
[C---:B------:R-:W-:Y:S01]  /*1910*/  ISETP.GT.U32.AND P2, PT, R0.reuse, R102, PT ;  /* 0x000000660000720c */ /* 0x040fe20003f44070 */
[C---:B------:R-:W-:Y:S02]  /*1920*/  IMAD R104, R0.reuse, R5, R104 ;  /* 0x0000000500687224 */ /* 0x040fe400078e0268 */
[----:B------:R-:W-:Y:S01]  /*1930*/  IMAD.HI.U32 R5, R3, R112, RZ ;  /* 0x0000007003057227 */ /* 0x000fe200078e00ff */
[----:B------:R-:W-:-:S03]  /*1940*/  ISETP.GT.U32.AND P4, PT, R0, R96, PT ;  /* 0x000000600000720c */ /* 0x000fc60003f84070 */
[----:B------:R-:W-:-:S04]  /*1950*/  IMAD.HI.U32 R4, R3, R106, RZ ;  /* 0x0000006a03047227 */ /* 0x000fc800078e00ff */
[----:B------:R-:W-:-:S04]  /*1960*/  IMAD.HI.U32 R9, R3, R108, RZ ;  /* 0x0000006c03097227 */ /* 0x000fc800078e00ff */
[----:B------:R-:W-:Y:S02]  /*1970*/  IMAD.MOV R5, RZ, RZ, -R5 ;  /* 0x000000ffff057224 */ /* 0x000fe400078e0a05 */
[----:B------:R-:W-:Y:S02]  /*1980*/  IMAD.MOV R11, RZ, RZ, -R4 ;  /* 0x000000ffff0b7224 */ /* 0x000fe400078e0a04 */
[----:B------:R-:W-:Y:S02]  /*1990*/  IMAD.MOV R9, RZ, RZ, -R9 ;  /* 0x000000ffff097224 */ /* 0x000fe400078e0a09 */
[----:B------:R-:W-:Y:S01]  /*19a0*/  IMAD R112, R0, R5, R112 ;  /* 0x0000000500707224 */ /* 0x000fe200078e0270 */
[----:B------:R-:W-:Y:S01]  /*19b0*/  LOP3.LUT R5, R2, 0x68, RZ, 0xfc, !PT ;  /* 0x0000006802057812 */ /* 0x000fe200078efcff */
[----:B------:R-:W-:Y:S01]  /*19c0*/  @!P5 IMAD.IADD R98, R98, 0x1, -R0 ;  /* 0x000000016262d824 */ /* 0x000fe200078e0a00 */
[C---:B------:R-:W-:Y:S01]  /*19d0*/  ISETP.GT.U32.AND P5, PT, R0.reuse, R104, PT ;  /* 0x000000680000720c */ /* 0x040fe20003fa4070 */
[C---:B------:R-:W-:Y:S01]  /*19e0*/  IMAD R106, R0.reuse, R11, R106 ;  /* 0x0000000b006a7224 */ /* 0x040fe200078e026a */
[----:B------:R-:W-:Y:S01]  /*19f0*/  IABS R110, R5 ;  /* 0x00000005006e7213 */ /* 0x000fe20000000000 */
[----:B------:R-:W-:Y:S01]  /*1a00*/  IMAD R108, R0, R9, R108 ;  /* 0x00000009006c7224 */ /* 0x000fe200078e026c */
[----:B------:R-:W-:Y:S01]  /*1a10*/  LOP3.LUT R9, R2, 0x6c, RZ, 0xfc, !PT ;  /* 0x0000006c02097812 */ /* 0x000fe200078efcff */
[----:B------:R-:W-:Y:S01]  /*1a20*/  @!P2 IMAD.IADD R102, R102, 0x1, -R0 ;  /* 0x000000016666a824 */ /* 0x000fe200078e0a00 */
[C---:B------:R-:W-:Y:S01]  /*1a30*/  ISETP.GT.U32.AND P2, PT, R0.reuse, R112, PT ;  /* 0x000000700000720c */ /* 0x040fe20003f44070 */
[----:B------:R-:W-:Y:S01]  /*1a40*/  @!P0 IMAD.MOV R98, RZ, RZ, -R98 ;  /* 0x000000ffff628224 */ /* 0x000fe200078e0a62 */
[C---:B------:R-:W-:Y:S01]  /*1a50*/  ISETP.GT.U32.AND P0, PT, R0.reuse, R106, PT ;  /* 0x0000006a0000720c */ /* 0x040fe20003f04070 */
[----:B------:R-:W-:Y:S01]  /*1a60*/  @!P6 IMAD.MOV R102, RZ, RZ, -R102 ;  /* 0x000000ffff66e224 */ /* 0x000fe200078e0a66 */
[----:B------:R-:W-:Y:S01]  /*1a70*/  ISETP.GT.U32.AND P6, PT, R0, R108, PT ;  /* 0x0000006c0000720c */ /* 0x000fe20003fc4070 */
[--C-:B------:R-:W-:Y:S01]  /*1a80*/  @!P4 IMAD.IADD R96, R96, 0x1, -R0.reuse ;  /* 0x000000016060c824 */ /* 0x100fe200078e0a00 */
[----:B------:R-:W-:Y:S01]  /*1a90*/  ISETP.GT.U32.AND P4, PT, R0, R100, PT ;  /* 0x000000640000720c */ /* 0x000fe20003f84070 */
[----:B------:R-:W-:Y:S01]  /*1aa0*/  @!P5 IMAD.IADD R104, R104, 0x1, -R0 ;  /* 0x000000016868d824 */ /* 0x000fe200078e0a00 */
[----:B------:R-:W-:Y:S01]  /*1ab0*/  IABS R114, R9 ;  /* 0x0000000900727213 */ /* 0x000fe20000000000 */
[----:B------:R-:W-:-:S03]  /*1ac0*/  IMAD.HI.U32 R4, R3, R110, RZ ;  /* 0x0000006e03047227 */ /* 0x000fc600078e00ff */
[----:B------:R-:W-:Y:S01]  /*1ad0*/  ISETP.GT.U32.AND P5, PT, R0, R104, PT ;  /* 0x000000680000720c */ /* 0x000fe20003fa4070 */
[--C-:B------:R-:W-:Y:S02]  /*1ae0*/  @!P2 IMAD.IADD R112, R112, 0x1, -R0.reuse ;  /* 0x000000017070a824 */ /* 0x100fe400078e0a00 */
[--C-:B------:R-:W-:Y:S01]  /*1af0*/  @!P0 IMAD.IADD R106, R106, 0x1, -R0.reuse ;  /* 0x000000016a6a8824 */ /* 0x100fe200078e0a00 */
[----:B------:R-:W-:Y:S01]  /*1b00*/  ISETP.GE.AND P0, PT, R5, RZ, PT ;  /* 0x000000ff0500720c */ /* 0x000fe20003f06270 */
[----:B------:R-:W-:Y:S01]  /*1b10*/  @!P6 IMAD.IADD R108, R108, 0x1, -R0 ;  /* 0x000000016c6ce824 */ /* 0x000fe200078e0a00 */
[----:B------:R-:W-:Y:S01]  /*1b20*/  ISETP.GT.U32.AND P6, PT, R0, R112, PT ;  /* 0x000000700000720c */ /* 0x000fe20003fc4070 */
[----:B------:R-:W-:Y:S01]  /*1b30*/  IMAD.MOV R5, RZ, RZ, -R4 ;  /* 0x000000ffff057224 */ /* 0x000fe200078e0a04 */
[----:B------:R-:W-:Y:S01]  /*1b40*/  @!P4 IADD3 R100, R100, -R0, RZ ;  /* 0x800000006464c210 */ /* 0x000fe20007ffe0ff */
[----:B------:R-:W-:Y:S01]  /*1b50*/  IMAD.HI.U32 R4, R3, R114, RZ ;  /* 0x0000007203047227 */ /* 0x000fe200078e00ff */
[----:B------:R-:W-:-:S02]  /*1b60*/  ISETP.GT.U32.AND P2, PT, R0, R106, PT ;  /* 0x0000006a0000720c */ /* 0x000fc40003f44070 */
[----:B------:R-:W-:Y:S01]  /*1b70*/  ISETP.GT.U32.AND P4, PT, R0, R100, PT ;  /* 0x000000640000720c */ /* 0x000fe20003f84070 */
[----:B------:R-:W-:Y:S01]  /*1b80*/  @!P3 IMAD.MOV R96, RZ, RZ, -R96 ;  /* 0x000000ffff60b224 */ /* 0x000fe200078e0a60 */
[----:B------:R-:W-:Y:S01]  /*1b90*/  ISETP.GE.AND P3, PT, R10, RZ, PT ;  /* 0x000000ff0a00720c */ /* 0x000fe20003f66270 */
[----:B------:R-:W-:Y:S01]  /*1ba0*/  IMAD R110, R0, R5, R110 ;  /* 0x00000005006e7224 */ /* 0x000fe200078e026e */
[----:B------:R-:W-:Y:S01]  /*1bb0*/  LOP3.LUT R10, R2, 0x70, RZ, 0xfc, !PT ;  /* 0x00000070020a7812 */ /* 0x000fe200078efcff */
[----:B------:R-:W-:Y:S02]  /*1bc0*/  IMAD.MOV R5, RZ, RZ, -R4 ;  /* 0x000000ffff057224 */ /* 0x000fe400078e0a04 */
[----:B------:R-:W-:Y:S01]  /*1bd0*/  @!P5 IMAD.IADD R104, R104, 0x1, -R0 ;  /* 0x000000016868d824 */ /* 0x000fe200078e0a00 */
[----:B------:R-:W-:Y:S01]  /*1be0*/  IABS R118, R10 ;  /* 0x0000000a00767213 */ /* 0x000fe20000000000 */
[----:B------:R-:W-:Y:S01]  /*1bf0*/  IMAD R114, R0, R5, R114 ;  /* 0x0000000500727224 */ /* 0x000fe200078e0272 */
[----:B------:R-:W-:Y:S01]  /*1c00*/  ISETP.GE.AND P5, PT, R15, RZ, PT ;  /* 0x000000ff0f00720c */ /* 0x000fe20003fa6270 */
[--C-:B------:R-:W-:Y:S01]  /*1c10*/  @!P6 IMAD.IADD R112, R112, 0x1, -R0.reuse ;  /* 0x000000017070e824 */ /* 0x100fe200078e0a00 */
[----:B------:R-:W-:Y:S01]  /*1c20*/  LOP3.LUT R15, R2, 0xac, RZ, 0xfc, !PT ;  /* 0x000000ac020f7812 */ /* 0x000fe200078efcff */
[----:B------:R-:W-:Y:S01]  /*1c30*/  @!P4 IMAD.IADD R100, R100, 0x1, -R0 ;  /* 0x000000016464c824 */ /* 0x000fe200078e0a00 */
[C---:B------:R-:W-:Y:S01]  /*1c40*/  ISETP.GT.U32.AND P6, PT, R0.reuse, R114, PT ;  /* 0x000000720000720c */ /* 0x040fe20003fc4070 */
[----:B------:R-:W-:Y:S01]  /*1c50*/  @!P3 IMAD.MOV R104, RZ, RZ, -R104 ;  /* 0x000000ffff68b224 */ /* 0x000fe200078e0a68 */
[----:B------:R-:W-:Y:S01]  /*1c60*/  ISETP.GT.U32.AND P3, PT, R0, R108, PT ;  /* 0x0000006c0000720c */ /* 0x000fe20003f64070 */
[----:B------:R-:W-:Y:S01]  /*1c70*/  @!P1 IMAD.MOV R100, RZ, RZ, -R100 ;  /* 0x000000ffff649224 */ /* 0x000fe200078e0a64 */
[----:B------:R-:W-:Y:S01]  /*1c80*/  ISETP.GE.AND P4, PT, R12, RZ, PT ;  /* 0x000000ff0c00720c */ /* 0x000fe20003f86270 */
[----:B------:R-:W-:Y:S01]  /*1c90*/  IMAD.HI.U32 R4, R3, R118, RZ ;  /* 0x0000007603047227 */ /* 0x000fe200078e00ff */
[----:B------:R-:W-:-:S02]  /*1ca0*/  LOP3.LUT R12, R2, 0x74, RZ, 0xfc, !PT ;  /* 0x00000074020c7812 */ /* 0x000fc400078efcff */
[----:B------:R-:W-:Y:S01]  /*1cb0*/  ISETP.GE.AND P1, PT, R13, RZ, PT ;  /* 0x000000ff0d00720c */ /* 0x000fe20003f26270 */
[----:B------:R-:W-:Y:S01]  /*1cc0*/  IMAD.MOV R11, RZ, RZ, -R4 ;  /* 0x000000ffff0b7224 */ /* 0x000fe200078e0a04 */
[----:B------:R-:W-:Y:S01]  /*1cd0*/  LOP3.LUT R13, R2, 0x78, RZ, 0xfc, !PT ;  /* 0x00000078020d7812 */ /* 0x000fe200078efcff */
[--C-:B------:R-:W-:Y:S01]  /*1ce0*/  @!P2 IMAD.IADD R106, R106, 0x1, -R0.reuse ;  /* 0x000000016a6aa824 */ /* 0x100fe200078e0a00 */
[----:B------:R-:W-:Y:S01]  /*1cf0*/  IABS R116, R12 ;  /* 0x0000000c00747213 */ /* 0x000fe20000000000 */
[--C-:B------:R-:W-:Y:S01]  /*1d00*/  @!P6 IMAD.IADD R114, R114, 0x1, -R0.reuse ;  /* 0x000000017272e824 */ /* 0x100fe200078e0a00 */
[----:B------:R-:W-:Y:S01]  /*1d10*/  IABS R120, R13 ;  /* 0x0000000d00787213 */ /* 0x000fe20000000000 */
[----:B------:R-:W-:Y:S01]  /*1d20*/  @!P3 IMAD.IADD R108, R108, 0x1, -R0 ;  /* 0x000000016c6cb824 */ /* 0x000fe200078e0a00 */
[----:B------:R-:W-:Y:S01]  /*1d30*/  ISETP.GE.AND P3, PT, R9, RZ, PT ;  /* 0x000000ff0900720c */ /* 0x000fe20003f66270 */
[----:B------:R-:W-:Y:S01]  /*1d40*/  IMAD.HI.U32 R5, R3, R116, RZ ;  /* 0x0000007403057227 */ /* 0x000fe200078e00ff */
[----:B------:R-:W-:-:S02]  /*1d50*/  ISETP.GT.U32.AND P6, PT, R0, R114, PT ;  /* 0x000000720000720c */ /* 0x000fc40003fc4070 */
[----:B------:R-:W-:Y:S01]  /*1d60*/  ISETP.GT.U32.AND P2, PT, R0, R110, PT ;  /* 0x0000006e0000720c */ /* 0x000fe20003f44070 */
[----:B------:R-:W-:Y:S01]  /*1d70*/  IMAD.HI.U32 R9, R3, R120, RZ ;  /* 0x0000007803097227 */ /* 0x000fe200078e00ff */
[----:B------:R-:W-:-:S03]  /*1d80*/  IABS R146, R15 ;  /* 0x0000000f00927213 */ /* 0x000fc60000000000 */
[----:B------:R-:W-:Y:S02]  /*1d90*/  IMAD.MOV R5, RZ, RZ, -R5 ;  /* 0x000000ffff057224 */ /* 0x000fe400078e0a05 */
[----:B------:R-:W-:Y:S01]  /*1da0*/  IMAD R118, R0, R11, R118 ;  /* 0x0000000b00767224 */ /* 0x000fe200078e0276 */
[----:B------:R-:W-:Y:S01]  /*1db0*/  LOP3.LUT R11, R2, 0x84, RZ, 0xfc, !PT ;  /* 0x00000084020b7812 */ /* 0x000fe200078efcff */
[----:B------:R-:W-:Y:S02]  /*1dc0*/  IMAD.MOV R9, RZ, RZ, -R9 ;  /* 0x000000ffff097224 */ /* 0x000fe400078e0a09 */
[C---:B------:R-:W-:Y:S01]  /*1dd0*/  IMAD R116, R0.reuse, R5, R116 ;  /* 0x0000000500747224 */ /* 0x040fe200078e0274 */
[----:B------:R-:W-:Y:S01]  /*1de0*/  IABS R126, R11 ;  /* 0x0000000b007e7213 */ /* 0x000fe20000000000 */
[----:B------:R-:W-:Y:S01]  /*1df0*/  @!P1 IMAD.MOV R112, RZ, RZ, -R112 ;  /* 0x000000ffff709224 */ /* 0x000fe200078e0a70 */
[C---:B------:R-:W-:Y:S01]  /*1e00*/  ISETP.GT.U32.AND P1, PT, R0.reuse, R118, PT ;  /* 0x000000760000720c */ /* 0x040fe20003f24070 */
[----:B------:R-:W-:Y:S01]  /*1e10*/  IMAD R120, R0, R9, R120 ;  /* 0x0000000900787224 */ /* 0x000fe200078e0278 */
[----:B------:R-:W-:Y:S01]  /*1e20*/  LOP3.LUT R9, R2, 0x7c, RZ, 0xfc, !PT ;  /* 0x0000007c02097812 */ /* 0x000fe200078efcff */
[----:B------:R-:W-:Y:S01]  /*1e30*/  @!P5 IMAD.MOV R108, RZ, RZ, -R108 ;  /* 0x000000ffff6cd224 */ /* 0x000fe200078e0a6c */
[----:B------:R-:W-:Y:S01]  /*1e40*/  ISETP.GT.U32.AND P5, PT, R0, R116, PT ;  /* 0x000000740000720c */ /* 0x000fe20003fa4070 */
[--C-:B------:R-:W-:Y:S01]  /*1e50*/  @!P6 IMAD.IADD R114, R114, 0x1, -R0.reuse ;  /* 0x000000017272e824 */ /* 0x100fe200078e0a00 */
[----:B------:R-:W-:Y:S01]  /*1e60*/  ISETP.GT.U32.AND P6, PT, R0, R120, PT ;  /* 0x000000780000720c */ /* 0x000fe20003fc4070 */
[----:B------:R-:W-:Y:S01]  /*1e70*/  @!P2 IMAD.IADD R110, R110, 0x1, -R0 ;  /* 0x000000016e6ea824 */ /* 0x000fe200078e0a00 */
[----:B------:R-:W-:Y:S01]  /*1e80*/  ISETP.GE.AND P2, PT, R10, RZ, PT ;  /* 0x000000ff0a00720c */ /* 0x000fe20003f46270 */
[----:B------:R-:W-:Y:S01]  /*1e90*/  @!P4 IMAD.MOV R106, RZ, RZ, -R106 ;  /* 0x000000ffff6ac224 */ /* 0x000fe200078e0a6a */
[----:B------:R-:W-:Y:S01]  /*1ea0*/  IABS R122, R9 ;  /* 0x00000009007a7213 */ /* 0x000fe20000000000 */
[----:B------:R-:W-:Y:S01]  /*1eb0*/  @!P3 IMAD.MOV R114, RZ, RZ, -R114 ;  /* 0x000000ffff72b224 */ /* 0x000fe200078e0a72 */
[----:B------:R-:W-:Y:S01]  /*1ec0*/  LOP3.LUT R10, R2, 0x80, RZ, 0xfc, !PT ;  /* 0x00000080020a7812 */ /* 0x000fe200078efcff */
[----:B------:R-:W-:Y:S01]  /*1ed0*/  @!P1 IMAD.IADD R118, R118, 0x1, -R0 ;  /* 0x0000000176769824 */ /* 0x000fe200078e0a00 */
[----:B------:R-:W-:Y:S01]  /*1ee0*/  ISETP.GT.U32.AND P4, PT, R0, R110, PT ;  /* 0x0000006e0000720c */ /* 0x000fe20003f84070 */
[----:B------:R-:W-:Y:S01]  /*1ef0*/  IMAD.HI.U32 R4, R3, R122, RZ ;  /* 0x0000007a03047227 */ /* 0x000fe200078e00ff */
[----:B------:R-:W-:-:S02]  /*1f00*/  IABS R124, R10 ;  /* 0x0000000a007c7213 */ /* 0x000fc40000000000 */
[----:B------:R-:W-:Y:S01]  /*1f10*/  ISETP.GE.AND P1, PT, R13, RZ, PT ;  /* 0x000000ff0d00720c */ /* 0x000fe20003f26270 */
[--C-:B------:R-:W-:Y:S01]  /*1f20*/  @!P5 IMAD.IADD R116, R116, 0x1, -R0.reuse ;  /* 0x000000017474d824 */ /* 0x100fe200078e0a00 */
[----:B------:R-:W-:Y:S01]  /*1f30*/  ISETP.GT.U32.AND P5, PT, R0, R118, PT ;  /* 0x000000760000720c */ /* 0x000fe20003fa4070 */
[----:B------:R-:W-:Y:S01]  /*1f40*/  @!P6 IMAD.IADD R120, R120, 0x1, -R0 ;  /* 0x000000017878e824 */ /* 0x000fe200078e0a00 */
[----:B------:R-:W-:Y:S01]  /*1f50*/  LOP3.LUT R13, R2, 0x8c, RZ, 0xfc, !PT ;  /* 0x0000008c020d7812 */ /* 0x000fe200078efcff */
[----:B------:R-:W-:Y:S01]  /*1f60*/  IMAD.MOV R5, RZ, RZ, -R4 ;  /* 0x000000ffff057224 */ /* 0x000fe200078e0a04 */
[----:B------:R-:W-:Y:S01]  /*1f70*/  ISETP.GT.U32.AND P6, PT, R0, R116, PT ;  /* 0x000000740000720c */ /* 0x000fe20003fc4070 */
[----:B------:R-:W-:Y:S01]  /*1f80*/  IMAD.HI.U32 R4, R3, R124, RZ ;  /* 0x0000007c03047227 */ /* 0x000fe200078e00ff */
[----:B------:R-:W-:-:S03]  /*1f90*/  IABS R130, R13 ;  /* 0x0000000d00827213 */ /* 0x000fc60000000000 */
[----:B------:R-:W-:Y:S02]  /*1fa0*/  IMAD R122, R0, R5, R122 ;  /* 0x00000005007a7224 */ /* 0x000fe400078e027a */
[----:B------:R-:W-:Y:S02]  /*1fb0*/  IMAD.MOV R5, RZ, RZ, -R4 ;  /* 0x000000ffff057224 */ /* 0x000fe400078e0a04 */
[----:B------:R-:W-:Y:S01]  /*1fc0*/  @!P5 IMAD.IADD R118, R118, 0x1, -R0 ;  /* 0x000000017676d824 */ /* 0x000fe200078e0a00 */
[C---:B------:R-:W-:Y:S01]  /*1fd0*/  ISETP.GT.U32.AND P5, PT, R0.reuse, R122, PT ;  /* 0x0000007a0000720c */ /* 0x040fe20003fa4070 */
[----:B------:R-:W-:Y:S02]  /*1fe0*/  IMAD R124, R0, R5, R124 ;  /* 0x00000005007c7224 */ /* 0x000fe400078e027c */
[--C-:B------:R-:W-:Y:S02]  /*1ff0*/  @!P6 IMAD.IADD R116, R116, 0x1, -R0.reuse ;  /* 0x000000017474e824 */ /* 0x100fe400078e0a00 */
[----:B------:R-:W-:Y:S01]  /*2000*/  @!P4 IMAD.IADD R110, R110, 0x1, -R0 ;  /* 0x000000016e6ec824 */ /* 0x000fe200078e0a00 */
[----:B------:R-:W-:Y:S01]  /*2010*/  ISETP.GT.U32.AND P6, PT, R0, R124, PT ;  /* 0x0000007c0000720c */ /* 0x000fe20003fc4070 */
[----:B------:R-:W-:Y:S01]  /*2020*/  IMAD.HI.U32 R4, R3, R126, RZ ;  /* 0x0000007e03047227 */ /* 0x000fe200078e00ff */
[----:B------:R-:W-:-:S02]  /*2030*/  ISETP.GE.AND P4, PT, R12, RZ, PT ;  /* 0x000000ff0c00720c */ /* 0x000fc40003f86270 */
[----:B------:R-:W-:Y:S01]  /*2040*/  LOP3.LUT R12, R2, 0x88, RZ, 0xfc, !PT ;  /* 0x00000088020c7812 */ /* 0x000fe200078efcff */
[----:B------:R-:W-:Y:S01]  /*2050*/  @!P0 IMAD.MOV R110, RZ, RZ, -R110 ;  /* 0x000000ffff6e8224 */ /* 0x000fe200078e0a6e */
[----:B------:R-:W-:Y:S01]  /*2060*/  IADD3 R5, -R4, RZ, RZ ;  /* 0x000000ff04057210 */ /* 0x000fe20007ffe1ff */
[----:B------:R-:W-:Y:S01]  /*2070*/  @!P5 IMAD.IADD R122, R122, 0x1, -R0 ;  /* 0x000000017a7ad824 */ /* 0x000fe200078e0a00 */
[----:B------:R-:W-:Y:S01]  /*2080*/  IABS R128, R12 ;  /* 0x0000000c00807213 */ /* 0x000fe20000000000 */
[----:B------:R-:W-:Y:S01]  /*2090*/  @!P2 IMAD.MOV R118, RZ, RZ, -R118 ;  /* 0x000000ffff76a224 */ /* 0x000fe200078e0a76 */
[C---:B------:R-:W-:Y:S01]  /*20a0*/  ISETP.GT.U32.AND P0, PT, R0.reuse, R120, PT ;  /* 0x000000780000720c */ /* 0x040fe20003f04070 */
[----:B------:R-:W-:Y:S01]  /*20b0*/  IMAD R126, R0, R5, R126 ;  /* 0x00000005007e7224 */ /* 0x000fe200078e027e */
[----:B------:R-:W-:Y:S01]  /*20c0*/  ISETP.GE.AND P5, PT, R10, RZ, PT ;  /* 0x000000ff0a00720c */ /* 0x000fe20003fa6270 */
[----:B------:R-:W-:Y:S01]  /*20d0*/  @!P6 IMAD.IADD R124, R124, 0x1, -R0 ;  /* 0x000000017c7ce824 */ /* 0x000fe200078e0a00 */
[C---:B------:R-:W-:Y:S01]  /*20e0*/  ISETP.GT.U32.AND P6, PT, R0.reuse, R122, PT ;  /* 0x0000007a0000720c */ /* 0x040fe20003fc4070 */
[----:B------:R-:W-:Y:S01]  /*20f0*/  IMAD.HI.U32 R4, R3, R128, RZ ;  /* 0x0000008003047227 */ /* 0x000fe200078e00ff */
[----:B------:R-:W-:-:S02]  /*2100*/  ISETP.GT.U32.AND P3, PT, R0, R126, PT ;  /* 0x0000007e0000720c */ /* 0x000fc40003f64070 */
[----:B------:R-:W-:Y:S01]  /*2110*/  ISETP.GT.U32.AND P2, PT, R0, R124, PT ;  /* 0x0000007c0000720c */ /* 0x000fe20003f44070 */
[----:B------:R-:W-:Y:S01]  /*2120*/  IMAD.MOV R5, RZ, RZ, -R4 ;  /* 0x000000ffff057224 */ /* 0x000fe200078e0a04 */
[----:B------:R-:W-:Y:S01]  /*2130*/  LOP3.LUT R10, R2, 0x98, RZ, 0xfc, !PT ;  /* 0x00000098020a7812 */ /* 0x000fe200078efcff */
[----:B------:R-:W-:-:S03]  /*2140*/  IMAD.HI.U32 R4, R3, R130, RZ ;  /* 0x0000008203047227 */ /* 0x000fc600078e00ff */
[----:B------:R-:W-:Y:S01]  /*2150*/  IABS R136, R10 ;  /* 0x0000000a00887213 */ /* 0x000fe20000000000 */
[----:B------:R-:W-:Y:S02]  /*2160*/  IMAD R128, R0, R5, R128 ;  /* 0x0000000500807224 */ /* 0x000fe400078e0280 */
[--C-:B------:R-:W-:Y:S02]  /*2170*/  @!P6 IMAD.IADD R122, R122, 0x1, -R0.reuse ;  /* 0x000000017a7ae824 */ /* 0x100fe400078e0a00 */
[--C-:B------:R-:W-:Y:S01]  /*2180*/  @!P0 IMAD.IADD R120, R120, 0x1, -R0.reuse ;  /* 0x0000000178788824 */ /* 0x100fe200078e0a00 */
[----:B------:R-:W-:Y:S01]  /*2190*/  ISETP.GT.U32.AND P6, PT, R0, R128, PT ;  /* 0x000000800000720c */ /* 0x000fe20003fc4070 */
[----:B------:R-:W-:Y:S01]  /*21a0*/  @!P3 IMAD.IADD R126, R126, 0x1, -R0 ;  /* 0x000000017e7eb824 */ /* 0x000fe200078e0a00 */
[----:B------:R-:W-:Y:S01]  /*21b0*/  ISETP.GE.AND P0, PT, R9, RZ, PT ;  /* 0x000000ff0900720c */ /* 0x000fe20003f06270 */
[----:B------:R-:W-:Y:S01]  /*21c0*/  IMAD.MOV R5, RZ, RZ, -R4 ;  /* 0x000000ffff057224 */ /* 0x000fe200078e0a04 */
[----:B------:R-:W-:Y:S01]  /*21d0*/  LOP3.LUT R9, R2, 0x90, RZ, 0xfc, !PT ;  /* 0x0000009002097812 */ /* 0x000fe200078efcff */
[----:B------:R-:W-:Y:S01]  /*21e0*/  @!P2 IMAD.IADD R124, R124, 0x1, -R0 ;  /* 0x000000017c7ca824 */ /* 0x000fe200078e0a00 */
[----:B------:R-:W-:Y:S01]  /*21f0*/  ISETP.GE.AND P2, PT, R13, RZ, PT ;  /* 0x000000ff0d00720c */ /* 0x000fe20003f46270 */
[C---:B------:R-:W-:Y:S01]  /*2200*/  IMAD R130, R0.reuse, R5, R130 ;  /* 0x0000000500827224 */ /* 0x040fe200078e0282 */
[----:B------:R-:W-:Y:S01]  /*2210*/  IABS R132, R9 ;  /* 0x0000000900847213 */ /* 0x000fe20000000000 */
[----:B------:R-:W-:Y:S01]  /*2220*/  @!P5 IMAD.MOV R124, RZ, RZ, -R124 ;  /* 0x000000ffff7cd224 */ /* 0x000fe200078e0a7c */
[----:B------:R-:W-:Y:S01]  /*2230*/  ISETP.GE.AND P3, PT, R9, RZ, PT ;  /* 0x000000ff0900720c */ /* 0x000fe20003f66270 */
[----:B------:R-:W-:Y:S01]  /*2240*/  @!P4 IMAD.MOV R116, RZ, RZ, -R116 ;  /* 0x000000ffff74c224 */ /* 0x000fe200078e0a74 */
[----:B------:R-:W-:Y:S01]  /*2250*/  ISETP.GT.U32.AND P5, PT, R0, R130, PT ;  /* 0x000000820000720c */ /* 0x000fe20003fa4070 */
[----:B------:R-:W-:Y:S01]  /*2260*/  @!P6 IMAD.IADD R128, R128, 0x1, -R0 ;  /* 0x000000018080e824 */ /* 0x000fe200078e0a00 */
[----:B------:R-:W-:Y:S01]  /*2270*/  ISETP.GT.U32.AND P6, PT, R0, R126, PT ;  /* 0x0000007e0000720c */ /* 0x000fe20003fc4070 */
[----:B------:R-:W-:Y:S01]  /*2280*/  IMAD.HI.U32 R4, R3, R132, RZ ;  /* 0x0000008403047227 */ /* 0x000fe200078e00ff */
[----:B------:R-:W-:-:S02]  /*2290*/  ISETP.GE.AND P4, PT, R11, RZ, PT ;  /* 0x000000ff0b00720c */ /* 0x000fc40003f86270 */
[C---:B------:R-:W-:Y:S01]  /*22a0*/  LOP3.LUT R9, R2.reuse, 0x94, RZ, 0xfc, !PT ;  /* 0x0000009402097812 */ /* 0x040fe200078efcff */
[----:B------:R-:W-:Y:S01]  /*22b0*/  IMAD.MOV R5, RZ, RZ, -R4 ;  /* 0x000000ffff057224 */ /* 0x000fe200078e0a04 */
[----:B------:R-:W-:Y:S01]  /*22c0*/  LOP3.LUT R11, R2, 0x9c, RZ, 0xfc, !PT ;  /* 0x0000009c020b7812 */ /* 0x000fe200078efcff */
[----:B------:R-:W-:Y:S01]  /*22d0*/  @!P0 IMAD.MOV R122, RZ, RZ, -R122 ;  /* 0x000000ffff7a8224 */ /* 0x000fe200078e0a7a */
[C---:B------:R-:W-:Y:S01]  /*22e0*/  ISETP.GT.U32.AND P0, PT, R0.reuse, R128, PT ;  /* 0x000000800000720c */ /* 0x040fe20003f04070 */
[----:B------:R-:W-:Y:S01]  /*22f0*/  IMAD R132, R0, R5, R132 ;  /* 0x0000000500847224 */ /* 0x000fe200078e0284 */
[----:B------:R-:W-:Y:S01]  /*2300*/  IABS R134, R9 ;  /* 0x0000000900867213 */ /* 0x000fe20000000000 */
[--C-:B------:R-:W-:Y:S01]  /*2310*/  @!P5 IMAD.IADD R130, R130, 0x1, -R0.reuse ;  /* 0x000000018282d824 */ /* 0x100fe200078e0a00 */
[----:B------:R-:W-:Y:S01]  /*2320*/  IABS R138, R11 ;  /* 0x0000000b008a7213 */ /* 0x000fe20000000000 */
[----:B------:R-:W-:Y:S01]  /*2330*/  @!P6 IMAD.IADD R126, R126, 0x1, -R0 ;  /* 0x000000017e7ee824 */ /* 0x000fe200078e0a00 */
[----:B------:R-:W-:Y:S01]  /*2340*/  ISETP.GT.U32.AND P6, PT, R0, R132, PT ;  /* 0x000000840000720c */ /* 0x000fe20003fc4070 */
[----:B------:R-:W-:Y:S01]  /*2350*/  IMAD.HI.U32 R4, R3, R134, RZ ;  /* 0x0000008603047227 */ /* 0x000fe200078e00ff */
[----:B------:R-:W-:-:S02]  /*2360*/  ISETP.GE.AND P5, PT, R10, RZ, PT ;  /* 0x000000ff0a00720c */ /* 0x000fc40003fa6270 */
[C---:B------:R-:W-:Y:S01]  /*2370*/  LOP3.LUT R10, R2.reuse, 0xa0, RZ, 0xfc, !PT ;  /* 0x000000a0020a7812 */ /* 0x040fe200078efcff */
[----:B------:R-:W-:Y:S01]  /*2380*/  IMAD.HI.U32 R5, R3, R136, RZ ;  /* 0x0000008803057227 */ /* 0x000fe200078e00ff */
[----:B------:R-:W-:Y:S02]  /*2390*/  LOP3.LUT R13, R2, 0xa8, RZ, 0xfc, !PT ;  /* 0x000000a8020d7812 */ /* 0x000fe400078efcff */
[----:B------:R-:W-:Y:S01]  /*23a0*/  IABS R140, R10 ;  /* 0x0000000a008c7213 */ /* 0x000fe20000000000 */
[----:B------:R-:W-:Y:S01]  /*23b0*/  @!P0 IMAD.IADD R128, R128, 0x1, -R0 ;  /* 0x0000000180808824 */ /* 0x000fe200078e0a00 */
[----:B------:R-:W-:Y:S01]  /*23c0*/  ISETP.GE.AND P0, PT, R9, RZ, PT ;  /* 0x000000ff0900720c */ /* 0x000fe20003f06270 */
[----:B------:R-:W-:Y:S01]  /*23d0*/  @!P1 IMAD.MOV R120, RZ, RZ, -R120 ;  /* 0x000000ffff789224 */ /* 0x000fe200078e0a78 */
[----:B------:R-:W-:Y:S01]  /*23e0*/  ISETP.GE.AND P1, PT, R12, RZ, PT ;  /* 0x000000ff0c00720c */ /* 0x000fe20003f26270 */
[----:B------:R-:W-:Y:S01]  /*23f0*/  @!P6 IMAD.IADD R132, R132, 0x1, -R0 ;  /* 0x000000018484e824 */ /* 0x000fe200078e0a00 */
[----:B------:R-:W-:Y:S01]  /*2400*/  ISETP.GT.U32.AND P6, PT, R0, R130, PT ;  /* 0x000000820000720c */ /* 0x000fe20003fc4070 */
[----:B------:R-:W-:Y:S01]  /*2410*/  @!P4 IMAD.MOV R126, RZ, RZ, -R126 ;  /* 0x000000ffff7ec224 */ /* 0x000fe200078e0a7e */
[----:B------:R-:W-:Y:S01]  /*2420*/  LOP3.LUT R12, R2, 0xa4, RZ, 0xfc, !PT ;  /* 0x000000a4020c7812 */ /* 0x000fe200078efcff */
[----:B------:R-:W-:Y:S01]  /*2430*/  IMAD.MOV R9, RZ, RZ, -R4 ;  /* 0x000000ffff097224 */ /* 0x000fe200078e0a04 */
[----:B------:R-:W-:Y:S01]  /*2440*/  ISETP.GT.U32.AND P4, PT, R0, R132, PT ;  /* 0x000000840000720c */ /* 0x000fe20003f84070 */
[----:B------:R-:W-:Y:S01]  /*2450*/  IMAD.HI.U32 R4, R3, R138, RZ ;  /* 0x0000008a03047227 */ /* 0x000fe200078e00ff */
[----:B------:R-:W-:-:S02]  /*2460*/  IABS R142, R12 ;  /* 0x0000000c008e7213 */ /* 0x000fc40000000000 */
[----:B------:R-:W-:Y:S01]  /*2470*/  IABS R144, R13 ;  /* 0x0000000d00907213 */ /* 0x000fe20000000000 */
[----:B------:R-:W-:Y:S02]  /*2480*/  IMAD.MOV R5, RZ, RZ, -R5 ;  /* 0x000000ffff057224 */ /* 0x000fe400078e0a05 */
[C---:B------:R-:W-:Y:S02]  /*2490*/  IMAD R134, R0.reuse, R9, R134 ;  /* 0x0000000900867224 */ /* 0x040fe400078e0286 */
[----:B------:R-:W-:Y:S02]  /*24a0*/  IMAD.MOV R9, RZ, RZ, -R4 ;  /* 0x000000ffff097224 */ /* 0x000fe400078e0a04 */
[C---:B------:R-:W-:Y:S02]  /*24b0*/  IMAD R136, R0.reuse, R5, R136 ;  /* 0x0000000500887224 */ /* 0x040fe400078e0288 */
[----:B------:R-:W-:Y:S02]  /*24c0*/  IMAD R138, R0, R9, R138 ;  /* 0x00000009008a7224 */ /* 0x000fe400078e028a */
[----:B------:R-:W-:Y:S01]  /*24d0*/  @!P6 IMAD.IADD R130, R130, 0x1, -R0 ;  /* 0x000000018282e824 */ /* 0x000fe200078e0a00 */
[C---:B------:R-:W-:Y:S01]  /*24e0*/  ISETP.GT.U32.AND P6, PT, R0.reuse, R136, PT ;  /* 0x000000880000720c */ /* 0x040fe20003fc4070 */
[----:B------:R-:W-:Y:S01]  /*24f0*/  @!P1 IMAD.MOV R128, RZ, RZ, -R128 ;  /* 0x000000ffff809224 */ /* 0x000fe200078e0a80 */
[----:B------:R-:W-:Y:S01]  /*2500*/  ISETP.GT.U32.AND P1, PT, R0, R134, PT ;  /* 0x000000860000720c */ /* 0x000fe20003f24070 */
[----:B------:R-:W-:Y:S01]  /*2510*/  @!P4 IMAD.IADD R132, R132, 0x1, -R0 ;  /* 0x000000018484c824 */ /* 0x000fe200078e0a00 */
[----:B------:R-:W-:Y:S01]  /*2520*/  ISETP.GT.U32.AND P4, PT, R0, R138, PT ;  /* 0x0000008a0000720c */ /* 0x000fe20003f84070 */
[----:B------:R-:W-:-:S04]  /*2530*/  IMAD.HI.U32 R5, R3, R142, RZ ;  /* 0x0000008e03057227 */ /* 0x000fc800078e00ff */
[----:B------:R-:W-:-:S04]  /*2540*/  IMAD.HI.U32 R4, R3, R140, RZ ;  /* 0x0000008c03047227 */ /* 0x000fc800078e00ff */
[--C-:B------:R-:W-:Y:S02]  /*2550*/  @!P6 IMAD.IADD R136, R136, 0x1, -R0.reuse ;  /* 0x000000018888e824 */ /* 0x100fe400078e0a00 */
[--C-:B------:R-:W-:Y:S01]  /*2560*/  @!P1 IMAD.IADD R134, R134, 0x1, -R0.reuse ;  /* 0x0000000186869824 */ /* 0x100fe200078e0a00 */
[----:B------:R-:W-:Y:S01]  /*2570*/  ISETP.GE.AND P1, PT, R11, RZ, PT ;  /* 0x000000ff0b00720c */ /* 0x000fe20003f26270 */
[----:B------:R-:W-:Y:S01]  /*2580*/  @!P4 IMAD.IADD R138, R138, 0x1, -R0 ;  /* 0x000000018a8ac824 */ /* 0x000fe200078e0a00 */
[C---:B------:R-:W-:Y:S01]  /*2590*/  ISETP.GT.U32.AND P4, PT, R0.reuse, R136, PT ;  /* 0x000000880000720c */ /* 0x040fe20003f84070 */
[----:B------:R-:W-:Y:S01]  /*25a0*/  IMAD.MOV R5, RZ, RZ, -R5 ;  /* 0x000000ffff057224 */ /* 0x000fe200078e0a05 */
[----:B------:R-:W-:Y:S01]  /*25b0*/  ISETP.GT.U32.AND P6, PT, R0, R134, PT ;  /* 0x000000860000720c */ /* 0x000fe20003fc4070 */
[----:B------:R-:W-:Y:S01]  /*25c0*/  IMAD.MOV R9, RZ, RZ, -R4 ;  /* 0x000000ffff097224 */ /* 0x000fe200078e0a04 */
[----:B------:R-:W-:Y:S01]  /*25d0*/  LOP3.LUT R11, R2, 0xcc, RZ, 0xfc, !PT ;  /* 0x000000cc020b7812 */ /* 0x000fe200078efcff */
[----:B------:R-:W-:-:S02]  /*25e0*/  IMAD R142, R0, R5, R142 ;  /* 0x00000005008e7224 */ /* 0x000fc400078e028e */
[----:B------:R-:W-:Y:S01]  /*25f0*/  IMAD R140, R0, R9, R140 ;  /* 0x00000009008c7224 */ /* 0x000fe200078e028c */
[----:B------:R-:W-:Y:S01]  /*2600*/  IABS R164, R11 ;  /* 0x0000000b00a47213 */ /* 0x000fe20000000000 */
[----:B------:R-:W-:Y:S01]  /*2610*/  @!P3 IMAD.MOV R132, RZ, RZ, -R132 ;  /* 0x000000ffff84b224 */ /* 0x000fe200078e0a84 */
[----:B------:R-:W-:Y:S01]  /*2620*/  ISETP.GE.AND P3, PT, R10, RZ, PT ;  /* 0x000000ff0a00720c */ /* 0x000fe20003f66270 */
[----:B------:R-:W-:Y:S01]  /*2630*/  IMAD.HI.U32 R4, R3, R144, RZ ;  /* 0x0000009003047227 */ /* 0x000fe200078e00ff */
[----:B------:R-:W-:-:S03]  /*2640*/  LOP3.LUT R10, R2, 0xb0, RZ, 0xfc, !PT ;  /* 0x000000b0020a7812 */ /* 0x000fc600078efcff */
[--C-:B------:R-:W-:Y:S01]  /*2650*/  @!P4 IMAD.IADD R136, R136, 0x1, -R0.reuse ;  /* 0x000000018888c824 */ /* 0x100fe200078e0a00 */
[----:B------:R-:W-:Y:S01]  /*2660*/  ISETP.GT.U32.AND P4, PT, R0, R142, PT ;  /* 0x0000008e0000720c */ /* 0x000fe20003f84070 */
[----:B------:R-:W-:Y:S01]  /*2670*/  @!P6 IMAD.IADD R134, R134, 0x1, -R0 ;  /* 0x000000018686e824 */ /* 0x000fe200078e0a00 */
[----:B------:R-:W-:Y:S01]  /*2680*/  ISETP.GT.U32.AND P6, PT, R0, R140, PT ;  /* 0x0000008c0000720c */ /* 0x000fe20003fc4070 */
[----:B------:R-:W-:Y:S01]  /*2690*/  IMAD.HI.U32 R5, R3, R146, RZ ;  /* 0x0000009203057227 */ /* 0x000fe200078e00ff */
[----:B------:R-:W-:Y:S02]  /*26a0*/  IABS R148, R10 ;  /* 0x0000000a00947213 */ /* 0x000fe40000000000 */
[----:B------:R-:W-:Y:S01]  /*26b0*/  @!P5 IADD3 R136, -R136, RZ, RZ ;  /* 0x000000ff8888d210 */ /* 0x000fe20007ffe1ff */
[----:B------:R-:W-:Y:S02]  /*26c0*/  IMAD.MOV R9, RZ, RZ, -R4 ;  /* 0x000000ffff097224 */ /* 0x000fe400078e0a04 */
[----:B------:R-:W-:-:S02]  /*26d0*/  IMAD.MOV R5, RZ, RZ, -R5 ;  /* 0x000000ffff057224 */ /* 0x000fc400078e0a05 */
[----:B------:R-:W-:Y:S01]  /*26e0*/  IMAD R144, R0, R9, R144 ;  /* 0x0000000900907224 */ /* 0x000fe200078e0290 */
[----:B------:R-:W-:Y:S01]  /*26f0*/  LOP3.LUT R9, R2, 0xb4, RZ, 0xfc, !PT ;  /* 0x000000b402097812 */ /* 0x000fe200078efcff */
[----:B------:R-:W-:Y:S02]  /*2700*/  @!P4 IMAD.IADD R142, R142, 0x1, -R0 ;  /* 0x000000018e8ec824 */ /* 0x000fe400078e0a00 */
[----:B------:R-:W-:Y:S01]  /*2710*/  IMAD R146, R0, R5, R146 ;  /* 0x0000000500927224 */ /* 0x000fe200078e0292 */
[----:B------:R-:W-:Y:S01]  /*2720*/  IABS R150, R9 ;  /* 0x0000000900967213 */ /* 0x000fe20000000000 */
[----:B------:R-:W-:Y:S01]  /*2730*/  @!P6 IMAD.IADD R140, R140, 0x1, -R0 ;  /* 0x000000018c8ce824 */ /* 0x000fe200078e0a00 */
[C---:B------:R-:W-:Y:S01]  /*2740*/  ISETP.GT.U32.AND P4, PT, R0.reuse, R142, PT ;  /* 0x0000008e0000720c */ /* 0x040fe20003f84070 */
[----:B------:R-:W-:Y:S01]  /*2750*/  IMAD.HI.U32 R4, R3, R148, RZ ;  /* 0x0000009403047227 */ /* 0x000fe200078e00ff */
[C---:B------:R-:W-:Y:S02]  /*2760*/  ISETP.GT.U32.AND P6, PT, R0.reuse, R144, PT ;  /* 0x000000900000720c */ /* 0x040fe40003fc4070 */
[C---:B------:R-:W-:Y:S01]  /*2770*/  ISETP.GT.U32.AND P5, PT, R0.reuse, R146, PT ;  /* 0x000000920000720c */ /* 0x040fe20003fa4070 */
[----:B------:R-:W-:Y:S01]  /*2780*/  @!P0 IMAD.MOV R134, RZ, RZ, -R134 ;  /* 0x000000ffff868224 */ /* 0x000fe200078e0a86 */
[----:B------:R-:W-:Y:S01]  /*2790*/  ISETP.GT.U32.AND P0, PT, R0, R140, PT ;  /* 0x0000008c0000720c */ /* 0x000fe20003f04070 */
[----:B------:R-:W-:-:S02]  /*27a0*/  IMAD.MOV R5, RZ, RZ, -R4 ;  /* 0x000000ffff057224 */ /* 0x000fc400078e0a04 */
[----:B------:R-:W-:Y:S01]  /*27b0*/  @!P2 IMAD.MOV R130, RZ, RZ, -R130 ;  /* 0x000000ffff82a224 */ /* 0x000fe200078e0a82 */
[C---:B------:R-:W-:Y:S01]  /*27c0*/  ISETP.GT.U32.AND P2, PT, R0.reuse, R138, PT ;  /* 0x0000008a0000720c */ /* 0x040fe20003f44070 */
[----:B------:R-:W-:Y:S02]  /*27d0*/  IMAD R148, R0, R5, R148 ;  /* 0x0000000500947224 */ /* 0x000fe400078e0294 */
[--C-:B------:R-:W-:Y:S02]  /*27e0*/  @!P4 IMAD.IADD R142, R142, 0x1, -R0.reuse ;  /* 0x000000018e8ec824 */ /* 0x100fe400078e0a00 */
[--C-:B------:R-:W-:Y:S01]  /*27f0*/  @!P6 IMAD.IADD R144, R144, 0x1, -R0.reuse ;  /* 0x000000019090e824 */ /* 0x100fe200078e0a00 */
[----:B------:R-:W-:Y:S01]  /*2800*/  ISETP.GT.U32.AND P4, PT, R0, R148, PT ;  /* 0x000000940000720c */ /* 0x000fe20003f84070 */
[--C-:B------:R-:W-:Y:S01]  /*2810*/  @!P5 IMAD.IADD R146, R146, 0x1, -R0.reuse ;  /* 0x000000019292d824 */ /* 0x100fe200078e0a00 */
[----:B------:R-:W-:Y:S01]  /*2820*/  ISETP.GE.AND P5, PT, R10, RZ, PT ;  /* 0x000000ff0a00720c */ /* 0x000fe20003fa6270 */
[----:B------:R-:W-:Y:S01]  /*2830*/  @!P0 IMAD.IADD R140, R140, 0x1, -R0 ;  /* 0x000000018c8c8824 */ /* 0x000fe200078e0a00 */
[----:B------:R-:W-:Y:S01]  /*2840*/  ISETP.GT.U32.AND P6, PT, R0, R144, PT ;  /* 0x000000900000720c */ /* 0x000fe20003fc4070 */
[----:B------:R-:W-:Y:S01]  /*2850*/  IMAD.HI.U32 R4, R3, R150, RZ ;  /* 0x0000009603047227 */ /* 0x000fe200078e00ff */
[----:B------:R-:W-:-:S02]  /*2860*/  ISETP.GE.AND P0, PT, R15, RZ, PT ;  /* 0x000000ff0f00720c */ /* 0x000fc40003f06270 */
[----:B------:R-:W-:Y:S01]  /*2870*/  LOP3.LUT R10, R2, 0xc4, RZ, 0xfc, !PT ;  /* 0x000000c4020a7812 */ /* 0x000fe200078efcff */
[----:B------:R-:W-:Y:S01]  /*2880*/  @!P2 IMAD.IADD R138, R138, 0x1, -R0 ;  /* 0x000000018a8aa824 */ /* 0x000fe200078e0a00 */
[----:B------:R-:W-:Y:S01]  /*2890*/  ISETP.GE.AND P2, PT, R12, RZ, PT ;  /* 0x000000ff0c00720c */ /* 0x000fe20003f46270 */
[----:B------:R-:W-:Y:S01]  /*28a0*/  @!P3 IMAD.MOV R140, RZ, RZ, -R140 ;  /* 0x000000ffff8cb224 */ /* 0x000fe200078e0a8c */
[----:B------:R-:W-:Y:S01]  /*28b0*/  ISETP.GT.U32.AND P3, PT, R0, R146, PT ;  /* 0x000000920000720c */ /* 0x000fe20003f64070 */
[----:B------:R-:W-:Y:S01]  /*28c0*/  IMAD.MOV R5, RZ, RZ, -R4 ;  /* 0x000000ffff057224 */ /* 0x000fe200078e0a04 */
[----:B------:R-:W-:Y:S01]  /*28d0*/  LOP3.LUT R4, R2, 0xb8, RZ, 0xfc, !PT ;  /* 0x000000b802047812 */ /* 0x000fe200078efcff */
[----:B------:R-:W-:Y:S01]  /*28e0*/  @!P4 IMAD.IADD R148, R148, 0x1, -R0 ;  /* 0x000000019494c824 */ /* 0x000fe200078e0a00 */
[----:B------:R-:W-:Y:S01]  /*28f0*/  IABS R158, R10 ;  /* 0x0000000a009e7213 */ /* 0x000fe20000000000 */
[----:B------:R-:W-:Y:S01]  /*2900*/  IMAD R150, R0, R5, R150 ;  /* 0x0000000500967224 */ /* 0x000fe200078e0296 */
[----:B------:R-:W-:Y:S01]  /*2910*/  IABS R152, R4 ;  /* 0x0000000400987213 */ /* 0x000fe20000000000 */
[----:B------:R-:W-:Y:S01]  /*2920*/  @!P6 IMAD.IADD R144, R144, 0x1, -R0 ;  /* 0x000000019090e824 */ /* 0x000fe200078e0a00 */
[----:B------:R-:W-:Y:S01]  /*2930*/  ISETP.GT.U32.AND P4, PT, R0, R148, PT ;  /* 0x000000940000720c */ /* 0x000fe20003f84070 */
[----:B------:R-:W-:Y:S01]  /*2940*/  @!P1 IMAD.MOV R138, RZ, RZ, -R138 ;  /* 0x000000ffff8a9224 */ /* 0x000fe200078e0a8a */
[----:B------:R-:W-:Y:S01]  /*2950*/  ISETP.GE.AND P6, PT, R9, RZ, PT ;  /* 0x000000ff0900720c */ /* 0x000fe20003fc6270 */
[----:B------:R-:W-:Y:S01]  /*2960*/  @!P2 IMAD.MOV R142, RZ, RZ, -R142 ;  /* 0x000000ffff8ea224 */ /* 0x000fe200078e0a8e */
[----:B------:R-:W-:Y:S01]  /*2970*/  LOP3.LUT R9, R2, 0xc0, RZ, 0xfc, !PT ;  /* 0x000000c002097812 */ /* 0x000fe200078efcff */
[----:B------:R-:W-:Y:S01]  /*2980*/  @!P3 IMAD.IADD R146, R146, 0x1, -R0 ;  /* 0x000000019292b824 */ /* 0x000fe200078e0a00 */
[----:B------:R-:W-:Y:S01]  /*2990*/  ISETP.GE.AND P2, PT, R4, RZ, PT ;  /* 0x000000ff0400720c */ /* 0x000fe20003f46270 */
[----:B------:R-:W-:Y:S01]  /*29a0*/  IMAD.HI.U32 R4, R3, R152, RZ ;  /* 0x0000009803047227 */ /* 0x000fe200078e00ff */
[----:B------:R-:W-:-:S02]  /*29b0*/  ISETP.GT.U32.AND P3, PT, R0, R150, PT ;  /* 0x000000960000720c */ /* 0x000fc40003f64070 */
[----:B------:R-:W-:Y:S01]  /*29c0*/  IABS R156, R9 ;  /* 0x00000009009c7213 */ /* 0x000fe20000000000 */
[----:B------:R-:W-:Y:S01]  /*29d0*/  @!P0 IMAD.MOV R146, RZ, RZ, -R146 ;  /* 0x000000ffff928224 */ /* 0x000fe200078e0a92 */
[----:B------:R-:W-:Y:S01]  /*29e0*/  ISETP.GE.AND P0, PT, R9, RZ, PT ;  /* 0x000000ff0900720c */ /* 0x000fe20003f06270 */
[----:B------:R-:W-:Y:S01]  /*29f0*/  IMAD.MOV R9, RZ, RZ, -R4 ;  /* 0x000000ffff097224 */ /* 0x000fe200078e0a04 */
[----:B------:R-:W-:Y:S01]  /*2a00*/  ISETP.GE.AND P1, PT, R13, RZ, PT ;  /* 0x000000ff0d00720c */ /* 0x000fe20003f26270 */
[----:B------:R-:W-:Y:S01]  /*2a10*/  @!P4 IMAD.IADD R148, R148, 0x1, -R0 ;  /* 0x000000019494c824 */ /* 0x000fe200078e0a00 */
[----:B------:R-:W-:Y:S01]  /*2a20*/  LOP3.LUT R5, R2, 0xbc, RZ, 0xfc, !PT ;  /* 0x000000bc02057812 */ /* 0x000fe200078efcff */
[----:B------:R-:W-:Y:S01]  /*2a30*/  IMAD R152, R0, R9, R152 ;  /* 0x0000000900987224 */ /* 0x000fe200078e0298 */
[----:B------:R-:W-:Y:S01]  /*2a40*/  ISETP.GE.AND P4, PT, R10, RZ, PT ;  /* 0x000000ff0a00720c */ /* 0x000fe20003f86270 */
[----:B------:R-:W-:Y:S01]  /*2a50*/  @!P5 IMAD.MOV R148, RZ, RZ, -R148 ;  /* 0x000000ffff94d224 */ /* 0x000fe200078e0a94 */
[----:B------:R-:W-:Y:S01]  /*2a60*/  IABS R154, R5 ;  /* 0x00000005009a7213 */ /* 0x000fe20000000000 */
[----:B------:R-:W-:Y:S01]  /*2a70*/  @!P3 IMAD.IADD R150, R150, 0x1, -R0 ;  /* 0x000000019696b824 */ /* 0x000fe200078e0a00 */
[----:B------:R-:W-:-:S02]  /*2a80*/  ISETP.GT.U32.AND P5, PT, R0, R152, PT ;  /* 0x000000980000720c */ /* 0x000fc40003fa4070 */
[----:B------:R-:W-:Y:S01]  /*2a90*/  LOP3.LUT R10, R2, 0xc8, RZ, 0xfc, !PT ;  /* 0x000000c8020a7812 */ /* 0x000fe200078efcff */
[----:B------:R-:W-:Y:S01]  /*2aa0*/  IMAD.HI.U32 R4, R3, R154, RZ ;  /* 0x0000009a03047227 */ /* 0x000fe200078e00ff */
[----:B------:R-:W-:Y:S02]  /*2ab0*/  ISETP.GT.U32.AND P3, PT, R0, R150, PT ;  /* 0x000000960000720c */ /* 0x000fe40003f64070 */
[----:B------:R-:W-:Y:S01]  /*2ac0*/  IABS R162, R10 ;  /* 0x0000000a00a27213 */ /* 0x000fe20000000000 */
[----:B------:R-:W-:Y:S01]  /*2ad0*/  @!P1 IMAD.MOV R144, RZ, RZ, -R144 ;  /* 0x000000ffff909224 */ /* 0x000fe200078e0a90 */
[----:B------:R-:W-:Y:S01]  /*2ae0*/  ISETP.GE.AND P1, PT, R5, RZ, PT ;  /* 0x000000ff0500720c */ /* 0x000fe20003f26270 */
[C---:B------:R-:W-:Y:S01]  /*2af0*/  IMAD.HI.U32 R5, R3.reuse, R156, RZ ;  /* 0x0000009c03057227 */ /* 0x040fe200078e00ff */
[C---:B------:R-:W-:Y:S02]  /*2b00*/  LOP3.LUT R12, R2.reuse, 0xd0, RZ, 0xfc, !PT ;  /* 0x000000d0020c7812 */ /* 0x040fe400078efcff */
[----:B------:R-:W-:Y:S01]  /*2b10*/  LOP3.LUT R13, R2, 0xd4, RZ, 0xfc, !PT ;  /* 0x000000d4020d7812 */ /* 0x000fe200078efcff */
[----:B------:R-:W-:Y:S01]  /*2b20*/  @!P5 IMAD.IADD R152, R152, 0x1, -R0 ;  /* 0x000000019898d824 */ /* 0x000fe200078e0a00 */
[----:B------:R-:W-:Y:S01]  /*2b30*/  IABS R168, R12 ;  /* 0x0000000c00a87213 */ /* 0x000fe20000000000 */
[----:B------:R-:W-:Y:S01]  /*2b40*/  IMAD.MOV R5, RZ, RZ, -R5 ;  /* 0x000000ffff057224 */ /* 0x000fe200078e0a05 */
[----:B------:R-:W-:Y:S01]  /*2b50*/  IABS R170, R13 ;  /* 0x0000000d00aa7213 */ /* 0x000fe20000000000 */
[----:B------:R-:W-:Y:S01]  /*2b60*/  IMAD.MOV R9, RZ, RZ, -R4 ;  /* 0x000000ffff097224 */ /* 0x000fe200078e0a04 */
[----:B------:R-:W-:Y:S01]  /*2b70*/  ISETP.GT.U32.AND P5, PT, R0, R152, PT ;  /* 0x000000980000720c */ /* 0x000fe20003fa4070 */
[----:B------:R-:W-:Y:S01]  /*2b80*/  IMAD.HI.U32 R4, R3, R158, RZ ;  /* 0x0000009e03047227 */ /* 0x000fe200078e00ff */
[----:B------:R-:W-:-:S03]  /*2b90*/  LOP3.LUT R15, R2, 0xd8, RZ, 0xfc, !PT ;  /* 0x000000d8020f7812 */ /* 0x000fc600078efcff */
[----:B------:R-:W-:Y:S01]  /*2ba0*/  @!P3 IMAD.IADD R150, R150, 0x1, -R0 ;  /* 0x000000019696b824 */ /* 0x000fe200078e0a00 */
[----:B------:R-:W-:Y:S01]  /*2bb0*/  IABS R166, R15 ;  /* 0x0000000f00a67213 */ /* 0x000fe20000000000 */
[C---:B------:R-:W-:Y:S02]  /*2bc0*/  IMAD R156, R0.reuse, R5, R156 ;  /* 0x00000005009c7224 */ /* 0x040fe400078e029c */
[C---:B------:R-:W-:Y:S02]  /*2bd0*/  IMAD R154, R0.reuse, R9, R154 ;  /* 0x00000009009a7224 */ /* 0x040fe400078e029a */
[----:B------:R-:W-:Y:S02]  /*2be0*/  IMAD.MOV R9, RZ, RZ, -R4 ;  /* 0x000000ffff097224 */ /* 0x000fe400078e0a04 */
[----:B------:R-:W-:Y:S01]  /*2bf0*/  @!P6 IMAD.MOV R150, RZ, RZ, -R150 ;  /* 0x000000ffff96e224 */ /* 0x000fe200078e0a96 */
[C---:B------:R-:W-:Y:S01]  /*2c00*/  ISETP.GT.U32.AND P6, PT, R0.reuse, R156, PT ;  /* 0x0000009c0000720c */ /* 0x040fe20003fc4070 */
[C---:B------:R-:W-:Y:S01]  /*2c10*/  IMAD R158, R0.reuse, R9, R158 ;  /* 0x00000009009e7224 */ /* 0x040fe200078e029e */
[----:B------:R-:W-:Y:S01]  /*2c20*/  ISETP.GT.U32.AND P3, PT, R0, R154, PT ;  /* 0x0000009a0000720c */ /* 0x000fe20003f64070 */
[----:B------:R-:W-:-:S02]  /*2c30*/  @!P5 IMAD.IADD R152, R152, 0x1, -R0 ;  /* 0x000000019898d824 */ /* 0x000fc400078e0a00 */
[----:B------:R-:W-:Y:S01]  /*2c40*/  IMAD.HI.U32 R5, R3, R164, RZ ;  /* 0x000000a403057227 */ /* 0x000fe200078e00ff */
[----:B------:R-:W-:-:S03]  /*2c50*/  ISETP.GT.U32.AND P5, PT, R0, R158, PT ;  /* 0x0000009e0000720c */ /* 0x000fc60003fa4070 */
[----:B------:R-:W-:-:S04]  /*2c60*/  IMAD.HI.U32 R4, R3, R162, RZ ;  /* 0x000000a203047227 */ /* 0x000fc800078e00ff */
[----:B------:R-:W-:Y:S02]  /*2c70*/  @!P6 IMAD.IADD R156, R156, 0x1, -R0 ;  /* 0x000000019c9ce824 */ /* 0x000fe400078e0a00 */
[----:B------:R-:W-:Y:S02]  /*2c80*/  IMAD.MOV R5, RZ, RZ, -R5 ;  /* 0x000000ffff057224 */ /* 0x000fe400078e0a05 */
[----:B------:R-:W-:Y:S01]  /*2c90*/  @!P2 IMAD.MOV R152, RZ, RZ, -R152 ;  /* 0x000000ffff98a224 */ /* 0x000fe200078e0a98 */
[----:B------:R-:W-:Y:S01]  /*2ca0*/  ISETP.GT.U32.AND P6, PT, R0, R156, PT ;  /* 0x0000009c0000720c */ /* 0x000fe20003fc4070 */
[----:B------:R-:W-:Y:S01]  /*2cb0*/  @!P5 IMAD.IADD R158, R158, 0x1, -R0 ;  /* 0x000000019e9ed824 */ /* 0x000fe200078e0a00 */
[----:B------:R-:W-:Y:S01]  /*2cc0*/  ISETP.GE.AND P5, PT, R10, RZ, PT ;  /* 0x000000ff0a00720c */ /* 0x000fe20003fa6270 */
[----:B------:R-:W-:Y:S01]  /*2cd0*/  IMAD.MOV R9, RZ, RZ, -R4 ;  /* 0x000000ffff097224 */ /* 0x000fe200078e0a04 */
[----:B------:R-:W-:Y:S01]  /*2ce0*/  LOP3.LUT R10, R2, 0xe0, RZ, 0xfc, !PT ;  /* 0x000000e0020a7812 */ /* 0x000fe200078efcff */
[----:B------:R-:W-:Y:S01]  /*2cf0*/  @!P3 IMAD.IADD R154, R154, 0x1, -R0 ;  /* 0x000000019a9ab824 */ /* 0x000fe200078e0a00 */
[C---:B------:R-:W-:Y:S01]  /*2d00*/  ISETP.GT.U32.AND P2, PT, R0.reuse, R158, PT ;  /* 0x0000009e0000720c */ /* 0x040fe20003f44070 */
[C---:B------:R-:W-:Y:S01]  /*2d10*/  IMAD R164, R0.reuse, R5, R164 ;  /* 0x0000000500a47224 */ /* 0x040fe200078e02a4 */
[----:B------:R-:W-:Y:S01]  /*2d20*/  IABS R174, R10 ;  /* 0x0000000a00ae7213 */ /* 0x000fe20000000000 */
[----:B------:R-:W-:Y:S01]  /*2d30*/  IMAD.HI.U32 R4, R3, R168, RZ ;  /* 0x000000a803047227 */ /* 0x000fe200078e00ff */
[----:B------:R-:W-:-:S03]  /*2d40*/  ISETP.GT.U32.AND P3, PT, R0, R154, PT ;  /* 0x0000009a0000720c */ /* 0x000fc60003f64070 */
[----:B------:R-:W-:Y:S02]  /*2d50*/  IMAD R162, R0, R9, R162 ;  /* 0x0000000900a27224 */ /* 0x000fe400078e02a2 */
[----:B------:R-:W-:-:S04]  /*2d60*/  IMAD.HI.U32 R5, R3, R170, RZ ;  /* 0x000000aa03057227 */ /* 0x000fc800078e00ff */
[----:B------:R-:W-:Y:S01]  /*2d70*/  @!P6 IMAD.IADD R156, R156, 0x1, -R0 ;  /* 0x000000019c9ce824 */ /* 0x000fe200078e0a00 */
[C---:B------:R-:W-:Y:S01]  /*2d80*/  ISETP.GT.U32.AND P6, PT, R0.reuse, R164, PT ;  /* 0x000000a40000720c */ /* 0x040fe20003fc4070 */
[----:B------:R-:W-:Y:S02]  /*2d90*/  IMAD.MOV R9, RZ, RZ, -R4 ;  /* 0x000000ffff097224 */ /* 0x000fe400078e0a04 */
[----:B------:R-:W-:Y:S02]  /*2da0*/  IMAD.MOV R5, RZ, RZ, -R5 ;  /* 0x000000ffff057224 */ /* 0x000fe400078e0a05 */
[----:B------:R-:W-:Y:S01]  /*2db0*/  IMAD R168, R0, R9, R168 ;  /* 0x0000000900a87224 */ /* 0x000fe200078e02a8 */
[----:B------:R-:W-:Y:S01]  /*2dc0*/  LOP3.LUT R9, R2, 0xdc, RZ, 0xfc, !PT ;  /* 0x000000dc02097812 */ /* 0x000fe200078efcff */
[----:B------:R-:W-:Y:S02]  /*2dd0*/  IMAD R170, R0, R5, R170 ;  /* 0x0000000500aa7224 */ /* 0x000fe400078e02aa */
[--C-:B------:R-:W-:Y:S01]  /*2de0*/  @!P2 IMAD.IADD R158, R158, 0x1, -R0.reuse ;  /* 0x000000019e9ea824 */ /* 0x100fe200078e0a00 */
[----:B------:R-:W-:Y:S01]  /*2df0*/  ISETP.GT.U32.AND P2, PT, R0, R168, PT ;  /* 0x000000a80000720c */ /* 0x000fe20003f44070 */
[----:B------:R-:W-:Y:S01]  /*2e00*/  @!P3 IMAD.IADD R154, R154, 0x1, -R0 ;  /* 0x000000019a9ab824 */ /* 0x000fe200078e0a00 */
[C---:B------:R-:W-:Y:S01]  /*2e10*/  ISETP.GT.U32.AND P3, PT, R0.reuse, R162, PT ;  /* 0x000000a20000720c */ /* 0x040fe20003f64070 */
[----:B------:R-:W-:Y:S01]  /*2e20*/  @!P4 IMAD.MOV R158, RZ, RZ, -R158 ;  /* 0x000000ffff9ec224 */ /* 0x000fe200078e0a9e */
[----:B------:R-:W-:Y:S01]  /*2e30*/  ISETP.GT.U32.AND P4, PT, R0, R170, PT ;  /* 0x000000aa0000720c */ /* 0x000fe20003f84070 */
[----:B------:R-:W-:Y:S01]  /*2e40*/  @!P6 IMAD.IADD R164, R164, 0x1, -R0 ;  /* 0x00000001a4a4e824 */ /* 0x000fe200078e0a00 */
[----:B------:R-:W-:Y:S01]  /*2e50*/  IABS R172, R9 ;  /* 0x0000000900ac7213 */ /* 0x000fe20000000000 */
[----:B------:R-:W-:-:S03]  /*2e60*/  IMAD.HI.U32 R4, R3, R166, RZ ;  /* 0x000000a603047227 */ /* 0x000fc600078e00ff */
[----:B------:R-:W-:Y:S01]  /*2e70*/  ISETP.GT.U32.AND P6, PT, R0, R164, PT ;  /* 0x000000a40000720c */ /* 0x000fe20003fc4070 */
[----:B------:R-:W-:Y:S02]  /*2e80*/  IMAD.MOV R5, RZ, RZ, -R4 ;  /* 0x000000ffff057224 */ /* 0x000fe400078e0a04 */
[--C-:B------:R-:W-:Y:S01]  /*2e90*/  @!P2 IMAD.IADD R168, R168, 0x1, -R0.reuse ;  /* 0x00000001a8a8a824 */ /* 0x100fe200078e0a00 */
[----:B------:R-:W-:Y:S01]  /*2ea0*/  ISETP.GE.AND P2, PT, R15, RZ, PT ;  /* 0x000000ff0f00720c */ /* 0x000fe20003f46270 */
[--C-:B------:R-:W-:Y:S01]  /*2eb0*/  @!P3 IMAD.IADD R162, R162, 0x1, -R0.reuse ;  /* 0x00000001a2a2b824 */ /* 0x100fe200078e0a00 */
[----:B------:R-:W-:Y:S01]  /*2ec0*/  ISETP.GE.AND P3, PT, R11, RZ, PT ;  /* 0x000000ff0b00720c */ /* 0x000fe20003f66270 */
[----:B------:R-:W-:Y:S01]  /*2ed0*/  @!P4 IMAD.IADD R170, R170, 0x1, -R0 ;  /* 0x00000001aaaac824 */ /* 0x000fe200078e0a00 */
[C---:B------:R-:W-:Y:S01]  /*2ee0*/  ISETP.GT.U32.AND P4, PT, R0.reuse, R168, PT ;  /* 0x000000a80000720c */ /* 0x040fe20003f84070 */
[----:B------:R-:W-:Y:S01]  /*2ef0*/  IMAD R166, R0, R5, R166 ;  /* 0x0000000500a67224 */ /* 0x000fe200078e02a6 */
[C---:B------:R-:W-:Y:S01]  /*2f00*/  LOP3.LUT R11, R2.reuse, 0xe4, RZ, 0xfc, !PT ;  /* 0x000000e4020b7812 */ /* 0x040fe200078efcff */
[----:B------:R-:W-:Y:S01]  /*2f10*/  IMAD.HI.U32 R4, R3, R172, RZ ;  /* 0x000000ac03047227 */ /* 0x000fe200078e00ff */
[----:B------:R-:W-:-:S02]  /*2f20*/  LOP3.LUT R15, R2, 0x10c, RZ, 0xfc, !PT ;  /* 0x0000010c020f7812 */ /* 0x000fc400078efcff */
[----:B------:R-:W-:Y:S01]  /*2f30*/  @!P6 IADD3 R164, R164, -R0, RZ ;  /* 0x80000000a4a4e210 */ /* 0x000fe20007ffe0ff */
[----:B------:R-:W-:Y:S01]  /*2f40*/  @!P1 IMAD.MOV R154, RZ, RZ, -R154 ;  /* 0x000000ffff9a9224 */ /* 0x000fe200078e0a9a */
[C---:B------:R-:W-:Y:S01]  /*2f50*/  ISETP.GT.U32.AND P1, PT, R0.reuse, R162, PT ;  /* 0x000000a20000720c */ /* 0x040fe20003f24070 */
[----:B------:R-:W-:Y:S01]  /*2f60*/  IMAD.MOV R5, RZ, RZ, -R4 ;  /* 0x000000ffff057224 */ /* 0x000fe200078e0a04 */
[C---:B------:R-:W-:Y:S01]  /*2f70*/  ISETP.GT.U32.AND P6, PT, R0.reuse, R166, PT ;  /* 0x000000a60000720c */ /* 0x040fe20003fc4070 */
[----:B------:R-:W-:Y:S01]  /*2f80*/  IMAD.HI.U32 R4, R3, R174, RZ ;  /* 0x000000ae03047227 */ /* 0x000fe200078e00ff */
[----:B------:R-:W-:Y:S02]  /*2f90*/  IABS R176, R11 ;  /* 0x0000000b00b07213 */ /* 0x000fe40000000000 */
[----:B------:R-:W-:Y:S01]  /*2fa0*/  IABS R196, R15 ;  /* 0x0000000f00c47213 */ /* 0x000fe20000000000 */
[----:B------:R-:W-:Y:S02]  /*2fb0*/  IMAD R172, R0, R5, R172 ;  /* 0x0000000500ac7224 */ /* 0x000fe400078e02ac */
[----:B------:R-:W-:-:S02]  /*2fc0*/  @!P4 IMAD.IADD R168, R168, 0x1, -R0 ;  /* 0x00000001a8a8c824 */ /* 0x000fc400078e0a00 */
[----:B------:R-:W-:Y:S01]  /*2fd0*/  IMAD.MOV R5, RZ, RZ, -R4 ;  /* 0x000000ffff057224 */ /* 0x000fe200078e0a04 */
[----:B------:R-:W-:Y:S01]  /*2fe0*/  ISETP.GT.U32.AND P4, PT, R0, R172, PT ;  /* 0x000000ac0000720c */ /* 0x000fe20003f84070 */
[--C-:B------:R-:W-:Y:S01]  /*2ff0*/  @!P1 IMAD.IADD R162, R162, 0x1, -R0.reuse ;  /* 0x00000001a2a29824 */ /* 0x100fe200078e0a00 */
[----:B------:R-:W-:Y:S01]  /*3000*/  ISETP.GE.AND P1, PT, R13, RZ, PT ;  /* 0x000000ff0d00720c */ /* 0x000fe20003f26270 */
[----:B------:R-:W-:Y:S01]  /*3010*/  @!P6 IMAD.IADD R166, R166, 0x1, -R0 ;  /* 0x00000001a6a6e824 */ /* 0x000fe200078e0a00 */
[----:B------:R-:W-:Y:S01]  /*3020*/  ISETP.GT.U32.AND P6, PT, R0, R170, PT ;  /* 0x000000aa0000720c */ /* 0x000fe20003fc4070 */
[----:B------:R-:W-:Y:S01]  /*3030*/  @!P5 IMAD.MOV R162, RZ, RZ, -R162 ;  /* 0x000000ffffa2d224 */ /* 0x000fe200078e0aa2 */
[----:B------:R-:W-:Y:S01]  /*3040*/  LOP3.LUT R13, R2, 0xec, RZ, 0xfc, !PT ;  /* 0x000000ec020d7812 */ /* 0x000fe200078efcff */
[----:B------:R-:W-:Y:S01]  /*3050*/  @!P0 IMAD.MOV R156, RZ, RZ, -R156 ;  /* 0x000000ffff9c8224 */ /* 0x000fe200078e0a9c */
[----:B------:R-:W-:Y:S01]  /*3060*/  ISETP.GT.U32.AND P5, PT, R0, R166, PT ;  /* 0x000000a60000720c */ /* 0x000fe20003fa4070 */
[----:B------:R-:W-:Y:S01]  /*3070*/  @!P3 IMAD.MOV R164, RZ, RZ, -R164 ;  /* 0x000000ffffa4b224 */ /* 0x000fe200078e0aa4 */
[----:B------:R-:W-:Y:S01]  /*3080*/  ISETP.GE.AND P0, PT, R12, RZ, PT ;  /* 0x000000ff0c00720c */ /* 0x000fe20003f06270 */
[----:B------:R-:W-:Y:S01]  /*3090*/  IMAD.HI.U32 R4, R3, R176, RZ ;  /* 0x000000b003047227 */ /* 0x000fe200078e00ff */
[----:B------:R-:W-:-:S02]  /*30a0*/  IABS R180, R13 ;  /* 0x0000000d00b47213 */ /* 0x000fc40000000000 */
[----:B------:R-:W-:Y:S01]  /*30b0*/  LOP3.LUT R12, R2, 0xe8, RZ, 0xfc, !PT ;  /* 0x000000e8020c7812 */ /* 0x000fe200078efcff */
[----:B------:R-:W-:Y:S01]  /*30c0*/  @!P4 IMAD.IADD R172, R172, 0x1, -R0 ;  /* 0x00000001acacc824 */ /* 0x000fe200078e0a00 */
[----:B------:R-:W-:Y:S01]  /*30d0*/  ISETP.GE.AND P4, PT, R10, RZ, PT ;  /* 0x000000ff0a00720c */ /* 0x000fe20003f86270 */
[----:B------:R-:W-:Y:S01]  /*30e0*/  IMAD R174, R0, R5, R174 ;  /* 0x0000000500ae7224 */ /* 0x000fe200078e02ae */
[----:B------:R-:W-:Y:S01]  /*30f0*/  IABS R178, R12 ;  /* 0x0000000c00b27213 */ /* 0x000fe20000000000 */
[--C-:B------:R-:W-:Y:S01]  /*3100*/  @!P6 IMAD.IADD R170, R170, 0x1, -R0.reuse ;  /* 0x00000001aaaae824 */ /* 0x100fe200078e0a00 */
[----:B------:R-:W-:Y:S01]  /*3110*/  ISETP.GT.U32.AND P3, PT, R0, R172, PT ;  /* 0x000000ac0000720c */ /* 0x000fe20003f64070 */
[----:B------:R-:W-:Y:S01]  /*3120*/  @!P5 IMAD.IADD R166, R166, 0x1, -R0 ;  /* 0x00000001a6a6d824 */ /* 0x000fe200078e0a00 */
[----:B------:R-:W-:Y:S01]  /*3130*/  ISETP.GE.AND P6, PT, R9, RZ, PT ;  /* 0x000000ff0900720c */ /* 0x000fe20003fc6270 */
[----:B------:R-:W-:Y:S01]  /*3140*/  IMAD.MOV R9, RZ, RZ, -R4 ;  /* 0x000000ffff097224 */ /* 0x000fe200078e0a04 */
[----:B------:R-:W-:Y:S01]  /*3150*/  ISETP.GT.U32.AND P5, PT, R0, R174, PT ;  /* 0x000000ae0000720c */ /* 0x000fe20003fa4070 */
[----:B------:R-:W-:Y:S01]  /*3160*/  IMAD.HI.U32 R4, R3, R180, RZ ;  /* 0x000000b403047227 */ /* 0x000fe200078e00ff */
[----:B------:R-:W-:-:S03]  /*3170*/  LOP3.LUT R10, R2, 0xf0, RZ, 0xfc, !PT ;  /* 0x000000f0020a7812 */ /* 0x000fc600078efcff */
[----:B------:R-:W-:Y:S01]  /*3180*/  IMAD R176, R0, R9, R176 ;  /* 0x0000000900b07224 */ /* 0x000fe200078e02b0 */
[----:B------:R-:W-:Y:S01]  /*3190*/  IABS R182, R10 ;  /* 0x0000000a00b67213 */ /* 0x000fe20000000000 */
[----:B------:R-:W-:Y:S02]  /*31a0*/  IMAD.MOV R9, RZ, RZ, -R4 ;  /* 0x000000ffff097224 */ /* 0x000fe400078e0a04 */
[----:B------:R-:W-:-:S04]  /*31b0*/  IMAD.HI.U32 R5, R3, R178, RZ ;  /* 0x000000b203057227 */ /* 0x000fc800078e00ff */
[----:B------:R-:W-:Y:S01]  /*31c0*/  @!P3 IMAD.IADD R172, R172, 0x1, -R0 ;  /* 0x00000001acacb824 */ /* 0x000fe200078e0a00 */
[----:B------:R-:W-:Y:S01]  /*31d0*/  ISETP.GE.AND P3, PT, R12, RZ, PT ;  /* 0x000000ff0c00720c */ /* 0x000fe20003f66270 */
[----:B------:R-:W-:Y:S01]  /*31e0*/  IMAD R180, R0, R9, R180 ;  /* 0x0000000900b47224 */ /* 0x000fe200078e02b4 */
[----:B------:R-:W-:Y:S01]  /*31f0*/  LOP3.LUT R12, R2, 0x104, RZ, 0xfc, !PT ;  /* 0x00000104020c7812 */ /* 0x000fe200078efcff */
[----:B------:R-:W-:Y:S02]  /*3200*/  IMAD.MOV R5, RZ, RZ, -R5 ;  /* 0x000000ffff057224 */ /* 0x000fe400078e0a05 */
[----:B------:R-:W-:Y:S01]  /*3210*/  @!P6 IMAD.MOV R172, RZ, RZ, -R172 ;  /* 0x000000fffface224 */ /* 0x000fe200078e0aac */
[C---:B------:R-:W-:Y:S01]  /*3220*/  ISETP.GT.U32.AND P6, PT, R0.reuse, R180, PT ;  /* 0x000000b40000720c */ /* 0x040fe20003fc4070 */
[----:B------:R-:W-:Y:S01]  /*3230*/  IMAD R178, R0, R5, R178 ;  /* 0x0000000500b27224 */ /* 0x000fe200078e02b2 */
[----:B------:R-:W-:Y:S01]  /*3240*/  IABS R192, R12 ;  /* 0x0000000c00c07213 */ /* 0x000fe20000000000 */
[----:B------:R-:W-:-:S02]  /*3250*/  @!P5 IMAD.IADD R174, R174, 0x1, -R0 ;  /* 0x00000001aeaed824 */ /* 0x000fc400078e0a00 */
[----:B------:R-:W-:-:S03]  /*3260*/  IMAD.HI.U32 R5, R3, R182, RZ ;  /* 0x000000b603057227 */ /* 0x000fc600078e00ff */
[C---:B------:R-:W-:Y:S01]  /*3270*/  ISETP.GT.U32.AND P5, PT, R0.reuse, R174, PT ;  /* 0x000000ae0000720c */ /* 0x040fe20003fa4070 */
[----:B------:R-:W-:Y:S01]  /*3280*/  @!P0 IMAD.MOV R168, RZ, RZ, -R168 ;  /* 0x000000ffffa88224 */ /* 0x000fe200078e0aa8 */
[C---:B------:R-:W-:Y:S01]  /*3290*/  ISETP.GT.U32.AND P0, PT, R0.reuse, R176, PT ;  /* 0x000000b00000720c */ /* 0x040fe20003f04070 */
[----:B------:R-:W-:Y:S02]  /*32a0*/  IMAD.MOV R5, RZ, RZ, -R5 ;  /* 0x000000ffff057224 */ /* 0x000fe400078e0a05 */
[----:B------:R-:W-:Y:S01]  /*32b0*/  @!P1 IMAD.MOV R170, RZ, RZ, -R170 ;  /* 0x000000ffffaa9224 */ /* 0x000fe200078e0aaa */
[C---:B------:R-:W-:Y:S01]  /*32c0*/  ISETP.GT.U32.AND P1, PT, R0.reuse, R178, PT ;  /* 0x000000b20000720c */ /* 0x040fe20003f24070 */
[----:B------:R-:W-:Y:S01]  /*32d0*/  IMAD R182, R0, R5, R182 ;  /* 0x0000000500b67224 */ /* 0x000fe200078e02b6 */
[----:B------:R-:W-:Y:S01]  /*32e0*/  LOP3.LUT R5, R2, 0xf4, RZ, 0xfc, !PT ;  /* 0x000000f402057812 */ /* 0x000fe200078efcff */
[----:B------:R-:W-:Y:S02]  /*32f0*/  @!P6 IMAD.IADD R180, R180, 0x1, -R0 ;  /* 0x00000001b4b4e824 */ /* 0x000fe400078e0a00 */
[----:B------:R-:W-:Y:S01]  /*3300*/  @!P2 IMAD.MOV R166, RZ, RZ, -R166 ;  /* 0x000000ffffa6a224 */ /* 0x000fe200078e0aa6 */
[----:B------:R-:W-:Y:S01]  /*3310*/  IABS R184, R5 ;  /* 0x0000000500b87213 */ /* 0x000fe20000000000 */
[--C-:B------:R-:W-:Y:S01]  /*3320*/  @!P5 IMAD.IADD R174, R174, 0x1, -R0.reuse ;  /* 0x00000001aeaed824 */ /* 0x100fe200078e0a00 */
[----:B------:R-:W-:Y:S01]  /*3330*/  ISETP.GT.U32.AND P6, PT, R0, R180, PT ;  /* 0x000000b40000720c */ /* 0x000fe20003fc4070 */
[----:B------:R-:W-:Y:S01]  /*3340*/  @!P0 IMAD.IADD R176, R176, 0x1, -R0 ;  /* 0x00000001b0b08824 */ /* 0x000fe200078e0a00 */
[----:B------:R-:W-:Y:S01]  /*3350*/  ISETP.GE.AND P2, PT, R11, RZ, PT ;  /* 0x000000ff0b00720c */ /* 0x000fe20003f46270 */
[----:B------:R-:W-:Y:S01]  /*3360*/  IMAD.HI.U32 R4, R3, R184, RZ ;  /* 0x000000b803047227 */ /* 0x000fe200078e00ff */
[----:B------:R-:W-:-:S02]  /*3370*/  LOP3.LUT R11, R2, 0xf8, RZ, 0xfc, !PT ;  /* 0x000000f8020b7812 */ /* 0x000fc400078efcff */
[----:B------:R-:W-:Y:S01]  /*3380*/  ISETP.GT.U32.AND P0, PT, R0, R176, PT ;  /* 0x000000b00000720c */ /* 0x000fe20003f04070 */
[----:B------:R-:W-:Y:S01]  /*3390*/  @!P1 IMAD.IADD R178, R178, 0x1, -R0 ;  /* 0x00000001b2b29824 */ /* 0x000fe200078e0a00 */
[----:B------:R-:W-:Y:S01]  /*33a0*/  IABS R186, R11 ;  /* 0x0000000b00ba7213 */ /* 0x000fe20000000000 */
[----:B------:R-:W-:Y:S01]  /*33b0*/  @!P4 IMAD.MOV R174, RZ, RZ, -R174 ;  /* 0x000000ffffaec224 */ /* 0x000fe200078e0aae */
[C---:B------:R-:W-:Y:S01]  /*33c0*/  ISETP.GT.U32.AND P4, PT, R0.reuse, R182, PT ;  /* 0x000000b60000720c */ /* 0x040fe20003f84070 */
[----:B------:R-:W-:Y:S01]  /*33d0*/  IMAD.MOV R9, RZ, RZ, -R4 ;  /* 0x000000ffff097224 */ /* 0x000fe200078e0a04 */
[----:B------:R-:W-:Y:S01]  /*33e0*/  ISETP.GT.U32.AND P1, PT, R0, R178, PT ;  /* 0x000000b20000720c */ /* 0x000fe20003f24070 */
[----:B------:R-:W-:Y:S01]  /*33f0*/  @!P6 IMAD.IADD R180, R180, 0x1, -R0 ;  /* 0x00000001b4b4e824 */ /* 0x000fe200078e0a00 */
[----:B------:R-:W-:Y:S01]  /*3400*/  ISETP.GE.AND P5, PT, R13, RZ, PT ;  /* 0x000000ff0d00720c */ /* 0x000fe20003fa6270 */
[----:B------:R-:W-:Y:S01]  /*3410*/  IMAD R184, R0, R9, R184 ;  /* 0x0000000900b87224 */ /* 0x000fe200078e02b8 */
[----:B------:R-:W-:-:S03]  /*3420*/  LOP3.LUT R13, R2, 0x108, RZ, 0xfc, !PT ;  /* 0x00000108020d7812 */ /* 0x000fc600078efcff */
[--C-:B------:R-:W-:Y:S01]  /*3430*/  @!P0 IMAD.IADD R176, R176, 0x1, -R0.reuse ;  /* 0x00000001b0b08824 */ /* 0x100fe200078e0a00 */
[----:B------:R-:W-:Y:S02]  /*3440*/  ISETP.GT.U32.AND P6, PT, R0, R184, PT ;  /* 0x000000b80000720c */ /* 0x000fe40003fc4070 */
[----:B------:R-:W-:Y:S01]  /*3450*/  ISETP.GE.AND P0, PT, R10, RZ, PT ;  /* 0x000000ff0a00720c */ /* 0x000fe20003f06270 */
[--C-:B------:R-:W-:Y:S01]  /*3460*/  @!P4 IMAD.IADD R182, R182, 0x1, -R0.reuse ;  /* 0x00000001b6b6c824 */ /* 0x100fe200078e0a00 */
[----:B------:R-:W-:Y:S01]  /*3470*/  LOP3.LUT R10, R2, 0xfc, RZ, 0xfc, !PT ;  /* 0x000000fc020a7812 */ /* 0x000fe200078efcff */
[----:B------:R-:W-:Y:S01]  /*3480*/  @!P1 IMAD.IADD R178, R178, 0x1, -R0 ;  /* 0x00000001b2b29824 */ /* 0x000fe200078e0a00 */
[----:B------:R-:W-:Y:S01]  /*3490*/  ISETP.GE.AND P1, PT, R5, RZ, PT ;  /* 0x000000ff0500720c */ /* 0x000fe20003f26270 */
[----:B------:R-:W-:Y:S01]  /*34a0*/  @!P2 IMAD.MOV R176, RZ, RZ, -R176 ;  /* 0x000000ffffb0a224 */ /* 0x000fe200078e0ab0 */
[----:B------:R-:W-:Y:S01]  /*34b0*/  IABS R188, R10 ;  /* 0x0000000a00bc7213 */ /* 0x000fe20000000000 */
[----:B------:R-:W-:Y:S01]  /*34c0*/  IMAD.HI.U32 R5, R3, R186, RZ ;  /* 0x000000ba03057227 */ /* 0x000fe200078e00ff */
[----:B------:R-:W-:-:S02]  /*34d0*/  ISETP.GE.AND P2, PT, R11, RZ, PT ;  /* 0x000000ff0b00720c */ /* 0x000fc40003f46270 */
[----:B------:R-:W-:Y:S01]  /*34e0*/  ISETP.GT.U32.AND P4, PT, R0, R182, PT ;  /* 0x000000b60000720c */ /* 0x000fe20003f84070 */
[----:B------:R-:W-:Y:S01]  /*34f0*/  IMAD.MOV R5, RZ, RZ, -R5 ;  /* 0x000000ffff057224 */ /* 0x000fe200078e0a05 */
[----:B------:R-:W-:Y:S01]  /*3500*/  LOP3.LUT R11, R2, 0x100, RZ, 0xfc, !PT ;  /* 0x00000100020b7812 */ /* 0x000fe200078efcff */
[----:B------:R-:W-:Y:S01]  /*3510*/  @!P6 IMAD.IADD R184, R184, 0x1, -R0 ;  /* 0x00000001b8b8e824 */ /* 0x000fe200078e0a00 */
[----:B------:R-:W-:Y:S01]  /*3520*/  IABS R194, R13 ;  /* 0x0000000d00c27213 */ /* 0x000fe20000000000 */
[----:B------:R-:W-:Y:S01]  /*3530*/  IMAD.HI.U32 R4, R3, R188, RZ ;  /* 0x000000bc03047227 */ /* 0x000fe200078e00ff */
[----:B------:R-:W-:-:S03]  /*3540*/  IABS R190, R11 ;  /* 0x0000000b00be7213 */ /* 0x000fc60000000000 */
[C---:B------:R-:W-:Y:S02]  /*3550*/  IMAD R186, R0.reuse, R5, R186 ;  /* 0x0000000500ba7224 */ /* 0x040fe400078e02ba */
[----:B------:R-:W-:Y:S01]  /*3560*/  @!P3 IMAD.MOV R178, RZ, RZ, -R178 ;  /* 0x000000ffffb2b224 */ /* 0x000fe200078e0ab2 */
[----:B------:R-:W-:Y:S01]  /*3570*/  ISETP.GT.U32.AND P3, PT, R0, R184, PT ;  /* 0x000000b80000720c */ /* 0x000fe20003f64070 */
[----:B------:R-:W-:Y:S02]  /*3580*/  IMAD.MOV R5, RZ, RZ, -R4 ;  /* 0x000000ffff057224 */ /* 0x000fe400078e0a04 */
[----:B------:R-:W-:-:S04]  /*3590*/  IMAD.HI.U32 R4, R3, R190, RZ ;  /* 0x000000be03047227 */ /* 0x000fc800078e00ff */
[----:B------:R-:W-:Y:S01]  /*35a0*/  @!P4 IMAD.IADD R182, R182, 0x1, -R0 ;  /* 0x00000001b6b6c824 */ /* 0x000fe200078e0a00 */
[C---:B------:R-:W-:Y:S01]  /*35b0*/  ISETP.GT.U32.AND P4, PT, R0.reuse, R186, PT ;  /* 0x000000ba0000720c */ /* 0x040fe20003f84070 */
[----:B------:R-:W-:Y:S02]  /*35c0*/  IMAD R188, R0, R5, R188 ;  /* 0x0000000500bc7224 */ /* 0x000fe400078e02bc */
[----:B------:R-:W-:Y:S02]  /*35d0*/  IMAD.MOV R9, RZ, RZ, -R4 ;  /* 0x000000ffff097224 */ /* 0x000fe400078e0a04 */
[----:B------:R-:W-:Y:S01]  /*35e0*/  @!P3 IADD3 R184, R184, -R0, RZ ;  /* 0x80000000b8b8b210 */ /* 0x000fe20007ffe0ff */
[----:B------:R-:W-:Y:S01]  /*35f0*/  IMAD.HI.U32 R4, R3, R194, RZ ;  /* 0x000000c203047227 */ /* 0x000fe200078e00ff */
[----:B------:R-:W-:-:S03]  /*3600*/  ISETP.GT.U32.AND P6, PT, R0, R188, PT ;  /* 0x000000bc0000720c */ /* 0x000fc60003fc4070 */
[----:B------:R-:W-:Y:S02]  /*3610*/  IMAD R190, R0, R9, R190 ;  /* 0x0000000900be7224 */ /* 0x000fe400078e02be */
[----:B------:R-:W-:Y:S02]  /*3620*/  IMAD.MOV R9, RZ, RZ, -R4 ;  /* 0x000000ffff097224 */ /* 0x000fe400078e0a04 */
[----:B------:R-:W-:Y:S01]  /*3630*/  @!P4 IMAD.IADD R186, R186, 0x1, -R0 ;  /* 0x00000001babac824 */ /* 0x000fe200078e0a00 */
[C---:B------:R-:W-:Y:S01]  /*3640*/  ISETP.GT.U32.AND P3, PT, R0.reuse, R190, PT ;  /* 0x000000be0000720c */ /* 0x040fe20003f64070 */
[----:B------:R-:W-:Y:S01]  /*3650*/  IMAD R194, R0, R9, R194 ;  /* 0x0000000900c27224 */ /* 0x000fe200078e02c2 */
[----:B------:R-:W-:Y:S01]  /*3660*/  ISETP.GE.AND P4, PT, R10, RZ, PT ;  /* 0x000000ff0a00720c */ /* 0x000fe20003f86270 */
[----:B------:R-:W-:Y:S01]  /*3670*/  IMAD.HI.U32 R5, R3, R192, RZ ;  /* 0x000000c003057227 */ /* 0x000fe200078e00ff */
[----:B------:R-:W-:-:S03]  /*3680*/  LOP3.LUT R10, R2, 0x110, RZ, 0xfc, !PT ;  /* 0x00000110020a7812 */ /* 0x000fc600078efcff */
[----:B------:R-:W-:Y:S01]  /*3690*/  @!P6 IMAD.IADD R188, R188, 0x1, -R0 ;  /* 0x00000001bcbce824 */ /* 0x000fe200078e0a00 */
[C---:B------:R-:W-:Y:S01]  /*36a0*/  ISETP.GT.U32.AND P6, PT, R0.reuse, R186, PT ;  /* 0x000000ba0000720c */ /* 0x040fe20003fc4070 */
[----:B------:R-:W-:Y:S01]  /*36b0*/  IMAD.MOV R5, RZ, RZ, -R5 ;  /* 0x000000ffff057224 */ /* 0x000fe200078e0a05 */
[----:B------:R-:W-:Y:S01]  /*36c0*/  IABS R198, R10 ;  /* 0x0000000a00c67213 */ /* 0x000fe20000000000 */
[----:B------:R-:W-:Y:S01]  /*36d0*/  @!P5 IMAD.MOV R180, RZ, RZ, -R180 ;  /* 0x000000ffffb4d224 */ /* 0x000fe200078e0ab4 */
[----:B------:R-:W-:Y:S01]  /*36e0*/  ISETP.GT.U32.AND P5, PT, R0, R188, PT ;  /* 0x000000bc0000720c */ /* 0x000fe20003fa4070 */
[----:B------:R-:W-:Y:S01]  /*36f0*/  @!P3 IMAD.IADD R190, R190, 0x1, -R0 ;  /* 0x00000001bebeb824 */ /* 0x000fe200078e0a00 */
[C---:B------:R-:W-:Y:S01]  /*3700*/  ISETP.GT.U32.AND P3, PT, R0.reuse, R194, PT ;  /* 0x000000c20000720c */ /* 0x040fe20003f64070 */
[----:B------:R-:W-:Y:S02]  /*3710*/  IMAD R192, R0, R5, R192 ;  /* 0x0000000500c07224 */ /* 0x000fe400078e02c0 */
[----:B------:R-:W-:-:S02]  /*3720*/  @!P1 IMAD.MOV R184, RZ, RZ, -R184 ;  /* 0x000000ffffb89224 */ /* 0x000fc400078e0ab8 */
[----:B------:R-:W-:Y:S01]  /*3730*/  IMAD.HI.U32 R5, R3, R196, RZ ;  /* 0x000000c403057227 */ /* 0x000fe200078e00ff */
[----:B------:R-:W-:-:S03]  /*3740*/  ISETP.GT.U32.AND P1, PT, R0, R192, PT ;  /* 0x000000c00000720c */ /* 0x000fc60003f24070 */
        /* <DEDUP_REMOVED lines=8> */
[----:B------:R-:W-:-:S03]  /*37d0*/  IMAD.HI.U32 R4, R3, R198, RZ ;  /* 0x000000c603047227 */ /* 0x000fc600078e00ff */
[----:B------:R-:W-:Y:S01]  /*37e0*/  ISETP.GT.U32.AND P3, PT, R0, R194, PT ;  /* 0x000000c20000720c */ /* 0x000fe20003f64070 */
[----:B------:R-:W-:Y:S01]  /*37f0*/  @!P5 IMAD.IADD R188, R188, 0x1, -R0 ;  /* 0x00000001bcbcd824 */ /* 0x000fe200078e0a00 */
[----:B------:R-:W-:Y:S01]  /*3800*/  ISETP.GE.AND P5, PT, R13, RZ, PT ;  /* 0x000000ff0d00720c */ /* 0x000fe20003fa6270 */
[----:B------:R-:W-:Y:S01]  /*3810*/  IMAD R196, R0, R5, R196 ;  /* 0x0000000500c47224 */ /* 0x000fe200078e02c4 */
[----:B------:R-:W-:Y:S01]  /*3820*/  LOP3.LUT R13, R2, 0x118, RZ, 0xfc, !PT ;  /* 0x00000118020d7812 */ /* 0x000fe200078efcff */
[----:B------:R-:W-:Y:S02]  /*3830*/  @!P1 IMAD.IADD R192, R192, 0x1, -R0 ;  /* 0x00000001c0c09824 */ /* 0x000fe400078e0a00 */
[----:B------:R-:W-:Y:S01]  /*3840*/  IMAD.MOV R5, RZ, RZ, -R4 ;  /* 0x000000ffff057224 */ /* 0x000fe200078e0a04 */
[----:B------:R-:W-:Y:S01]  /*3850*/  IABS R202, R13 ;  /* 0x0000000d00ca7213 */ /* 0x000fe20000000000 */
[----:B------:R-:W-:Y:S01]  /*3860*/  @!P2 IMAD.IADD R190, R190, 0x1, -R0 ;  /* 0x00000001bebea824 */ /* 0x000fe200078e0a00 */
[C---:B------:R-:W-:Y:S01]  /*3870*/  ISETP.GT.U32.AND P1, PT, R0.reuse, R192, PT ;  /* 0x000000c00000720c */ /* 0x040fe20003f24070 */
[C---:B------:R-:W-:Y:S01]  /*3880*/  IMAD R198, R0.reuse, R5, R198 ;  /* 0x0000000500c67224 */ /* 0x040fe200078e02c6 */
[----:B------:R-:W-:Y:S01]  /*3890*/  ISETP.GT.U32.AND P2, PT, R0, R196, PT ;  /* 0x000000c40000720c */ /* 0x000fe20003f44070 */
[----:B------:R-:W-:-:S02]  /*38a0*/  @!P3 IMAD.IADD R194, R194, 0x1, -R0 ;  /* 0x00000001c2c2b824 */ /* 0x000fc400078e0a00 */
[----:B------:R-:W-:Y:S01]  /*38b0*/  IMAD.HI.U32 R5, R3, R202, RZ ;  /* 0x000000ca03057227 */ /* 0x000fe200078e00ff */
[----:B------:R-:W-:-:S03]  /*38c0*/  ISETP.GT.U32.AND P3, PT, R0, R198, PT ;  /* 0x000000c60000720c */ /* 0x000fc60003f64070 */
[----:B------:R-:W-:Y:S02]  /*38d0*/  IMAD.MOV R5, RZ, RZ, -R5 ;  /* 0x000000ffff057224 */ /* 0x000fe400078e0a05 */
[----:B------:R-:W-:-:S04]  /*38e0*/  IMAD.HI.U32 R9, R3, R204, RZ ;  /* 0x000000cc03097227 */ /* 0x000fc800078e00ff */
[--C-:B------:R-:W-:Y:S01]  /*38f0*/  @!P1 IMAD.IADD R192, R192, 0x1, -R0.reuse ;  /* 0x00000001c0c09824 */ /* 0x100fe200078e0a00 */
[----:B------:R-:W-:Y:S01]  /*3900*/  ISETP.GE.AND P1, PT, R15, RZ, PT ;  /* 0x000000ff0f00720c */ /* 0x000fe20003f26270 */
[----:B------:R-:W-:Y:S01]  /*3910*/  @!P2 IMAD.IADD R196, R196, 0x1, -R0 ;  /* 0x00000001c4c4a824 */ /* 0x000fe200078e0a00 */
[----:B------:R-:W-:Y:S01]  /*3920*/  ISETP.GE.AND P2, PT, R10, RZ, PT ;  /* 0x000000ff0a00720c */ /* 0x000fe20003f46270 */
[----:B------:R-:W-:Y:S01]  /*3930*/  IMAD R202, R0, R5, R202 ;  /* 0x0000000500ca7224 */ /* 0x000fe200078e02ca */
[----:B------:R-:W-:Y:S01]  /*3940*/  LOP3.LUT R10, R2, 0x120, RZ, 0xfc, !PT ;  /* 0x00000120020a7812 */ /* 0x000fe200078efcff */
[----:B------:R-:W-:Y:S01]  /*3950*/  @!P3 IMAD.IADD R198, R198, 0x1, -R0 ;  /* 0x00000001c6c6b824 */ /* 0x000fe200078e0a00 */
[C---:B------:R-:W-:Y:S01]  /*3960*/  ISETP.GT.U32.AND P3, PT, R0.reuse, R196, PT ;  /* 0x000000c40000720c */ /* 0x040fe20003f64070 */
[----:B------:R-:W-:Y:S01]  /*3970*/  @!P6 IMAD.MOV R192, RZ, RZ, -R192 ;  /* 0x000000ffffc0e224 */ /* 0x000fe200078e0ac0 */
[----:B------:R-:W-:Y:S01]  /*3980*/  ISETP.GT.U32.AND P6, PT, R0, R202, PT ;  /* 0x000000ca0000720c */ /* 0x000fe20003fc4070 */
[----:B------:R-:W-:Y:S01]  /*3990*/  IMAD.MOV R9, RZ, RZ, -R9 ;  /* 0x000000ffff097224 */ /* 0x000fe200078e0a09 */
[----:B------:R-:W-:Y:S01]  /*39a0*/  IABS R206, R10 ;  /* 0x0000000a00ce7213 */ /* 0x000fe20000000000 */
[----:B------:R-:W-:Y:S01]  /*39b0*/  IMAD.HI.U32 R4, R3, R200, RZ ;  /* 0x000000c803047227 */ /* 0x000fe200078e00ff */
[----:B------:R-:W-:-:S03]  /*39c0*/  LOP3.LUT R15, R2, 0x150, RZ, 0xfc, !PT ;  /* 0x00000150020f7812 */ /* 0x000fc600078efcff */
[----:B------:R-:W-:Y:S01]  /*39d0*/  IMAD R204, R0, R9, R204 ;  /* 0x0000000900cc7224 */ /* 0x000fe200078e02cc */
[----:B------:R-:W-:Y:S01]  /*39e0*/  LOP3.LUT R9, R2, 0x124, RZ, 0xfc, !PT ;  /* 0x0000012402097812 */ /* 0x000fe200078efcff */
[----:B------:R-:W-:Y:S01]  /*39f0*/  @!P4 IMAD.MOV R188, RZ, RZ, -R188 ;  /* 0x000000ffffbcc224 */ /* 0x000fe200078e0abc */
[----:B------:R-:W-:Y:S01]  /*3a00*/  ISETP.GT.U32.AND P4, PT, R0, R198, PT ;  /* 0x000000c60000720c */ /* 0x000fe20003f84070 */
[----:B------:R-:W-:Y:S01]  /*3a10*/  @!P0 IMAD.MOV R182, RZ, RZ, -R182 ;  /* 0x000000ffffb68224 */ /* 0x000fe200078e0ab6 */
[----:B------:R-:W-:Y:S01]  /*3a20*/  ISETP.GE.AND P0, PT, R11, RZ, PT ;  /* 0x000000ff0b00720c */ /* 0x000fe20003f06270 */
[----:B------:R-:W-:Y:S01]  /*3a30*/  IMAD.MOV R11, RZ, RZ, -R4 ;  /* 0x000000ffff0b7224 */ /* 0x000fe200078e0a04 */
[----:B------:R-:W-:Y:S01]  /*3a40*/  IABS R208, R9 ;  /* 0x0000000900d07213 */ /* 0x000fe20000000000 */
[--C-:B------:R-:W-:Y:S01]  /*3a50*/  @!P3 IMAD.IADD R196, R196, 0x1, -R0.reuse ;  /* 0x00000001c4c4b824 */ /* 0x100fe200078e0a00 */
[----:B------:R-:W-:Y:S01]  /*3a60*/  ISETP.GT.U32.AND P3, PT, R0, R204, PT ;  /* 0x000000cc0000720c */ /* 0x000fe20003f64070 */
[----:B------:R-:W-:Y:S01]  /*3a70*/  @!P6 IMAD.IADD R202, R202, 0x1, -R0 ;  /* 0x00000001cacae824 */ /* 0x000fe200078e0a00 */
[----:B------:R-:W-:Y:S01]  /*3a80*/  IABS R228, R15 ;  /* 0x0000000f00e47213 */ /* 0x000fe20000000000 */
[----:B------:R-:W-:-:S04]  /*3a90*/  IMAD.HI.U32 R4, R3, R206, RZ ;  /* 0x000000ce03047227 */ /* 0x000fc800078e00ff */
[----:B------:R-:W-:Y:S01]  /*3aa0*/  @!P1 IMAD.MOV R196, RZ, RZ, -R196 ;  /* 0x000000ffffc49224 */ /* 0x000fe200078e0ac4 */
[----:B------:R-:W-:Y:S01]  /*3ab0*/  ISETP.GT.U32.AND P1, PT, R0, R202, PT ;  /* 0x000000ca0000720c */ /* 0x000fe20003f24070 */
[----:B------:R-:W-:Y:S02]  /*3ac0*/  IMAD.MOV R5, RZ, RZ, -R4 ;  /* 0x000000ffff057224 */ /* 0x000fe400078e0a04 */
[----:B------:R-:W-:-:S04]  /*3ad0*/  IMAD.HI.U32 R4, R3, R208, RZ ;  /* 0x000000d003047227 */ /* 0x000fc800078e00ff */
[----:B------:R-:W-:Y:S01]  /*3ae0*/  IMAD R200, R0, R11, R200 ;  /* 0x0000000b00c87224 */ /* 0x000fe200078e02c8 */
[----:B------:R-:W-:Y:S01]  /*3af0*/  LOP3.LUT R11, R2, 0x128, RZ, 0xfc, !PT ;  /* 0x00000128020b7812 */ /* 0x000fe200078efcff */
[----:B------:R-:W-:Y:S02]  /*3b00*/  IMAD R206, R0, R5, R206 ;  /* 0x0000000500ce7224 */ /* 0x000fe400078e02ce */
[----:B------:R-:W-:Y:S01]  /*3b10*/  @!P4 IMAD.IADD R198, R198, 0x1, -R0 ;  /* 0x00000001c6c6c824 */ /* 0x000fe200078e0a00 */
[----:B------:R-:W-:Y:S01]  /*3b20*/  IABS R210, R11 ;  /* 0x0000000b00d27213 */ /* 0x000fe20000000000 */
[----:B------:R-:W-:Y:S01]  /*3b30*/  IMAD.MOV R5, RZ, RZ, -R4 ;  /* 0x000000ffff057224 */ /* 0x000fe200078e0a04 */
[----:B------:R-:W-:Y:S01]  /*3b40*/  ISETP.GE.AND P4, PT, R13, RZ, PT ;  /* 0x000000ff0d00720c */ /* 0x000fe20003f86270 */
[----:B------:R-:W-:Y:S01]  /*3b50*/  @!P0 IMAD.MOV R190, RZ, RZ, -R190 ;  /* 0x000000ffffbe8224 */ /* 0x000fe200078e0abe */
[C---:B------:R-:W-:Y:S01]  /*3b60*/  ISETP.GT.U32.AND P0, PT, R0.reuse, R200, PT ;  /* 0x000000c80000720c */ /* 0x040fe20003f04070 */
[----:B------:R-:W-:Y:S01]  /*3b70*/  IMAD R208, R0, R5, R208 ;  /* 0x0000000500d07224 */ /* 0x000fe200078e02d0 */
[----:B------:R-:W-:Y:S01]  /*3b80*/  LOP3.LUT R13, R2, 0x14c, RZ, 0xfc, !PT ;  /* 0x0000014c020d7812 */ /* 0x000fe200078efcff */
[----:B------:R-:W-:Y:S01]  /*3b90*/  @!P2 IMAD.MOV R198, RZ, RZ, -R198 ;  /* 0x000000ffffc6a224 */ /* 0x000fe200078e0ac6 */
[----:B------:R-:W-:Y:S01]  /*3ba0*/  ISETP.GT.U32.AND P2, PT, R0, R206, PT ;  /* 0x000000ce0000720c */ /* 0x000fe20003f44070 */
[----:B------:R-:W-:Y:S01]  /*3bb0*/  @!P1 IMAD.IADD R202, R202, 0x1, -R0 ;  /* 0x00000001caca9824 */ /* 0x000fe200078e0a00 */
[----:B------:R-:W-:Y:S01]  /*3bc0*/  ISETP.GT.U32.AND P1, PT, R0, R208, PT ;  /* 0x000000d00000720c */ /* 0x000fe20003f24070 */
[----:B------:R-:W-:Y:S01]  /*3bd0*/  @!P5 IMAD.MOV R194, RZ, RZ, -R194 ;  /* 0x000000ffffc2d224 */ /* 0x000fe200078e0ac2 */
[----:B------:R-:W-:Y:S01]  /*3be0*/  ISETP.GE.AND P5, PT, R12, RZ, PT ;  /* 0x000000ff0c00720c */ /* 0x000fe20003fa6270 */
[----:B------:R-:W-:Y:S01]  /*3bf0*/  @!P3 IMAD.IADD R204, R204, 0x1, -R0 ;  /* 0x00000001ccccb824 */ /* 0x000fe200078e0a00 */
[----:B------:R-:W-:Y:S01]  /*3c00*/  LOP3.LUT R12, R2, 0x12c, RZ, 0xfc, !PT ;  /* 0x0000012c020c7812 */ /* 0x000fe200078efcff */
[----:B------:R-:W-:Y:S01]  /*3c10*/  IMAD.HI.U32 R4, R3, R210, RZ ;  /* 0x000000d203047227 */ /* 0x000fe200078e00ff */
[----:B------:R-:W-:-:S02]  /*3c20*/  IABS R230, R13 ;  /* 0x0000000d00e67213 */ /* 0x000fc40000000000 */
[----:B------:R-:W-:Y:S01]  /*3c30*/  IABS R212, R12 ;  /* 0x0000000c00d47213 */ /* 0x000fe20000000000 */
[--C-:B------:R-:W-:Y:S01]  /*3c40*/  @!P0 IMAD.IADD R200, R200, 0x1, -R0.reuse ;  /* 0x00000001c8c88824 */ /* 0x100fe200078e0a00 */
[----:B------:R-:W-:Y:S01]  /*3c50*/  ISETP.GT.U32.AND P3, PT, R0, R204, PT ;  /* 0x000000cc0000720c */ /* 0x000fe20003f64070 */
[--C-:B------:R-:W-:Y:S01]  /*3c60*/  @!P2 IMAD.IADD R206, R206, 0x1, -R0.reuse ;  /* 0x00000001cecea824 */ /* 0x100fe200078e0a00 */
[----:B------:R-:W-:Y:S01]  /*3c70*/  ISETP.GE.AND P0, PT, R16, RZ, PT ;  /* 0x000000ff1000720c */ /* 0x000fe20003f06270 */
[----:B------:R-:W-:Y:S01]  /*3c80*/  @!P1 IMAD.IADD R208, R208, 0x1, -R0 ;  /* 0x00000001d0d09824 */ /* 0x000fe200078e0a00 */
[C---:B------:R-:W-:Y:S01]  /*3c90*/  ISETP.GT.U32.AND P6, PT, R0.reuse, R200, PT ;  /* 0x000000c80000720c */ /* 0x040fe20003fc4070 */
[----:B------:R-:W-:Y:S01]  /*3ca0*/  IMAD.HI.U32 R5, R3, R212, RZ ;  /* 0x000000d403057227 */ /* 0x000fe200078e00ff */
[----:B------:R-:W-:Y:S02]  /*3cb0*/  ISETP.GT.U32.AND P1, PT, R0, R206, PT ;  /* 0x000000ce0000720c */ /* 0x000fe40003f24070 */
[----:B------:R-:W-:Y:S01]  /*3cc0*/  ISETP.GE.AND P2, PT, R11, RZ, PT ;  /* 0x000000ff0b00720c */ /* 0x000fe20003f46270 */
[----:B------:R-:W-:Y:S01]  /*3cd0*/  IMAD.MOV R5, RZ, RZ, -R5 ;  /* 0x000000ffff057224 */ /* 0x000fe200078e0a05 */
[----:B------:R-:W-:Y:S01]  /*3ce0*/  LOP3.LUT R16, R2, 0x158, RZ, 0xfc, !PT ;  /* 0x0000015802107812 */ /* 0x000fe200078efcff */
[----:B------:R-:W-:-:S02]  /*3cf0*/  @!P4 IMAD.MOV R202, RZ, RZ, -R202 ;  /* 0x000000ffffcac224 */ /* 0x000fc400078e0aca */
[----:B------:R-:W-:Y:S01]  /*3d00*/  IMAD R212, R0, R5, R212 ;  /* 0x0000000500d47224 */ /* 0x000fe200078e02d4 */
[----:B------:R-:W-:Y:S01]  /*3d10*/  IABS R234, R16 ;  /* 0x0000001000ea7213 */ /* 0x000fe20000000000 */
[--C-:B------:R-:W-:Y:S01]  /*3d20*/  @!P3 IMAD.IADD R204, R204, 0x1, -R0.reuse ;  /* 0x00000001ccccb824 */ /* 0x100fe200078e0a00 */
[----:B------:R-:W-:Y:S01]  /*3d30*/  ISETP.GE.AND P3, PT, R9, RZ, PT ;  /* 0x000000ff0900720c */ /* 0x000fe20003f66270 */
[--C-:B------:R-:W-:Y:S01]  /*3d40*/  @!P6 IMAD.IADD R200, R200, 0x1, -R0.reuse ;  /* 0x00000001c8c8e824 */ /* 0x100fe200078e0a00 */
[----:B------:R-:W-:Y:S01]  /*3d50*/  ISETP.GE.AND P6, PT, R10, RZ, PT ;  /* 0x000000ff0a00720c */ /* 0x000fe20003fc6270 */
[----:B------:R-:W-:Y:S01]  /*3d60*/  @!P1 IMAD.IADD R206, R206, 0x1, -R0 ;  /* 0x00000001cece9824 */ /* 0x000fe200078e0a00 */
[----:B------:R-:W-:Y:S01]  /*3d70*/  LOP3.LUT R10, R2, 0x130, RZ, 0xfc, !PT ;  /* 0x00000130020a7812 */ /* 0x000fe200078efcff */
[----:B------:R-:W-:Y:S01]  /*3d80*/  @!P5 IMAD.MOV R200, RZ, RZ, -R200 ;  /* 0x000000ffffc8d224 */ /* 0x000fe200078e0ac8 */
[C---:B------:R-:W-:Y:S01]  /*3d90*/  ISETP.GT.U32.AND P1, PT, R0.reuse, R212, PT ;  /* 0x000000d40000720c */ /* 0x040fe20003f24070 */
[----:B------:R-:W-:Y:S01]  /*3da0*/  IMAD.MOV R9, RZ, RZ, -R4 ;  /* 0x000000ffff097224 */ /* 0x000fe200078e0a04 */
[----:B------:R-:W-:Y:S01]  /*3db0*/  IABS R214, R10 ;  /* 0x0000000a00d67213 */ /* 0x000fe20000000000 */
[----:B------:R-:W-:Y:S01]  /*3dc0*/  @!P0 IMAD.MOV R204, RZ, RZ, -R204 ;  /* 0x000000ffffcc8224 */ /* 0x000fe200078e0acc */
[C---:B------:R-:W-:Y:S01]  /*3dd0*/  ISETP.GT.U32.AND P5, PT, R0.reuse, R208, PT ;  /* 0x000000d00000720c */ /* 0x040fe20003fa4070 */
[----:B------:R-:W-:Y:S01]  /*3de0*/  IMAD R210, R0, R9, R210 ;  /* 0x0000000900d27224 */ /* 0x000fe200078e02d2 */
[----:B------:R-:W-:Y:S01]  /*3df0*/  ISETP.GE.AND P0, PT, R12, RZ, PT ;  /* 0x000000ff0c00720c */ /* 0x000fe20003f06270 */
[----:B------:R-:W-:Y:S01]  /*3e00*/  IMAD.HI.U32 R4, R3, R214, RZ ;  /* 0x000000d603047227 */ /* 0x000fe200078e00ff */
[----:B------:R-:W-:-:S02]  /*3e10*/  LOP3.LUT R12, R2, 0x13c, RZ, 0xfc, !PT ;  /* 0x0000013c020c7812 */ /* 0x000fc400078efcff */
[----:B------:R-:W-:Y:S01]  /*3e20*/  ISETP.GT.U32.AND P4, PT, R0, R210, PT ;  /* 0x000000d20000720c */ /* 0x000fe20003f84070 */
[----:B------:R-:W-:Y:S01]  /*3e30*/  @!P6 IMAD.MOV R206, RZ, RZ, -R206 ;  /* 0x000000ffffcee224 */ /* 0x000fe200078e0ace */
[----:B------:R-:W-:Y:S01]  /*3e40*/  IADD3 R5, -R4, RZ, RZ ;  /* 0x000000ff04057210 */ /* 0x000fe20007ffe1ff */
[--C-:B------:R-:W-:Y:S01]  /*3e50*/  @!P1 IMAD.IADD R212, R212, 0x1, -R0.reuse ;  /* 0x00000001d4d49824 */ /* 0x100fe200078e0a00 */
[----:B------:R-:W-:Y:S02]  /*3e60*/  LOP3.LUT R4, R2, 0x134, RZ, 0xfc, !PT ;  /* 0x0000013402047812 */ /* 0x000fe400078efcff */
[----:B------:R-:W-:Y:S01]  /*3e70*/  IABS R220, R12 ;  /* 0x0000000c00dc7213 */ /* 0x000fe20000000000 */
[----:B------:R-:W-:Y:S01]  /*3e80*/  @!P5 IMAD.IADD R208, R208, 0x1, -R0 ;  /* 0x00000001d0d0d824 */ /* 0x000fe200078e0a00 */
[----:B------:R-:W-:Y:S01]  /*3e90*/  IABS R216, R4 ;  /* 0x0000000400d87213 */ /* 0x000fe20000000000 */
[C---:B------:R-:W-:Y:S01]  /*3ea0*/  IMAD R214, R0.reuse, R5, R214 ;  /* 0x0000000500d67224 */ /* 0x040fe200078e02d6 */
[----:B------:R-:W-:Y:S01]  /*3eb0*/  ISETP.GT.U32.AND P1, PT, R0, R212, PT ;  /* 0x000000d40000720c */ /* 0x000fe20003f24070 */
[----:B------:R-:W-:Y:S01]  /*3ec0*/  @!P3 IMAD.MOV R208, RZ, RZ, -R208 ;  /* 0x000000ffffd0b224 */ /* 0x000fe200078e0ad0 */
[----:B------:R-:W-:Y:S01]  /*3ed0*/  ISETP.GE.AND P6, PT, R4, RZ, PT ;  /* 0x000000ff0400720c */ /* 0x000fe20003fc6270 */
[----:B------:R-:W-:Y:S01]  /*3ee0*/  IMAD.HI.U32 R4, R3, R216, RZ ;  /* 0x000000d803047227 */ /* 0x000fe200078e00ff */
[----:B------:R-:W-:-:S02]  /*3ef0*/  ISETP.GT.U32.AND P3, PT, R0, R214, PT ;  /* 0x000000d60000720c */ /* 0x000fc40003f64070 */
[----:B------:R-:W-:Y:S01]  /*3f00*/  ISETP.GE.AND P5, PT, R10, RZ, PT ;  /* 0x000000ff0a00720c */ /* 0x000fe20003fa6270 */
[----:B------:R-:W-:Y:S01]  /*3f10*/  IMAD.MOV R11, RZ, RZ, -R4 ;  /* 0x000000ffff0b7224 */ /* 0x000fe200078e0a04 */
[----:B------:R-:W-:Y:S01]  /*3f20*/  LOP3.LUT R10, R2, 0x138, RZ, 0xfc, !PT ;  /* 0x00000138020a7812 */ /* 0x000fe200078efcff */
[----:B------:R-:W-:Y:S01]  /*3f30*/  @!P4 IMAD.IADD R210, R210, 0x1, -R0 ;  /* 0x00000001d2d2c824 */ /* 0x000fe200078e0a00 */
[----:B------:R-:W-:Y:S01]  /*3f40*/  LOP3.LUT R4, R2, 0x140, RZ, 0xfc, !PT ;  /* 0x0000014002047812 */ /* 0x000fe200078efcff */
[----:B------:R-:W-:Y:S01]  /*3f50*/  IMAD R216, R0, R11, R216 ;  /* 0x0000000b00d87224 */ /* 0x000fe200078e02d8 */
[----:B------:R-:W-:Y:S01]  /*3f60*/  IABS R218, R10 ;  /* 0x0000000a00da7213 */ /* 0x000fe20000000000 */
[----:B------:R-:W-:Y:S01]  /*3f70*/  @!P1 IMAD.IADD R212, R212, 0x1, -R0 ;  /* 0x00000001d4d49824 */ /* 0x000fe200078e0a00 */
[----:B------:R-:W-:Y:S01]  /*3f80*/  ISETP.GT.U32.AND P4, PT, R0, R210, PT ;  /* 0x000000d20000720c */ /* 0x000fe20003f84070 */
[----:B------:R-:W-:Y:S01]  /*3f90*/  IMAD.HI.U32 R9, R3, R220, RZ ;  /* 0x000000dc03097227 */ /* 0x000fe200078e00ff */
[----:B------:R-:W-:-:S02]  /*3fa0*/  IABS R222, R4 ;  /* 0x0000000400de7213 */ /* 0x000fc40000000000 */
[----:B------:R-:W-:Y:S01]  /*3fb0*/  ISETP.GE.AND P1, PT, R12, RZ, PT ;  /* 0x000000ff0c00720c */ /* 0x000fe20003f26270 */
[----:B------:R-:W-:Y:S01]  /*3fc0*/  @!P3 IMAD.IADD R214, R214, 0x1, -R0 ;  /* 0x00000001d6d6b824 */ /* 0x000fe200078e0a00 */
[----:B------:R-:W-:Y:S01]  /*3fd0*/  LOP3.LUT R12, R2, 0x148, RZ, 0xfc, !PT ;  /* 0x00000148020c7812 */ /* 0x000fe200078efcff */
[----:B------:R-:W-:Y:S01]  /*3fe0*/  @!P0 IMAD.MOV R212, RZ, RZ, -R212 ;  /* 0x000000ffffd48224 */ /* 0x000fe200078e0ad4 */
[C---:B------:R-:W-:Y:S01]  /*3ff0*/  ISETP.GT.U32.AND P0, PT, R0.reuse, R216, PT ;  /* 0x000000d80000720c */ /* 0x040fe20003f04070 */
[C---:B------:R-:W-:Y:S01]  /*4000*/  IMAD.HI.U32 R5, R3.reuse, R218, RZ ;  /* 0x000000da03057227 */ /* 0x040fe200078e00ff */
[----:B------:R-:W-:Y:S02]  /*4010*/  ISETP.GT.U32.AND P3, PT, R0, R214, PT ;  /* 0x000000d60000720c */ /* 0x000fe40003f64070 */
[----:B------:R-:W-:Y:S01]  /*4020*/  IABS R226, R12 ;  /* 0x0000000c00e27213 */ /* 0x000fe20000000000 */
[----:B------:R-:W-:Y:S02]  /*4030*/  IMAD.MOV R5, RZ, RZ, -R5 ;  /* 0x000000ffff057224 */ /* 0x000fe400078e0a05 */
[----:B------:R-:W-:Y:S01]  /*4040*/  @!P4 IMAD.IADD R210, R210, 0x1, -R0 ;  /* 0x00000001d2d2c824 */ /* 0x000fe200078e0a00 */
[----:B------:R-:W-:Y:S01]  /*4050*/  ISETP.GE.AND P4, PT, R10, RZ, PT ;  /* 0x000000ff0a00720c */ /* 0x000fe20003f86270 */
[----:B------:R-:W-:Y:S01]  /*4060*/  IMAD R218, R0, R5, R218 ;  /* 0x0000000500da7224 */ /* 0x000fe200078e02da */
[----:B------:R-:W-:Y:S01]  /*4070*/  LOP3.LUT R10, R2, 0x144, RZ, 0xfc, !PT ;  /* 0x00000144020a7812 */ /* 0x000fe200078efcff */
[----:B------:R-:W-:Y:S01]  /*4080*/  @!P2 IMAD.MOV R210, RZ, RZ, -R210 ;  /* 0x000000ffffd2a224 */ /* 0x000fe200078e0ad2 */
[----:B------:R-:W-:Y:S01]  /*4090*/  ISETP.GE.AND P2, PT, R4, RZ, PT ;  /* 0x000000ff0400720c */ /* 0x000fe20003f46270 */
[--C-:B------:R-:W-:Y:S01]  /*40a0*/  @!P0 IMAD.IADD R216, R216, 0x1, -R0.reuse ;  /* 0x00000001d8d88824 */ /* 0x100fe200078e0a00 */
[----:B------:R-:W-:Y:S01]  /*40b0*/  IABS R224, R10 ;  /* 0x0000000a00e07213 */ /* 0x000fe20000000000 */
[----:B------:R-:W-:Y:S01]  /*40c0*/  @!P3 IMAD.IADD R214, R214, 0x1, -R0 ;  /* 0x00000001d6d6b824 */ /* 0x000fe200078e0a00 */
[C---:B------:R-:W-:Y:S01]  /*40d0*/  ISETP.GT.U32.AND P3, PT, R0.reuse, R218, PT ;  /* 0x000000da0000720c */ /* 0x040fe20003f64070 */
[----:B------:R-:W-:Y:S01]  /*40e0*/  IMAD.MOV R9, RZ, RZ, -R9 ;  /* 0x000000ffff097224 */ /* 0x000fe200078e0a09 */
[----:B------:R-:W-:Y:S01]  /*40f0*/  ISETP.GT.U32.AND P0, PT, R0, R216, PT ;  /* 0x000000d80000720c */ /* 0x000fe20003f04070 */
[----:B------:R-:W-:-:S04]  /*4100*/  IMAD.HI.U32 R4, R3, R222, RZ ;  /* 0x000000de03047227 */ /* 0x000fc800078e00ff */
[C---:B------:R-:W-:Y:S02]  /*4110*/  IMAD R220, R0.reuse, R9, R220 ;  /* 0x0000000900dc7224 */ /* 0x040fe400078e02dc */
[----:B------:R-:W-:Y:S02]  /*4120*/  IMAD.MOV R11, RZ, RZ, -R4 ;  /* 0x000000ffff0b7224 */ /* 0x000fe400078e0a04 */
[----:B------:R-:W-:Y:S01]  /*4130*/  @!P5 IMAD.MOV R214, RZ, RZ, -R214 ;  /* 0x000000ffffd6d224 */ /* 0x000fe200078e0ad6 */
[C---:B------:R-:W-:Y:S01]  /*4140*/  ISETP.GT.U32.AND P5, PT, R0.reuse, R220, PT ;  /* 0x000000dc0000720c */ /* 0x040fe20003fa4070 */
[----:B------:R-:W-:Y:S01]  /*4150*/  IMAD R222, R0, R11, R222 ;  /* 0x0000000b00de7224 */ /* 0x000fe200078e02de */
[----:B------:R-:W-:Y:S01]  /*4160*/  LOP3.LUT R11, R2, 0x154, RZ, 0xfc, !PT ;  /* 0x00000154020b7812 */ /* 0x000fe200078efcff */
[--C-:B------:R-:W-:Y:S02]  /*4170*/  @!P3 IMAD.IADD R218, R218, 0x1, -R0.reuse ;  /* 0x00000001dadab824 */ /* 0x100fe400078e0a00 */
[----:B------:R-:W-:Y:S01]  /*4180*/  @!P0 IMAD.IADD R216, R216, 0x1, -R0 ;  /* 0x00000001d8d88824 */ /* 0x000fe200078e0a00 */
[C---:B------:R-:W-:Y:S01]  /*4190*/  ISETP.GT.U32.AND P0, PT, R0.reuse, R222, PT ;  /* 0x000000de0000720c */ /* 0x040fe20003f04070 */
[----:B------:R-:W-:Y:S01]  /*41a0*/  IMAD.HI.U32 R5, R3, R224, RZ ;  /* 0x000000e003057227 */ /* 0x000fe200078e00ff */
[----:B------:R-:W-:-:S02]  /*41b0*/  ISETP.GT.U32.AND P3, PT, R0, R218, PT ;  /* 0x000000da0000720c */ /* 0x000fc40003f64070 */
[----:B------:R-:W-:Y:S01]  /*41c0*/  IABS R232, R11 ;  /* 0x0000000b00e87213 */ /* 0x000fe20000000000 */
[----:B------:R-:W-:-:S04]  /*41d0*/  IMAD.HI.U32 R9, R3, R226, RZ ;  /* 0x000000e203097227 */ /* 0x000fc800078e00ff */
[----:B------:R-:W-:Y:S02]  /*41e0*/  IMAD.MOV R5, RZ, RZ, -R5 ;  /* 0x000000ffff057224 */ /* 0x000fe400078e0a05 */
[----:B------:R-:W-:Y:S02]  /*41f0*/  @!P5 IMAD.IADD R220, R220, 0x1, -R0 ;  /* 0x00000001dcdcd824 */ /* 0x000fe400078e0a00 */
[----:B------:R-:W-:Y:S02]  /*4200*/  IMAD.MOV R9, RZ, RZ, -R9 ;  /* 0x000000ffff097224 */ /* 0x000fe400078e0a09 */
[----:B------:R-:W-:Y:S02]  /*4210*/  IMAD R224, R0, R5, R224 ;  /* 0x0000000500e07224 */ /* 0x000fe400078e02e0 */
[----:B------:R-:W-:Y:S01]  /*4220*/  @!P0 IMAD.IADD R222, R222, 0x1, -R0 ;  /* 0x00000001dede8824 */ /* 0x000fe200078e0a00 */
[----:B------:R-:W-:Y:S01]  /*4230*/  ISETP.GT.U32.AND P0, PT, R0, R220, PT ;  /* 0x000000dc0000720c */ /* 0x000fe20003f04070 */
[----:B------:R-:W-:-:S04]  /*4240*/  IMAD.HI.U32 R4, R3, R230, RZ ;  /* 0x000000e603047227 */ /* 0x000fc800078e00ff */
[----:B------:R-:W-:Y:S02]  /*4250*/  IMAD R226, R0, R9, R226 ;  /* 0x0000000900e27224 */ /* 0x000fe400078e02e2 */
[----:B------:R-:W-:Y:S01]  /*4260*/  @!P3 IMAD.IADD R218, R218, 0x1, -R0 ;  /* 0x00000001dadab824 */ /* 0x000fe200078e0a00 */
[C---:B------:R-:W-:Y:S01]  /*4270*/  ISETP.GT.U32.AND P3, PT, R0.reuse, R224, PT ;  /* 0x000000e00000720c */ /* 0x040fe20003f64070 */
[----:B------:R-:W-:Y:S01]  /*4280*/  IMAD.MOV R9, RZ, RZ, -R4 ;  /* 0x000000ffff097224 */ /* 0x000fe200078e0a04 */
[----:B------:R-:W-:Y:S01]  /*4290*/  ISETP.GT.U32.AND P5, PT, R0, R226, PT ;  /* 0x000000e20000720c */ /* 0x000fe20003fa4070 */
[----:B------:R-:W-:-:S04]  /*42a0*/  IMAD.HI.U32 R5, R3, R228, RZ ;  /* 0x000000e403057227 */ /* 0x000fc800078e00ff */
[----:B------:R-:W-:Y:S02]  /*42b0*/  IMAD R230, R0, R9, R230 ;  /* 0x0000000900e67224 */ /* 0x000fe400078e02e6 */
[--C-:B------:R-:W-:Y:S02]  /*42c0*/  @!P0 IMAD.IADD R220, R220, 0x1, -R0.reuse ;  /* 0x00000001dcdc8824 */ /* 0x100fe400078e0a00 */
[----:B------:R-:W-:Y:S01]  /*42d0*/  IMAD.MOV R5, RZ, RZ, -R5 ;  /* 0x000000ffff057224 */ /* 0x000fe200078e0a05 */
[----:B------:R-:W-:Y:S01]  /*42e0*/  ISETP.GT.U32.AND P0, PT, R0, R230, PT ;  /* 0x000000e60000720c */ /* 0x000fe20003f04070 */
[--C-:B------:R-:W-:Y:S01]  /*42f0*/  @!P3 IMAD.IADD R224, R224, 0x1, -R0.reuse ;  /* 0x00000001e0e0b824 */ /* 0x100fe200078e0a00 */
[----:B------:R-:W-:Y:S01]  /*4300*/  ISETP.GT.U32.AND P3, PT, R0, R222, PT ;  /* 0x000000de0000720c */ /* 0x000fe20003f64070 */
[----:B------:R-:W-:Y:S02]  /*4310*/  @!P5 IMAD.IADD R226, R226, 0x1, -R0 ;  /* 0x00000001e2e2d824 */ /* 0x000fe400078e0a00 */
[----:B------:R-:W-:-:S03]  /*4320*/  IMAD.HI.U32 R4, R3, R232, RZ ;  /* 0x000000e803047227 */ /* 0x000fc600078e00ff */
[C---:B------:R-:W-:Y:S01]  /*4330*/  ISETP.GT.U32.AND P5, PT, R0.reuse, R226, PT ;  /* 0x000000e20000720c */ /* 0x040fe20003fa4070 */
[----:B------:R-:W-:Y:S02]  /*4340*/  IMAD R228, R0, R5, R228 ;  /* 0x0000000500e47224 */ /* 0x000fe400078e02e4 */
[----:B------:R-:W-:Y:S02]  /*4350*/  IMAD.MOV R5, RZ, RZ, -R4 ;  /* 0x000000ffff057224 */ /* 0x000fe400078e0a04 */
[----:B------:R-:W-:Y:S01]  /*4360*/  @!P0 IMAD.IADD R230, R230, 0x1, -R0 ;  /* 0x00000001e6e68824 */ /* 0x000fe200078e0a00 */
[----:B------:R-:W-:Y:S01]  /*4370*/  ISETP.GE.AND P0, PT, R12, RZ, PT ;  /* 0x000000ff0c00720c */ /* 0x000fe20003f06270 */
[----:B------:R-:W-:Y:S01]  /*4380*/  IMAD R232, R0, R5, R232 ;  /* 0x0000000500e87224 */ /* 0x000fe200078e02e8 */
[----:B------:R-:W-:Y:S01]  /*4390*/  LOP3.LUT R12, R2, 0x178, RZ, 0xfc, !PT ;  /* 0x00000178020c7812 */ /* 0x000fe200078efcff */
[----:B------:R-:W-:-:S04]  /*43a0*/  IMAD.HI.U32 R5, R3, R236, RZ ;  /* 0x000000ec03057227 */ /* 0x000fc800078e00ff */
[----:B------:R-:W-:Y:S01]  /*43b0*/  @!P3 IMAD.IADD R222, R222, 0x1, -R0 ;  /* 0x00000001dedeb824 */ /* 0x000fe200078e0a00 */
[C---:B------:R-:W-:Y:S01]  /*43c0*/  ISETP.GT.U32.AND P3, PT, R0.reuse, R228, PT ;  /* 0x000000e40000720c */ /* 0x040fe20003f64070 */
[----:B------:R-:W-:Y:S02]  /*43d0*/  IMAD.MOV R5, RZ, RZ, -R5 ;  /* 0x000000ffff057224 */ /* 0x000fe400078e0a05 */
[----:B------:R-:W-:Y:S01]  /*43e0*/  @!P6 IMAD.MOV R216, RZ, RZ, -R216 ;  /* 0x000000ffffd8e224 */ /* 0x000fe200078e0ad8 */
[----:B------:R-:W-:Y:S01]  /*43f0*/  ISETP.GT.U32.AND P6, PT, R0, R224, PT ;  /* 0x000000e00000720c */ /* 0x000fe20003fc4070 */
[----:B------:R-:W-:Y:S01]  /*4400*/  @!P5 IMAD.IADD R226, R226, 0x1, -R0 ;  /* 0x00000001e2e2d824 */ /* 0x000fe200078e0a00 */
[C---:B------:R-:W-:Y:S01]  /*4410*/  ISETP.GT.U32.AND P5, PT, R0.reuse, R232, PT ;  /* 0x000000e80000720c */ /* 0x040fe20003fa4070 */
[----:B------:R-:W-:Y:S01]  /*4420*/  IMAD R236, R0, R5, R236 ;  /* 0x0000000500ec7224 */ /* 0x000fe200078e02ec */
[----:B------:R-:W-:Y:S01]  /*4430*/  @!P2 IADD3 R222, -R222, RZ, RZ ;  /* 0x000000ffdedea210 */ /* 0x000fe20007ffe1ff */
[----:B------:R-:W-:-:S04]  /*4440*/  IMAD.HI.U32 R4, R3, R234, RZ ;  /* 0x000000ea03047227 */ /* 0x000fc800078e00ff */
[----:B------:R-:W-:Y:S01]  /*4450*/  @!P4 IMAD.MOV R218, RZ, RZ, -R218 ;  /* 0x000000ffffdac224 */ /* 0x000fe200078e0ada */
[C---:B------:R-:W-:Y:S01]  /*4460*/  ISETP.GT.U32.AND P4, PT, R0.reuse, R230, PT ;  /* 0x000000e60000720c */ /* 0x040fe20003f84070 */
[----:B------:R-:W-:Y:S01]  /*4470*/  @!P0 IMAD.MOV R226, RZ, RZ, -R226 ;  /* 0x000000ffffe28224 */ /* 0x000fe200078e0ae2 */
[----:B------:R-:W-:Y:S01]  /*4480*/  ISETP.GT.U32.AND P0, PT, R0, R236, PT ;  /* 0x000000ec0000720c */ /* 0x000fe20003f04070 */
[----:B------:R-:W-:Y:S02]  /*4490*/  IMAD.MOV R9, RZ, RZ, -R4 ;  /* 0x000000ffff097224 */ /* 0x000fe400078e0a04 */
[----:B------:R-:W-:Y:S01]  /*44a0*/  @!P3 IMAD.IADD R228, R228, 0x1, -R0 ;  /* 0x00000001e4e4b824 */ /* 0x000fe200078e0a00 */
[----:B------:R-:W-:Y:S01]  /*44b0*/  ISETP.GE.AND P3, PT, R13, RZ, PT ;  /* 0x000000ff0d00720c */ /* 0x000fe20003f66270 */
[----:B------:R-:W-:Y:S01]  /*44c0*/  IMAD R234, R0, R9, R234 ;  /* 0x0000000900ea7224 */ /* 0x000fe200078e02ea */
[----:B------:R-:W-:Y:S01]  /*44d0*/  LOP3.LUT R9, R2, 0x16c, RZ, 0xfc, !PT ;  /* 0x0000016c02097812 */ /* 0x000fe200078efcff */
[--C-:B------:R-:W-:Y:S01]  /*44e0*/  @!P6 IMAD.IADD R224, R224, 0x1, -R0.reuse ;  /* 0x00000001e0e0e824 */ /* 0x100fe200078e0a00 */
[----:B------:R-:W-:Y:S01]  /*44f0*/  ISETP.GE.AND P6, PT, R10, RZ, PT ;  /* 0x000000ff0a00720c */ /* 0x000fe20003fc6270 */
[--C-:B------:R-:W-:Y:S01]  /*4500*/  @!P5 IMAD.IADD R232, R232, 0x1, -R0.reuse ;  /* 0x00000001e8e8d824 */ /* 0x100fe200078e0a00 */
[----:B------:R-:W-:Y:S01]  /*4510*/  LOP3.LUT R10, R2, 0x160, RZ, 0xfc, !PT ;  /* 0x00000160020a7812 */ /* 0x000fe200078efcff */
[--C-:B------:R-:W-:Y:S01]  /*4520*/  @!P4 IMAD.IADD R230, R230, 0x1, -R0.reuse ;  /* 0x00000001e6e6c824 */ /* 0x100fe200078e0a00 */
[----:B------:R-:W-:Y:S01]  /*4530*/  ISETP.GT.U32.AND P2, PT, R0, R234, PT ;  /* 0x000000ea0000720c */ /* 0x000fe20003f44070 */
[----:B------:R-:W-:Y:S01]  /*4540*/  @!P0 IMAD.IADD R236, R236, 0x1, -R0 ;  /* 0x00000001ecec8824 */ /* 0x000fe200078e0a00 */
[----:B------:R-:W-:Y:S01]  /*4550*/  IABS R242, R10 ;  /* 0x0000000a00f27213 */ /* 0x000fe20000000000 */
[----:B------:R-:W-:Y:S01]  /*4560*/  @!P1 IMAD.MOV R220, RZ, RZ, -R220 ;  /* 0x000000ffffdc9224 */ /* 0x000fe200078e0adc */
[C---:B------:R-:W-:Y:S01]  /*4570*/  ISETP.GT.U32.AND P5, PT, R0.reuse, R232, PT ;  /* 0x000000e80000720c */ /* 0x040fe20003fa4070 */
[----:B------:R-:W-:Y:S01]  /*4580*/  @!P3 IMAD.MOV R230, RZ, RZ, -R230 ;  /* 0x000000ffffe6b224 */ /* 0x000fe200078e0ae6 */
[C---:B------:R-:W-:Y:S01]  /*4590*/  ISETP.GT.U32.AND P3, PT, R0.reuse, R236, PT ;  /* 0x000000ec0000720c */ /* 0x040fe20003f64070 */
[----:B------:R-:W-:Y:S01]  /*45a0*/  IMAD.HI.U32 R4, R3, R242, RZ ;  /* 0x000000f203047227 */ /* 0x000fe200078e00ff */
[----:B------:R-:W-:-:S02]  /*45b0*/  ISETP.GT.U32.AND P1, PT, R0, R228, PT ;  /* 0x000000e40000720c */ /* 0x000fc40003f24070 */
[----:B------:R-:W-:Y:S01]  /*45c0*/  ISETP.GE.AND P4, PT, R11, RZ, PT ;  /* 0x000000ff0b00720c */ /* 0x000fe20003f86270 */
[----:B------:R-:W-:Y:S01]  /*45d0*/  IMAD.MOV R5, RZ, RZ, -R4 ;  /* 0x000000ffff057224 */ /* 0x000fe200078e0a04 */
[----:B------:R-:W-:Y:S01]  /*45e0*/  LOP3.LUT R4, R2, 0x164, RZ, 0xfc, !PT ;  /* 0x0000016402047812 */ /* 0x000fe200078efcff */
[----:B------:R-:W-:Y:S01]  /*45f0*/  @!P6 IMAD.MOV R224, RZ, RZ, -R224 ;  /* 0x000000ffffe0e224 */ /* 0x000fe200078e0ae0 */
[----:B------:R-:W-:Y:S01]  /*4600*/  ISETP.GE.AND P6, PT, R15, RZ, PT ;  /* 0x000000ff0f00720c */ /* 0x000fe20003fc6270 */
[----:B------:R-:W-:Y:S01]  /*4610*/  @!P2 IMAD.IADD R234, R234, 0x1, -R0 ;  /* 0x00000001eaeaa824 */ /* 0x000fe200078e0a00 */
[----:B------:R-:W-:Y:S01]  /*4620*/  IABS R250, R4 ;  /* 0x0000000400fa7213 */ /* 0x000fe20000000000 */
[----:B------:R-:W-:Y:S01]  /*4630*/  IMAD R242, R0, R5, R242 ;  /* 0x0000000500f27224 */ /* 0x000fe200078e02f2 */
[----:B------:R-:W-:Y:S01]  /*4640*/  LOP3.LUT R5, R2, 0x168, RZ, 0xfc, !PT ;  /* 0x0000016802057812 */ /* 0x000fe200078efcff */
[--C-:B------:R-:W-:Y:S01]  /*4650*/  @!P5 IMAD.IADD R232, R232, 0x1, -R0.reuse ;  /* 0x00000001e8e8d824 */ /* 0x100fe200078e0a00 */
[----:B------:R-:W-:Y:S01]  /*4660*/  ISETP.GT.U32.AND P0, PT, R0, R234, PT ;  /* 0x000000ea0000720c */ /* 0x000fe20003f04070 */
[--C-:B------:R-:W-:Y:S01]  /*4670*/  @!P3 IMAD.IADD R236, R236, 0x1, -R0.reuse ;  /* 0x00000001ececb824 */ /* 0x100fe200078e0a00 */
[----:B------:R-:W-:Y:S01]  /*4680*/  IABS R246, R5 ;  /* 0x0000000500f67213 */ /* 0x000fe20000000000 */
[----:B------:R-:W-:Y:S01]  /*4690*/  @!P1 IMAD.IADD R228, R228, 0x1, -R0 ;  /* 0x00000001e4e49824 */ /* 0x000fe200078e0a00 */
[----:B------:R-:W-:Y:S01]  /*46a0*/  ISETP.GT.U32.AND P3, PT, R0, R242, PT ;  /* 0x000000f20000720c */ /* 0x000fe20003f64070 */
[----:B------:R-:W-:Y:S01]  /*46b0*/  @!P4 IMAD.MOV R232, RZ, RZ, -R232 ;  /* 0x000000ffffe8c224 */ /* 0x000fe200078e0ae8 */
[----:B------:R-:W-:Y:S01]  /*46c0*/  ISETP.GE.AND P5, PT, R17, RZ, PT ;  /* 0x000000ff1100720c */ /* 0x000fe20003fa6270 */
[----:B------:R-:W-:Y:S01]  /*46d0*/  @!P6 IMAD.MOV R228, RZ, RZ, -R228 ;  /* 0x000000ffffe4e224 */ /* 0x000fe200078e0ae4 */
[----:B------:R-:W-:Y:S01]  /*46e0*/  ISETP.GE.AND P4, PT, R5, RZ, PT ;  /* 0x000000ff0500720c */ /* 0x000fe20003f86270 */
[----:B------:R-:W-:Y:S01]  /*46f0*/  IMAD.HI.U32 R5, R3, R246, RZ ;  /* 0x000000f603057227 */ /* 0x000fe200078e00ff */
[----:B------:R-:W-:-:S02]  /*4700*/  ISETP.GE.AND P6, PT, R4, RZ, PT ;  /* 0x000000ff0400720c */ /* 0x000fc40003fc6270 */
[----:B------:R-:W-:Y:S01]  /*4710*/  ISETP.GE.AND P2, PT, R10, RZ, PT ;  /* 0x000000ff0a00720c */ /* 0x000fe20003f46270 */
[----:B------:R-:W-:Y:S01]  /*4720*/  IMAD.HI.U32 R4, R3, R250, RZ ;  /* 0x000000fa03047227 */ /* 0x000fe200078e00ff */
[----:B------:R-:W-:Y:S02]  /*4730*/  IABS R248, R9 ;  /* 0x0000000900f87213 */ /* 0x000fe40000000000 */
[C---:B------:R-:W-:Y:S01]  /*4740*/  LOP3.LUT R10, R2.reuse, 0x170, RZ, 0xfc, !PT ;  /* 0x00000170020a7812 */ /* 0x040fe200078efcff */
[----:B------:R-:W-:Y:S01]  /*4750*/  IMAD.MOV R5, RZ, RZ, -R5 ;  /* 0x000000ffff057224 */ /* 0x000fe200078e0a05 */
[----:B------:R-:W-:Y:S01]  /*4760*/  LOP3.LUT R11, R2, 0x174, RZ, 0xfc, !PT ;  /* 0x00000174020b7812 */ /* 0x000fe200078efcff */
[----:B------:R-:W-:Y:S01]  /*4770*/  @!P0 IMAD.IADD R234, R234, 0x1, -R0 ;  /* 0x00000001eaea8824 */ /* 0x000fe200078e0a00 */
[----:B------:R-:W-:Y:S01]  /*4780*/  ISETP.GE.AND P0, PT, R9, RZ, PT ;  /* 0x000000ff0900720c */ /* 0x000fe20003f06270 */
[----:B------:R-:W-:Y:S01]  /*4790*/  IMAD.MOV R9, RZ, RZ, -R4 ;  /* 0x000000ffff097224 */ /* 0x000fe200078e0a04 */
[----:B------:R-:W-:Y:S01]  /*47a0*/  IABS R109, R10 ;  /* 0x0000000a006d7213 */ /* 0x000fe20000000000 */
[----:B------:R-:W-:Y:S01]  /*47b0*/  IMAD R246, R0, R5, R246 ;  /* 0x0000000500f67224 */ /* 0x000fe200078e02f6 */
[----:B------:R-:W-:Y:S01]  /*47c0*/  IABS R115, R11 ;  /* 0x0000000b00737213 */ /* 0x000fe20000000000 */
[----:B------:R-:W-:Y:S01]  /*47d0*/  @!P3 IMAD.IADD R242, R242, 0x1, -R0 ;  /* 0x00000001f2f2b824 */ /* 0x000fe200078e0a00 */
[----:B------:R-:W-:Y:S01]  /*47e0*/  ISETP.GE.AND P1, PT, R16, RZ, PT ;  /* 0x000000ff1000720c */ /* 0x000fe20003f26270 */
[----:B------:R-:W-:Y:S01]  /*47f0*/  IMAD.HI.U32 R4, R3, R248, RZ ;  /* 0x000000f803047227 */ /* 0x000fe200078e00ff */
[----:B------:R-:W-:-:S02]  /*4800*/  LOP3.LUT R13, R2, 0x17c, RZ, 0xfc, !PT ;  /* 0x0000017c020d7812 */ /* 0x000fc400078efcff */
[C---:B------:R-:W-:Y:S01]  /*4810*/  ISETP.GT.U32.AND P3, PT, R0.reuse, R242, PT ;  /* 0x000000f20000720c */ /* 0x040fe20003f64070 */
[C---:B------:R-:W-:Y:S01]  /*4820*/  IMAD R250, R0.reuse, R9, R250 ;  /* 0x0000000900fa7224 */ /* 0x040fe200078e02fa */
[----:B------:R-:W-:Y:S01]  /*4830*/  IABS R113, R13 ;  /* 0x0000000d00717213 */ /* 0x000fe20000000000 */
[----:B------:R-:W-:Y:S01]  /*4840*/  @!P5 IMAD.MOV R236, RZ, RZ, -R236 ;  /* 0x000000ffffecd224 */ /* 0x000fe200078e0aec */
[----:B------:R-:W-:Y:S01]  /*4850*/  ISETP.GT.U32.AND P5, PT, R0, R246, PT ;  /* 0x000000f60000720c */ /* 0x000fe20003fa4070 */
[----:B------:R-:W-:Y:S01]  /*4860*/  IMAD.MOV R9, RZ, RZ, -R4 ;  /* 0x000000ffff097224 */ /* 0x000fe200078e0a04 */
[C---:B------:R-:W-:Y:S01]  /*4870*/  LOP3.LUT R15, R2.reuse, 0x180, RZ, 0xfc, !PT ;  /* 0x00000180020f7812 */ /* 0x040fe200078efcff */
[C---:B------:R-:W-:Y:S01]  /*4880*/  IMAD.HI.U32 R4, R3.reuse, R109, RZ ;  /* 0x0000006d03047227 */ /* 0x040fe200078e00ff */
[C---:B------:R-:W-:Y:S02]  /*4890*/  LOP3.LUT R16, R2.reuse, 0x184, RZ, 0xfc, !PT ;  /* 0x0000018402107812 */ /* 0x040fe400078efcff */
[----:B------:R-:W-:Y:S01]  /*48a0*/  IABS R29, R15 ;  /* 0x0000000f001d7213 */ /* 0x000fe20000000000 */
[----:B------:R-:W-:Y:S01]  /*48b0*/  IMAD.MOV R4, RZ, RZ, -R4 ;  /* 0x000000ffff047224 */ /* 0x000fe200078e0a04 */
[----:B------:R-:W-:Y:S01]  /*48c0*/  LOP3.LUT R17, R2, 0x188, RZ, 0xfc, !PT ;  /* 0x0000018802117812 */ /* 0x000fe200078efcff */
[----:B------:R-:W-:-:S03]  /*48d0*/  IMAD.HI.U32 R5, R3, R115, RZ ;  /* 0x0000007303057227 */ /* 0x000fc600078e00ff */
[----:B------:R-:W-:Y:S01]  /*48e0*/  IABS R31, R17 ;  /* 0x00000011001f7213 */ /* 0x000fe20000000000 */
[----:B------:R-:W-:Y:S01]  /*48f0*/  IMAD R109, R0, R4, R109 ;  /* 0x00000004006d7224 */ /* 0x000fe200078e026d */
[----:B------:R-:W-:Y:S01]  /*4900*/  IABS R4, R12 ;  /* 0x0000000c00047213 */ /* 0x000fe20000000000 */
[----:B------:R-:W-:Y:S02]  /*4910*/  IMAD.MOV R5, RZ, RZ, -R5 ;  /* 0x000000ffff057224 */ /* 0x000fe400078e0a05 */
[--C-:B------:R-:W-:Y:S02]  /*4920*/  @!P3 IMAD.IADD R242, R242, 0x1, -R0.reuse ;  /* 0x00000001f2f2b824 */ /* 0x100fe400078e0a00 */
[----:B------:R-:W-:Y:S02]  /*4930*/  @!P5 IMAD.IADD R246, R246, 0x1, -R0 ;  /* 0x00000001f6f6d824 */ /* 0x000fe400078e0a00 */
[----:B------:R-:W-:Y:S02]  /*4940*/  IMAD R115, R0, R5, R115 ;  /* 0x0000000500737224 */ /* 0x000fe400078e0273 */
[----:B------:R-:W-:-:S02]  /*4950*/  IMAD.MOV.U32 R5, RZ, RZ, R4 ;  /* 0x000000ffff057224 */ /* 0x000fc400078e0004 */
[C---:B------:R-:W-:Y:S01]  /*4960*/  IMAD R248, R0.reuse, R9, R248 ;  /* 0x0000000900f87224 */ /* 0x040fe200078e02f8 */
[----:B------:R-:W-:Y:S01]  /*4970*/  IABS R9, R16 ;  /* 0x0000001000097213 */ /* 0x000fe20000000000 */
[----:B------:R-:W-:Y:S01]  /*4980*/  @!P2 IMAD.MOV R242, RZ, RZ, -R242 ;  /* 0x000000fffff2a224 */ /* 0x000fe200078e0af2 */
[C---:B------:R-:W-:Y:S01]  /*4990*/  ISETP.GT.U32.AND P2, PT, R0.reuse, R246, PT ;  /* 0x000000f60000720c */ /* 0x040fe20003f44070 */
[----:B------:R-:W-:Y:S01]  /*49a0*/  IMAD.HI.U32 R4, R3, R5, RZ ;  /* 0x0000000503047227 */ /* 0x000fe200078e00ff */
[----:B------:R-:W-:-:S03]  /*49b0*/  ISETP.GT.U32.AND P3, PT, R0, R248, PT ;  /* 0x000000f80000720c */ /* 0x000fc60003f64070 */
[----:B------:R-:W-:Y:S01]  /*49c0*/  @!P1 IMAD.MOV R234, RZ, RZ, -R234 ;  /* 0x000000ffffea9224 */ /* 0x000fe200078e0aea */
[----:B------:R-:W-:Y:S01]  /*49d0*/  ISETP.GT.U32.AND P1, PT, R0, R250, PT ;  /* 0x000000fa0000720c */ /* 0x000fe20003f24070 */
[----:B------:R-:W-:-:S04]  /*49e0*/  IMAD.MOV R4, RZ, RZ, -R4 ;  /* 0x000000ffff047224 */ /* 0x000fc800078e0a04 */
[----:B------:R-:W-:Y:S02]  /*49f0*/  IMAD R5, R0, R4, R5 ;  /* 0x0000000400057224 */ /* 0x000fe400078e0205 */
[----:B------:R-:W-:Y:S02]  /*4a00*/  @!P2 IMAD.IADD R246, R246, 0x1, -R0 ;  /* 0x00000001f6f6a824 */ /* 0x000fe400078e0a00 */
[----:B------:R-:W-:Y:S01]  /*4a10*/  IMAD.HI.U32 R4, R3, R113, RZ ;  /* 0x0000007103047227 */ /* 0x000fe200078e00ff */
[----:B------:R-:W-:-:S03]  /*4a20*/  ISETP.GT.U32.AND P2, PT, R0, R5, PT ;  /* 0x000000050000720c */ /* 0x000fc60003f44070 */
[--C-:B------:R-:W-:Y:S01]  /*4a30*/  @!P1 IMAD.IADD R250, R250, 0x1, -R0.reuse ;  /* 0x00000001fafa9824 */ /* 0x100fe200078e0a00 */
[----:B------:R-:W-:Y:S01]  /*4a40*/  ISETP.GT.U32.AND P1, PT, R0, R109, PT ;  /* 0x0000006d0000720c */ /* 0x000fe20003f24070 */
[----:B------:R-:W-:Y:S02]  /*4a50*/  @!P3 IMAD.IADD R248, R248, 0x1, -R0 ;  /* 0x00000001f8f8b824 */ /* 0x000fe400078e0a00 */
[----:B------:R-:W-:Y:S01]  /*4a60*/  IMAD.MOV R4, RZ, RZ, -R4 ;  /* 0x000000ffff047224 */ /* 0x000fe200078e0a04 */
[C---:B------:R-:W-:Y:S01]  /*4a70*/  ISETP.GT.U32.AND P5, PT, R0.reuse, R250, PT ;  /* 0x000000fa0000720c */ /* 0x040fe20003fa4070 */
[----:B------:R-:W-:Y:S01]  /*4a80*/  @!P4 IMAD.MOV R246, RZ, RZ, -R246 ;  /* 0x000000fffff6c224 */ /* 0x000fe200078e0af6 */
[C---:B------:R-:W-:Y:S01]  /*4a90*/  ISETP.GT.U32.AND P3, PT, R0.reuse, R248, PT ;  /* 0x000000f80000720c */ /* 0x040fe20003f64070 */
[----:B------:R-:W-:Y:S02]  /*4aa0*/  IMAD R113, R0, R4, R113 ;  /* 0x0000000400717224 */ /* 0x000fe400078e0271 */
[----:B------:R-:W-:-:S04]  /*4ab0*/  IMAD.HI.U32 R4, R3, R29, RZ ;  /* 0x0000001d03047227 */ /* 0x000fc800078e00ff */
        /* <DEDUP_REMOVED lines=10> */
[----:B------:R-:W-:Y:S01]  /*4b60*/  @!P3 IMAD.IADD R248, R248, 0x1, -R0 ;  /* 0x00000001f8f8b824 */ /* 0x000fe200078e0a00 */
[----:B------:R-:W-:Y:S01]  /*4b70*/  ISETP.GE.AND P3, PT, R10, RZ, PT ;  /* 0x000000ff0a00720c */ /* 0x000fe20003f66270 */
[----:B------:R-:W-:Y:S02]  /*4b80*/  IMAD.MOV R10, RZ, RZ, -R4 ;  /* 0x000000ffff0a7224 */ /* 0x000fe400078e0a04 */
[--C-:B------:R-:W-:Y:S01]  /*4b90*/  @!P5 IMAD.IADD R250, R250, 0x1, -R0.reuse ;  /* 0x00000001fafad824 */ /* 0x100fe200078e0a00 */
[C---:B------:R-:W-:Y:S01]  /*4ba0*/  ISETP.GT.U32.AND P5, PT, R0.reuse, R115, PT ;  /* 0x000000730000720c */ /* 0x040fe20003fa4070 */
[----:B------:R-:W-:Y:S01]  /*4bb0*/  IMAD R9, R0, R10, R9 ;  /* 0x0000000a00097224 */ /* 0x000fe200078e0209 */
[----:B------:R-:W-:Y:S01]  /*4bc0*/  LOP3.LUT R10, R2, 0x190, RZ, 0xfc, !PT ;  /* 0x00000190020a7812 */ /* 0x000fe200078efcff */
[--C-:B------:R-:W-:Y:S02]  /*4bd0*/  @!P4 IMAD.IADD R5, R5, 0x1, -R0.reuse ;  /* 0x000000010505c824 */ /* 0x100fe400078e0a00 */
[----:B------:R-:W-:Y:S01]  /*4be0*/  @!P1 IMAD.IADD R109, R109, 0x1, -R0 ;  /* 0x000000016d6d9824 */ /* 0x000fe200078e0a00 */
[C---:B------:R-:W-:Y:S01]  /*4bf0*/  ISETP.GT.U32.AND P4, PT, R0.reuse, R9, PT ;  /* 0x000000090000720c */ /* 0x040fe20003f84070 */
[----:B------:R-:W-:Y:S01]  /*4c00*/  @!P0 IMAD.MOV R248, RZ, RZ, -R248 ;  /* 0x000000fffff88224 */ /* 0x000fe200078e0af8 */
[C---:B------:R-:W-:Y:S01]  /*4c10*/  ISETP.GT.U32.AND P1, PT, R0.reuse, R113, PT ;  /* 0x000000710000720c */ /* 0x040fe20003f24070 */
[----:B------:R-:W-:Y:S01]  /*4c20*/  @!P2 IMAD.MOV R5, RZ, RZ, -R5 ;  /* 0x000000ffff05a224 */ /* 0x000fe200078e0a05 */
[----:B------:R-:W-:Y:S01]  /*4c30*/  ISETP.GT.U32.AND P0, PT, R0, R29, PT ;  /* 0x0000001d0000720c */ /* 0x000fe20003f04070 */
[----:B------:R-:W-:Y:S01]  /*4c40*/  IMAD.HI.U32 R4, R3, R31, RZ ;  /* 0x0000001f03047227 */ /* 0x000fe200078e00ff */
[----:B------:R-:W-:-:S02]  /*4c50*/  @!P3 IADD3 R109, -R109, RZ, RZ ;  /* 0x000000ff6d6db210 */ /* 0x000fc40007ffe1ff */
[----:B------:R-:W-:Y:S01]  /*4c60*/  ISETP.GE.AND P3, PT, R13, RZ, PT ;  /* 0x000000ff0d00720c */ /* 0x000fe20003f66270 */
[----:B------:R-:W-:Y:S01]  /*4c70*/  @!P5 IMAD.IADD R115, R115, 0x1, -R0 ;  /* 0x000000017373d824 */ /* 0x000fe200078e0a00 */
[----:B------:R-:W-:Y:S01]  /*4c80*/  ISETP.GE.AND P5, PT, R11, RZ, PT ;  /* 0x000000ff0b00720c */ /* 0x000fe20003fa6270 */
[----:B------:R-:W-:Y:S01]  /*4c90*/  @!P6 IMAD.MOV R250, RZ, RZ, -R250 ;  /* 0x000000fffffae224 */ /* 0x000fe200078e0afa */
[----:B------:R-:W-:Y:S01]  /*4ca0*/  IABS R35, R10 ;  /* 0x0000000a00237213 */ /* 0x000fe20000000000 */
[--C-:B------:R-:W-:Y:S01]  /*4cb0*/  @!P4 IMAD.IADD R9, R9, 0x1, -R0.reuse ;  /* 0x000000010909c824 */ /* 0x100fe200078e0a00 */
[----:B------:R-:W-:Y:S01]  /*4cc0*/  LOP3.LUT R11, R2, 0x194, RZ, 0xfc, !PT ;  /* 0x00000194020b7812 */ /* 0x000fe200078efcff */
[----:B------:R-:W-:Y:S01]  /*4cd0*/  @!P1 IMAD.IADD R113, R113, 0x1, -R0 ;  /* 0x0000000171719824 */ /* 0x000fe200078e0a00 */
[C---:B------:R-:W-:Y:S01]  /*4ce0*/  ISETP.GT.U32.AND P1, PT, R0.reuse, R115, PT ;  /* 0x000000730000720c */ /* 0x040fe20003f24070 */
[----:B------:R-:W-:Y:S01]  /*4cf0*/  IMAD.MOV R4, RZ, RZ, -R4 ;  /* 0x000000ffff047224 */ /* 0x000fe200078e0a04 */
[C---:B------:R-:W-:Y:S01]  /*4d00*/  ISETP.GT.U32.AND P2, PT, R0.reuse, R9, PT ;  /* 0x000000090000720c */ /* 0x040fe20003f44070 */
[----:B------:R-:W-:Y:S01]  /*4d10*/  @!P0 IMAD.IADD R29, R29, 0x1, -R0 ;  /* 0x000000011d1d8824 */ /* 0x000fe200078e0a00 */
[C---:B------:R-:W-:Y:S01]  /*4d20*/  ISETP.GT.U32.AND P6, PT, R0.reuse, R113, PT ;  /* 0x000000710000720c */ /* 0x040fe20003fc4070 */
[----:B------:R-:W-:Y:S01]  /*4d30*/  IMAD R31, R0, R4, R31 ;  /* 0x00000004001f7224 */ /* 0x000fe200078e021f */
[----:B------:R-:W-:-:S02]  /*4d40*/  LOP3.LUT R4, R2, 0x18c, RZ, 0xfc, !PT ;  /* 0x0000018c02047812 */ /* 0x000fc400078efcff */
[----:B------:R-:W-:Y:S02]  /*4d50*/  IABS R46, R11 ;  /* 0x0000000b002e7213 */ /* 0x000fe40000000000 */
[----:B------:R-:W-:Y:S02]  /*4d60*/  IABS R33, R4 ;  /* 0x0000000400217213 */ /* 0x000fe40000000000 */
[----:B------:R-:W-:Y:S01]  /*4d70*/  ISETP.GE.AND P4, PT, R4, RZ, PT ;  /* 0x000000ff0400720c */ /* 0x000fe20003f86270 */
[--C-:B------:R-:W-:Y:S01]  /*4d80*/  @!P1 IMAD.IADD R115, R115, 0x1, -R0.reuse ;  /* 0x0000000173739824 */ /* 0x100fe200078e0a00 */
[----:B------:R-:W-:Y:S01]  /*4d90*/  ISETP.GE.AND P1, PT, R15, RZ, PT ;  /* 0x000000ff0f00720c */ /* 0x000fe20003f26270 */
[--C-:B------:R-:W-:Y:S01]  /*4da0*/  @!P2 IMAD.IADD R9, R9, 0x1, -R0.reuse ;  /* 0x000000010909a824 */ /* 0x100fe200078e0a00 */
[C---:B------:R-:W-:Y:S01]  /*4db0*/  ISETP.GT.U32.AND P2, PT, R0.reuse, R31, PT ;  /* 0x0000001f0000720c */ /* 0x040fe20003f44070 */
[----:B------:R-:W-:Y:S01]  /*4dc0*/  @!P5 IMAD.MOV R115, RZ, RZ, -R115 ;  /* 0x000000ffff73d224 */ /* 0x000fe200078e0a73 */
[----:B------:R-:W-:Y:S01]  /*4dd0*/  ISETP.GT.U32.AND P5, PT, R0, R29, PT ;  /* 0x0000001d0000720c */ /* 0x000fe20003fa4070 */
[----:B------:R-:W-:Y:S01]  /*4de0*/  @!P6 IMAD.IADD R113, R113, 0x1, -R0 ;  /* 0x000000017171e824 */ /* 0x000fe200078e0a00 */
[----:B------:R-:W-:Y:S01]  /*4df0*/  ISETP.GE.AND P6, PT, R16, RZ, PT ;  /* 0x000000ff1000720c */ /* 0x000fe20003fc6270 */
[----:B------:R-:W-:Y:S01]  /*4e00*/  IMAD.HI.U32 R4, R3, R33, RZ ;  /* 0x0000002103047227 */ /* 0x000fe200078e00ff */
[----:B------:R-:W-:-:S02]  /*4e10*/  ISETP.GE.AND P0, PT, R17, RZ, PT ;  /* 0x000000ff1100720c */ /* 0x000fc40003f06270 */
[----:B------:R-:W-:Y:S01]  /*4e20*/  LOP3.LUT R15, R2, 0x19c, RZ, 0xfc, !PT ;  /* 0x0000019c020f7812 */ /* 0x000fe200078efcff */
[----:B------:R-:W-:Y:S01]  /*4e30*/  @!P3 IMAD.MOV R113, RZ, RZ, -R113 ;  /* 0x000000ffff71b224 */ /* 0x000fe200078e0a71 */
[----:B------:R-:W-:Y:S01]  /*4e40*/  ISETP.GE.AND P3, PT, R10, RZ, PT ;  /* 0x000000ff0a00720c */ /* 0x000fe20003f66270 */
[----:B------:R-:W-:Y:S01]  /*4e50*/  IMAD.HI.U32 R10, R3, R35, RZ ;  /* 0x00000023030a7227 */ /* 0x000fe200078e00ff */
[C---:B------:R-:W-:Y:S02]  /*4e60*/  LOP3.LUT R16, R2.reuse, 0x1a0, RZ, 0xfc, !PT ;  /* 0x000001a002107812 */ /* 0x040fe400078efcff */
[----:B------:R-:W-:Y:S01]  /*4e70*/  IABS R34, R15 ;  /* 0x0000000f00227213 */ /* 0x000fe20000000000 */
[----:B------:R-:W-:Y:S01]  /*4e80*/  IMAD.MOV R4, RZ, RZ, -R4 ;  /* 0x000000ffff047224 */ /* 0x000fe200078e0a04 */
[----:B------:R-:W-:Y:S01]  /*4e90*/  IABS R62, R16 ;  /* 0x00000010003e7213 */ /* 0x000fe20000000000 */
[----:B------:R-:W-:Y:S01]  /*4ea0*/  IMAD.MOV R10, RZ, RZ, -R10 ;  /* 0x000000ffff0a7224 */ /* 0x000fe200078e0a0a */
[----:B------:R-:W-:Y:S01]  /*4eb0*/  LOP3.LUT R17, R2, 0x1a4, RZ, 0xfc, !PT ;  /* 0x000001a402117812 */ /* 0x000fe200078efcff */
[----:B------:R-:W-:-:S02]  /*4ec0*/  @!P2 IMAD.IADD R31, R31, 0x1, -R0 ;  /* 0x000000011f1fa824 */ /* 0x000fc400078e0a00 */
[----:B------:R-:W-:Y:S01]  /*4ed0*/  @!P5 IMAD.IADD R29, R29, 0x1, -R0 ;  /* 0x000000011d1dd824 */ /* 0x000fe200078e0a00 */
[----:B------:R-:W-:Y:S01]  /*4ee0*/  ISETP.GE.AND P5, PT, R11, RZ, PT ;  /* 0x000000ff0b00720c */ /* 0x000fe20003fa6270 */
[C---:B------:R-:W-:Y:S01]  /*4ef0*/  IMAD R33, R0.reuse, R4, R33 ;  /* 0x0000000400217224 */ /* 0x040fe200078e0221 */
[C---:B------:R-:W-:Y:S01]  /*4f00*/  ISETP.GT.U32.AND P2, PT, R0.reuse, R31, PT ;  /* 0x0000001f0000720c */ /* 0x040fe20003f44070 */
[----:B------:R-:W-:Y:S01]  /*4f10*/  IMAD R35, R0, R10, R35 ;  /* 0x0000000a00237224 */ /* 0x000fe200078e0223 */
[----:B------:R-:W-:Y:S01]  /*4f20*/  IABS R36, R17 ;  /* 0x0000001100247213 */ /* 0x000fe20000000000 */
[----:B------:R-:W-:-:S04]  /*4f30*/  IMAD.HI.U32 R11, R3, R46, RZ ;  /* 0x0000002e030b7227 */ /* 0x000fc800078e00ff */
[----:B------:R-:W-:Y:S01]  /*4f40*/  @!P1 IMAD.MOV R29, RZ, RZ, -R29 ;  /* 0x000000ffff1d9224 */ /* 0x000fe200078e0a1d */
[C---:B------:R-:W-:Y:S01]  /*4f50*/  ISETP.GT.U32.AND P1, PT, R0.reuse, R33, PT ;  /* 0x000000210000720c */ /* 0x040fe20003f24070 */
[----:B------:R-:W-:Y:S01]  /*4f60*/  @!P6 IMAD.MOV R9, RZ, RZ, -R9 ;  /* 0x000000ffff09e224 */ /* 0x000fe200078e0a09 */
[----:B------:R-:W-:Y:S01]  /*4f70*/  ISETP.GT.U32.AND P6, PT, R0, R35, PT ;  /* 0x000000230000720c */ /* 0x000fe20003fc4070 */
[----:B------:R-:W-:Y:S02]  /*4f80*/  IMAD.MOV R11, RZ, RZ, -R11 ;  /* 0x000000ffff0b7224 */ /* 0x000fe400078e0a0b */
[----:B------:R-:W-:-:S04]  /*4f90*/  IMAD.HI.U32 R4, R3, R42, RZ ;  /* 0x0000002a03047227 */ /* 0x000fc800078e00ff */
[C---:B------:R-:W-:Y:S02]  /*4fa0*/  IMAD R46, R0.reuse, R11, R46 ;  /* 0x0000000b002e7224 */ /* 0x040fe400078e022e */
[----:B------:R-:W-:Y:S02]  /*4fb0*/  IMAD.MOV R11, RZ, RZ, -R4 ;  /* 0x000000ffff0b7224 */ /* 0x000fe400078e0a04 */
[----:B------:R-:W-:Y:S01]  /*4fc0*/  @!P2 IMAD.IADD R31, R31, 0x1, -R0 ;  /* 0x000000011f1fa824 */ /* 0x000fe200078e0a00 */
[C---:B------:R-:W-:Y:S01]  /*4fd0*/  ISETP.GT.U32.AND P2, PT, R0.reuse, R46, PT ;  /* 0x0000002e0000720c */ /* 0x040fe20003f44070 */
[----:B------:R-:W-:Y:S02]  /*4fe0*/  IMAD R42, R0, R11, R42 ;  /* 0x0000000b002a7224 */ /* 0x000fe400078e022a */
[--C-:B------:R-:W-:Y:S02]  /*4ff0*/  @!P1 IMAD.IADD R33, R33, 0x1, -R0.reuse ;  /* 0x0000000121219824 */ /* 0x100fe400078e0a00 */
[----:B------:R-:W-:-:S02]  /*5000*/  @!P6 IMAD.IADD R35, R35, 0x1, -R0 ;  /* 0x000000012323e824 */ /* 0x000fc400078e0a00 */
[----:B------:R-:W-:Y:S01]  /*5010*/  @!P0 IMAD.MOV R31, RZ, RZ, -R31 ;  /* 0x000000ffff1f8224 */ /* 0x000fe200078e0a1f */
[C---:B------:R-:W-:Y:S01]  /*5020*/  ISETP.GT.U32.AND P0, PT, R0.reuse, R42, PT ;  /* 0x0000002a0000720c */ /* 0x040fe20003f04070 */
[C---:B------:R-:W-:Y:S01]  /*5030*/  IMAD.HI.U32 R10, R3.reuse, R34, RZ ;  /* 0x00000022030a7227 */ /* 0x040fe200078e00ff */
[C---:B------:R-:W-:Y:S02]  /*5040*/  ISETP.GT.U32.AND P1, PT, R0.reuse, R33, PT ;  /* 0x000000210000720c */ /* 0x040fe40003f24070 */
[----:B------:R-:W-:Y:S01]  /*5050*/  ISETP.GT.U32.AND P6, PT, R0, R35, PT ;  /* 0x000000230000720c */ /* 0x000fe20003fc4070 */
[----:B------:R-:W-:-:S04]  /*5060*/  IMAD.HI.U32 R4, R3, R62, RZ ;  /* 0x0000003e03047227 */ /* 0x000fc800078e00ff */
[----:B------:R-:W-:Y:S02]  /*5070*/  IMAD.MOV R13, RZ, RZ, -R10 ;  /* 0x000000ffff0d7224 */ /* 0x000fe400078e0a0a */
[----:B------:R-:W-:Y:S02]  /*5080*/  IMAD.MOV R11, RZ, RZ, -R4 ;  /* 0x000000ffff0b7224 */ /* 0x000fe400078e0a04 */
[C---:B------:R-:W-:Y:S02]  /*5090*/  IMAD R34, R0.reuse, R13, R34 ;  /* 0x0000000d00227224 */ /* 0x040fe400078e0222 */
[----:B------:R-:W-:Y:S02]  /*50a0*/  IMAD R62, R0, R11, R62 ;  /* 0x0000000b003e7224 */ /* 0x000fe400078e023e */
[--C-:B------:R-:W-:Y:S02]  /*50b0*/  @!P0 IMAD.IADD R42, R42, 0x1, -R0.reuse ;  /* 0x000000012a2a8824 */ /* 0x100fe400078e0a00 */
[--C-:B------:R-:W-:Y:S01]  /*50c0*/  @!P1 IMAD.IADD R33, R33, 0x1, -R0.reuse ;  /* 0x0000000121219824 */ /* 0x100fe200078e0a00 */
[C---:B------:R-:W-:Y:S01]  /*50d0*/  ISETP.GT.U32.AND P1, PT, R0.reuse, R34, PT ;  /* 0x000000220000720c */ /* 0x040fe20003f24070 */
[----:B------:R-:W-:Y:S01]  /*50e0*/  @!P6 IMAD.IADD R35, R35, 0x1, -R0 ;  /* 0x000000012323e824 */ /* 0x000fe200078e0a00 */
[C---:B------:R-:W-:Y:S01]  /*50f0*/  ISETP.GT.U32.AND P6, PT, R0.reuse, R62, PT ;  /* 0x0000003e0000720c */ /* 0x040fe20003fc4070 */
[----:B------:R-:W-:Y:S01]  /*5100*/  IMAD.HI.U32 R4, R3, R36, RZ ;  /* 0x0000002403047227 */ /* 0x000fe200078e00ff */
[----:B------:R-:W-:-:S03]  /*5110*/  ISETP.GT.U32.AND P0, PT, R0, R42, PT ;  /* 0x0000002a0000720c */ /* 0x000fc60003f04070 */
[----:B------:R-:W-:Y:S02]  /*5120*/  @!P2 IMAD.IADD R46, R46, 0x1, -R0 ;  /* 0x000000012e2ea824 */ /* 0x000fe400078e0a00 */
[----:B------:R-:W-:Y:S01]  /*5130*/  @!P4 IMAD.MOV R33, RZ, RZ, -R33 ;  /* 0x000000ffff21c224 */ /* 0x000fe200078e0a21 */
[----:B------:R-:W-:Y:S01]  /*5140*/  ISETP.GE.AND P4, PT, R12, RZ, PT ;  /* 0x000000ff0c00720c */ /* 0x000fe20003f86270 */
[C---:B------:R-:W-:Y:S01]  /*5150*/  IMAD.HI.U32 R10, R3.reuse, R60, RZ ;  /* 0x0000003c030a7227 */ /* 0x040fe200078e00ff */
[----:B------:R-:W-:Y:S02]  /*5160*/  ISETP.GT.U32.AND P2, PT, R0, R46, PT ;  /* 0x0000002e0000720c */ /* 0x000fe40003f44070 */
[C---:B------:R-:W-:Y:S01]  /*5170*/  LOP3.LUT R12, R2.reuse, 0x1bc, RZ, 0xfc, !PT ;  /* 0x000001bc020c7812 */ /* 0x040fe200078efcff */
[----:B------:R-:W-:Y:S01]  /*5180*/  IMAD.MOV R11, RZ, RZ, -R4 ;  /* 0x000000ffff0b7224 */ /* 0x000fe200078e0a04 */
[----:B------:R-:W-:Y:S01]  /*5190*/  LOP3.LUT R4, R2, 0x1ac, RZ, 0xfc, !PT ;  /* 0x000001ac02047812 */ /* 0x000fe200078efcff */
[----:B------:R-:W-:Y:S01]  /*51a0*/  IMAD.MOV R13, RZ, RZ, -R10 ;  /* 0x000000ffff0d7224 */ /* 0x000fe200078e0a0a */
[----:B------:R-:W-:Y:S01]  /*51b0*/  IABS R52, R12 ;  /* 0x0000000c00347213 */ /* 0x000fe20000000000 */
[----:B------:R-:W-:Y:S01]  /*51c0*/  IMAD R36, R0, R11, R36 ;  /* 0x0000000b00247224 */ /* 0x000fe200078e0224 */
[----:B------:R-:W-:Y:S01]  /*51d0*/  IABS R56, R4 ;  /* 0x0000000400387213 */ /* 0x000fe20000000000 */
[----:B------:R-:W-:Y:S01]  /*51e0*/  @!P1 IMAD.IADD R34, R34, 0x1, -R0 ;  /* 0x0000000122229824 */ /* 0x000fe200078e0a00 */
[----:B------:R-:W-:Y:S01]  /*51f0*/  LOP3.LUT R11, R2, 0x1b0, RZ, 0xfc, !PT ;  /* 0x000001b0020b7812 */ /* 0x000fe200078efcff */
[----:B------:R-:W-:Y:S01]  /*5200*/  IMAD R60, R0, R13, R60 ;  /* 0x0000000d003c7224 */ /* 0x000fe200078e023c */
[----:B------:R-:W-:Y:S01]  /*5210*/  ISETP.GE.AND P1, PT, R16, RZ, PT ;  /* 0x000000ff1000720c */ /* 0x000fe20003f26270 */
[--C-:B------:R-:W-:Y:S01]  /*5220*/  @!P6 IMAD.IADD R62, R62, 0x1, -R0.reuse ;  /* 0x000000013e3ee824 */ /* 0x100fe200078e0a00 */
[----:B------:R-:W-:Y:S01]  /*5230*/  IABS R40, R11 ;  /* 0x0000000b00287213 */ /* 0x000fe20000000000 */
[----:B------:R-:W-:Y:S01]  /*5240*/  @!P0 IMAD.IADD R42, R42, 0x1, -R0 ;  /* 0x000000012a2a8824 */ /* 0x000fe200078e0a00 */
[C---:B------:R-:W-:Y:S01]  /*5250*/  ISETP.GT.U32.AND P0, PT, R0.reuse, R36, PT ;  /* 0x000000240000720c */ /* 0x040fe20003f04070 */
[----:B------:R-:W-:Y:S01]  /*5260*/  @!P3 IMAD.MOV R35, RZ, RZ, -R35 ;  /* 0x000000ffff23b224 */ /* 0x000fe200078e0a23 */
[C---:B------:R-:W-:Y:S01]  /*5270*/  ISETP.GT.U32.AND P3, PT, R0.reuse, R34, PT ;  /* 0x000000220000720c */ /* 0x040fe20003f64070 */
[----:B------:R-:W-:Y:S01]  /*5280*/  @!P4 IMAD.MOV R42, RZ, RZ, -R42 ;  /* 0x000000ffff2ac224 */ /* 0x000fe200078e0a2a */
[----:B------:R-:W-:Y:S01]  /*5290*/  ISETP.GT.U32.AND P6, PT, R0, R62, PT ;  /* 0x0000003e0000720c */ /* 0x000fe20003fc4070 */
[----:B------:R-:W-:Y:S01]  /*52a0*/  @!P2 IMAD.IADD R46, R46, 0x1, -R0 ;  /* 0x000000012e2ea824 */ /* 0x000fe200078e0a00 */
[----:B------:R-:W-:Y:S01]  /*52b0*/  ISETP.GT.U32.AND P4, PT, R0, R60, PT ;  /* 0x0000003c0000720c */ /* 0x000fe20003f84070 */
[----:B------:R-:W-:Y:S01]  /*52c0*/  IMAD.HI.U32 R10, R3, R40, RZ ;  /* 0x00000028030a7227 */ /* 0x000fe200078e00ff */
[----:B------:R-:W-:-:S02]  /*52d0*/  ISETP.GE.AND P2, PT, R15, RZ, PT ;  /* 0x000000ff0f00720c */ /* 0x000fc40003f46270 */
[----:B------:R-:W-:Y:S01]  /*52e0*/  LOP3.LUT R16, R2, 0x1c0, RZ, 0xfc, !PT ;  /* 0x000001c002107812 */ /* 0x000fe200078efcff */
[----:B------:R-:W-:Y:S01]  /*52f0*/  @!P5 IMAD.MOV R46, RZ, RZ, -R46 ;  /* 0x000000ffff2ed224 */ /* 0x000fe200078e0a2e */
[----:B------:R-:W-:Y:S01]  /*5300*/  IADD3 R13, -R10, RZ, RZ ;  /* 0x000000ff0a0d7210 */ /* 0x000fe20007ffe1ff */
[--C-:B------:R-:W-:Y:S01]  /*5310*/  @!P0 IMAD.IADD R36, R36, 0x1, -R0.reuse ;  /* 0x0000000124248824 */ /* 0x100fe200078e0a00 */
[----:B------:R-:W-:Y:S01]  /*5320*/  ISETP.GE.AND P0, PT, R11, RZ, PT ;  /* 0x000000ff0b00720c */ /* 0x000fe20003f06270 */
[--C-:B------:R-:W-:Y:S01]  /*5330*/  @!P3 IMAD.IADD R34, R34, 0x1, -R0.reuse ;  /* 0x000000012222b824 */ /* 0x100fe200078e0a00 */
[----:B------:R-:W-:Y:S01]  /*5340*/  ISETP.GE.AND P3, PT, R18, RZ, PT ;  /* 0x000000ff1200720c */ /* 0x000fe20003f66270 */
[--C-:B------:R-:W-:Y:S01]  /*5350*/  @!P6 IMAD.IADD R62, R62, 0x1, -R0.reuse ;  /* 0x000000013e3ee824 */ /* 0x100fe200078e0a00 */
[----:B------:R-:W-:Y:S01]  /*5360*/  ISETP.GE.AND P6, PT, R4, RZ, PT ;  /* 0x000000ff0400720c */ /* 0x000fe20003fc6270 */
[----:B------:R-:W-:Y:S01]  /*5370*/  @!P4 IMAD.IADD R60, R60, 0x1, -R0 ;  /* 0x000000013c3cc824 */ /* 0x000fe200078e0a00 */
[----:B------:R-:W-:Y:S01]  /*5380*/  ISETP.GT.U32.AND P4, PT, R0, R36, PT ;  /* 0x000000240000720c */ /* 0x000fe20003f84070 */
[----:B------:R-:W-:Y:S01]  /*5390*/  IMAD.HI.U32 R4, R3, R56, RZ ;  /* 0x0000003803047227 */ /* 0x000fe200078e00ff */
[----:B------:R-:W-:-:S02]  /*53a0*/  LOP3.LUT R10, R2, 0x1b8, RZ, 0xfc, !PT ;  /* 0x000001b8020a7812 */ /* 0x000fc400078efcff */
[----:B------:R-:W-:Y:S01]  /*53b0*/  ISETP.GE.AND P5, PT, R17, RZ, PT ;  /* 0x000000ff1100720c */ /* 0x000fe20003fa6270 */
[----:B------:R-:W-:Y:S01]  /*53c0*/  @!P2 IMAD.MOV R34, RZ, RZ, -R34 ;  /* 0x000000ffff22a224 */ /* 0x000fe200078e0a22 */
[----:B------:R-:W-:Y:S01]  /*53d0*/  ISETP.GT.U32.AND P2, PT, R0, R60, PT ;  /* 0x0000003c0000720c */ /* 0x000fe20003f44070 */
[----:B------:R-:W-:Y:S01]  /*53e0*/  IMAD.MOV R11, RZ, RZ, -R4 ;  /* 0x000000ffff0b7224 */ /* 0x000fe200078e0a04 */
[----:B------:R-:W-:Y:S01]  /*53f0*/  LOP3.LUT R4, R2, 0x1b4, RZ, 0xfc, !PT ;  /* 0x000001b402047812 */ /* 0x000fe200078efcff */
[C---:B------:R-:W-:Y:S01]  /*5400*/  IMAD R40, R0.reuse, R13, R40 ;  /* 0x0000000d00287224 */ /* 0x040fe200078e0228 */
[----:B------:R-:W-:Y:S01]  /*5410*/  IABS R54, R10 ;  /* 0x0000000a00367213 */ /* 0x000fe20000000000 */
[----:B------:R-:W-:Y:S01]  /*5420*/  IMAD R56, R0, R11, R56 ;  /* 0x0000000b00387224 */ /* 0x000fe200078e0238 */
[----:B------:R-:W-:Y:S01]  /*5430*/  IABS R58, R4 ;  /* 0x00000004003a7213 */ /* 0x000fe20000000000 */
[----:B------:R-:W-:Y:S01]  /*5440*/  @!P4 IMAD.IADD R36, R36, 0x1, -R0 ;  /* 0x000000012424c824 */ /* 0x000fe200078e0a00 */
[----:B------:R-:W-:Y:S01]  /*5450*/  LOP3.LUT R17, R2, 0x1c4, RZ, 0xfc, !PT ;  /* 0x000001c402117812 */ /* 0x000fe200078efcff */
[----:B------:R-:W-:Y:S01]  /*5460*/  @!P1 IMAD.MOV R62, RZ, RZ, -R62 ;  /* 0x000000ffff3e9224 */ /* 0x000fe200078e0a3e */
[----:B------:R-:W-:Y:S01]  /*5470*/  ISETP.GT.U32.AND P4, PT, R0, R56, PT ;  /* 0x000000380000720c */ /* 0x000fe20003f84070 */
[----:B------:R-:W-:Y:S01]  /*5480*/  @!P5 IMAD.MOV R36, RZ, RZ, -R36 ;  /* 0x000000ffff24d224 */ /* 0x000fe200078e0a24 */
[----:B------:R-:W-:Y:S01]  /*5490*/  ISETP.GE.AND P1, PT, R4, RZ, PT ;  /* 0x000000ff0400720c */ /* 0x000fe20003f26270 */
[----:B------:R-:W-:Y:S01]  /*54a0*/  @!P2 IMAD.IADD R60, R60, 0x1, -R0 ;  /* 0x000000013c3ca824 */ /* 0x000fe200078e0a00 */
[----:B------:R-:W-:Y:S01]  /*54b0*/  ISETP.GE.AND P2, PT, R10, RZ, PT ;  /* 0x000000ff0a00720c */ /* 0x000fe20003f46270 */
[----:B------:R-:W-:Y:S01]  /*54c0*/  IMAD.HI.U32 R4, R3, R58, RZ ;  /* 0x0000003a03047227 */ /* 0x000fe200078e00ff */
[----:B------:R-:W-:-:S02]  /*54d0*/  ISETP.GE.AND P5, PT, R12, RZ, PT ;  /* 0x000000ff0c00720c */ /* 0x000fc40003fa6270 */
[----:B------:R-:W-:Y:S01]  /*54e0*/  IABS R50, R16 ;  /* 0x0000001000327213 */ /* 0x000fe20000000000 */
[----:B------:R-:W-:Y:S01]  /*54f0*/  @!P3 IMAD.MOV R60, RZ, RZ, -R60 ;  /* 0x000000ffff3cb224 */ /* 0x000fe200078e0a3c */
[----:B------:R-:W-:Y:S01]  /*5500*/  ISETP.GT.U32.AND P3, PT, R0, R40, PT ;  /* 0x000000280000720c */ /* 0x000fe20003f64070 */
[C---:B------:R-:W-:Y:S01]  /*5510*/  IMAD.HI.U32 R10, R3.reuse, R54, RZ ;  /* 0x00000036030a7227 */ /* 0x040fe200078e00ff */
[----:B------:R-:W-:Y:S02]  /*5520*/  IABS R12, R17 ;  /* 0x00000011000c7213 */ /* 0x000fe40000000000 */
[----:B------:R-:W-:Y:S01]  /*5530*/  LOP3.LUT R18, R2, 0x1c8, RZ, 0xfc, !PT ;  /* 0x000001c802127812 */ /* 0x000fe200078efcff */
[----:B------:R-:W-:Y:S02]  /*5540*/  @!P4 IMAD.IADD R56, R56, 0x1, -R0 ;  /* 0x000000013838c824 */ /* 0x000fe400078e0a00 */
[----:B------:R-:W-:Y:S01]  /*5550*/  IMAD.MOV R11, RZ, RZ, -R4 ;  /* 0x000000ffff0b7224 */ /* 0x000fe200078e0a04 */
[----:B------:R-:W-:Y:S01]  /*5560*/  IABS R48, R18 ;  /* 0x0000001200307213 */ /* 0x000fe20000000000 */
[----:B------:R-:W-:Y:S01]  /*5570*/  IMAD.MOV R13, RZ, RZ, -R10 ;  /* 0x000000ffff0d7224 */ /* 0x000fe200078e0a0a */
[----:B------:R-:W-:Y:S01]  /*5580*/  ISETP.GT.U32.AND P4, PT, R0, R56, PT ;  /* 0x000000380000720c */ /* 0x000fe20003f84070 */
[----:B------:R-:W-:-:S04]  /*5590*/  IMAD.HI.U32 R4, R3, R52, RZ ;  /* 0x0000003403047227 */ /* 0x000fc800078e00ff */
[----:B------:R-:W-:Y:S02]  /*55a0*/  @!P3 IMAD.IADD R40, R40, 0x1, -R0 ;  /* 0x000000012828b824 */ /* 0x000fe400078e0a00 */
[C---:B------:R-:W-:Y:S02]  /*55b0*/  IMAD R58, R0.reuse, R11, R58 ;  /* 0x0000000b003a7224 */ /* 0x040fe400078e023a */
[C---:B------:R-:W-:Y:S01]  /*55c0*/  IMAD R54, R0.reuse, R13, R54 ;  /* 0x0000000d00367224 */ /* 0x040fe200078e0236 */
[----:B------:R-:W-:Y:S01]  /*55d0*/  ISETP.GT.U32.AND P3, PT, R0, R40, PT ;  /* 0x000000280000720c */ /* 0x000fe20003f64070 */
[----:B------:R-:W-:Y:S02]  /*55e0*/  IMAD.MOV R11, RZ, RZ, -R4 ;  /* 0x000000ffff0b7224 */ /* 0x000fe400078e0a04 */
[----:B------:R-:W-:Y:S01]  /*55f0*/  @!P4 IMAD.IADD R56, R56, 0x1, -R0 ;  /* 0x000000013838c824 */ /* 0x000fe200078e0a00 */
[C---:B------:R-:W-:Y:S01]  /*5600*/  ISETP.GT.U32.AND P4, PT, R0.reuse, R58, PT ;  /* 0x0000003a0000720c */ /* 0x040fe20003f84070 */
[----:B------:R-:W-:-:S02]  /*5610*/  IMAD R52, R0, R11, R52 ;  /* 0x0000000b00347224 */ /* 0x000fc400078e0234 */
[----:B------:R-:W-:Y:S01]  /*5620*/  @!P6 IMAD.MOV R56, RZ, RZ, -R56 ;  /* 0x000000ffff38e224 */ /* 0x000fe200078e0a38 */
[----:B------:R-:W-:Y:S01]  /*5630*/  ISETP.GT.U32.AND P6, PT, R0, R54, PT ;  /* 0x000000360000720c */ /* 0x000fe20003fc4070 */
[----:B------:R-:W-:-:S04]  /*5640*/  IMAD.HI.U32 R10, R3, R50, RZ ;  /* 0x00000032030a7227 */ /* 0x000fc800078e00ff */
[----:B------:R-:W-:Y:S01]  /*5650*/  @!P3 IMAD.IADD R40, R40, 0x1, -R0 ;  /* 0x000000012828b824 */ /* 0x000fe200078e0a00 */
[----:B------:R-:W-:Y:S01]  /*5660*/  ISETP.GT.U32.AND P3, PT, R0, R52, PT ;  /* 0x000000340000720c */ /* 0x000fe20003f64070 */
[----:B------:R-:W-:-:S04]  /*5670*/  IMAD.HI.U32 R4, R3, R12, RZ ;  /* 0x0000000c03047227 */ /* 0x000fc800078e00ff */
[----:B------:R-:W-:Y:S02]  /*5680*/  IMAD.MOV R13, RZ, RZ, -R10 ;  /* 0x000000ffff0d7224 */ /* 0x000fe400078e0a0a */
[----:B------:R-:W-:Y:S02]  /*5690*/  @!P6 IMAD.IADD R54, R54, 0x1, -R0 ;  /* 0x000000013636e824 */ /* 0x000fe400078e0a00 */
[----:B------:R-:W-:Y:S02]  /*56a0*/  IMAD.MOV R11, RZ, RZ, -R4 ;  /* 0x000000ffff0b7224 */ /* 0x000fe400078e0a04 */
[----:B------:R-:W-:Y:S01]  /*56b0*/  IMAD.HI.U32 R10, R3, R48, RZ ;  /* 0x00000030030a7227 */ /* 0x000fe200078e00ff */
[----:B------:R-:W-:-:S03]  /*56c0*/  ISETP.GT.U32.AND P6, PT, R0, R54, PT ;  /* 0x000000360000720c */ /* 0x000fc60003fc4070 */
[----:B------:R-:W-:Y:S02]  /*56d0*/  @!P3 IMAD.IADD R52, R52, 0x1, -R0 ;  /* 0x000000013434b824 */ /* 0x000fe400078e0a00 */
[C---:B------:R-:W-:Y:S02]  /*56e0*/  IMAD R4, R0.reuse, R11, R12 ;  /* 0x0000000b00047224 */ /* 0x040fe400078e020c */
[----:B------:R-:W-:Y:S01]  /*56f0*/  IMAD.MOV R11, RZ, RZ, -R10 ;  /* 0x000000ffff0b7224 */ /* 0x000fe200078e0a0a */
[----:B------:R-:W-:Y:S01]  /*5700*/  ISETP.GT.U32.AND P3, PT, R0, R52, PT ;  /* 0x000000340000720c */ /* 0x000fe20003f64070 */
[----:B------:R-:W-:Y:S02]  /*5710*/  @!P4 IMAD.IADD R58, R58, 0x1, -R0 ;  /* 0x000000013a3ac824 */ /* 0x000fe400078e0a00 */
[----:B------:R-:W-:Y:S02]  /*5720*/  IMAD R48, R0, R11, R48 ;  /* 0x0000000b00307224 */ /* 0x000fe400078e0230 */
[----:B------:R-:W-:Y:S01]  /*5730*/  @!P6 IMAD.IADD R54, R54, 0x1, -R0 ;  /* 0x000000013636e824 */ /* 0x000fe200078e0a00 */
[C---:B------:R-:W-:Y:S01]  /*5740*/  ISETP.GT.U32.AND P6, PT, R0.reuse, R4, PT ;  /* 0x000000040000720c */ /* 0x040fe20003fc4070 */
[----:B------:R-:W-:Y:S01]  /*5750*/  IMAD.HI.U32 R11, R3, R28, RZ ;  /* 0x0000001c030b7227 */ /* 0x000fe200078e00ff */
[----:B------:R-:W-:-:S03]  /*5760*/  ISETP.GT.U32.AND P4, PT, R0, R58, PT ;  /* 0x0000003a0000720c */ /* 0x000fc60003f84070 */
[----:B------:R-:W-:Y:S02]  /*5770*/  IMAD.MOV R11, RZ, RZ, -R11 ;  /* 0x000000ffff0b7224 */ /* 0x000fe400078e0a0b */
[----:B------:R-:W-:Y:S01]  /*5780*/  @!P3 IMAD.IADD R52, R52, 0x1, -R0 ;  /* 0x000000013434b824 */ /* 0x000fe200078e0a00 */
[C---:B------:R-:W-:Y:S01]  /*5790*/  ISETP.GT.U32.AND P3, PT, R0.reuse, R48, PT ;  /* 0x000000300000720c */ /* 0x040fe20003f64070 */
[C---:B------:R-:W-:Y:S02]  /*57a0*/  IMAD R50, R0.reuse, R13, R50 ;  /* 0x0000000d00327224 */ /* 0x040fe400078e0232 */
[----:B------:R-:W-:Y:S02]  /*57b0*/  IMAD R28, R0, R11, R28 ;  /* 0x0000000b001c7224 */ /* 0x000fe400078e021c */
[--C-:B------:R-:W-:Y:S02]  /*57c0*/  @!P6 IMAD.IADD R4, R4, 0x1, -R0.reuse ;  /* 0x000000010404e824 */ /* 0x100fe400078e0a00 */
[----:B------:R-:W-:Y:S01]  /*57d0*/  @!P4 IMAD.IADD R58, R58, 0x1, -R0 ;  /* 0x000000013a3ac824 */ /* 0x000fe200078e0a00 */
[----:B------:R-:W-:Y:S01]  /*57e0*/  ISETP.GT.U32.AND P4, PT, R0, R50, PT ;  /* 0x000000320000720c */ /* 0x000fe20003f84070 */
[----:B------:R-:W-:-:S04]  /*57f0*/  IMAD.HI.U32 R10, R3, R30, RZ ;  /* 0x0000001e030a7227 */ /* 0x000fc800078e00ff */
[----:B------:R-:W-:Y:S01]  /*5800*/  @!P3 IMAD.IADD R48, R48, 0x1, -R0 ;  /* 0x000000013030b824 */ /* 0x000fe200078e0a00 */
[----:B------:R-:W-:Y:S01]  /*5810*/  ISETP.GT.U32.AND P3, PT, R0, R4, PT ;  /* 0x000000040000720c */ /* 0x000fe20003f64070 */
[----:B------:R-:W-:Y:S02]  /*5820*/  IMAD.MOV R13, RZ, RZ, -R10 ;  /* 0x000000ffff0d7224 */ /* 0x000fe400078e0a0a */
[----:B------:R-:W-:-:S04]  /*5830*/  IMAD.HI.U32 R10, R3, R24, RZ ;  /* 0x00000018030a7227 */ /* 0x000fc800078e00ff */
[----:B------:R-:W-:Y:S02]  /*5840*/  IMAD R30, R0, R13, R30 ;  /* 0x0000000d001e7224 */ /* 0x000fe400078e021e */
[----:B------:R-:W-:Y:S02]  /*5850*/  IMAD.MOV R13, RZ, RZ, -R10 ;  /* 0x000000ffff0d7224 */ /* 0x000fe400078e0a0a */
[--C-:B------:R-:W-:Y:S01]  /*5860*/  @!P4 IMAD.IADD R50, R50, 0x1, -R0.reuse ;  /* 0x000000013232c824 */ /* 0x100fe200078e0a00 */
[----:B------:R-:W-:Y:S01]  /*5870*/  ISETP.GE.AND P4, PT, R16, RZ, PT ;  /* 0x000000ff1000720c */ /* 0x000fe20003f86270 */
[----:B------:R-:W-:Y:S01]  /*5880*/  @!P3 IMAD.IADD R4, R4, 0x1, -R0 ;  /* 0x000000010404b824 */ /* 0x000fe200078e0a00 */
[C---:B------:R-:W-:Y:S01]  /*5890*/  ISETP.GT.U32.AND P3, PT, R0.reuse, R28, PT ;  /* 0x0000001c0000720c */ /* 0x040fe20003f64070 */
[C---:B------:R-:W-:Y:S01]  /*58a0*/  IMAD R24, R0.reuse, R13, R24 ;  /* 0x0000000d00187224 */ /* 0x040fe200078e0218 */
[C---:B------:R-:W-:Y:S01]  /*58b0*/  ISETP.GT.U32.AND P6, PT, R0.reuse, R50, PT ;  /* 0x000000320000720c */ /* 0x040fe20003fc4070 */
[----:B------:R-:W-:Y:S01]  /*58c0*/  @!P0 IMAD.MOV R40, RZ, RZ, -R40 ;  /* 0x000000ffff288224 */ /* 0x000fe200078e0a28 */
[----:B------:R-:W-:Y:S01]  /*58d0*/  ISETP.GT.U32.AND P0, PT, R0, R48, PT ;  /* 0x000000300000720c */ /* 0x000fe20003f04070 */
[----:B------:R-:W-:Y:S01]  /*58e0*/  IMAD.HI.U32 R12, R3, R26, RZ ;  /* 0x0000001a030c7227 */ /* 0x000fe200078e00ff */
[----:B------:R-:W-:-:S03]  /*58f0*/  IABS R16, R47 ;  /* 0x0000002f00107213 */ /* 0x000fc60000000000 */
[----:B------:R-:W-:-:S04]  /*5900*/  IMAD.HI.U32 R10, R3, R22, RZ ;  /* 0x00000016030a7227 */ /* 0x000fc800078e00ff */
[----:B------:R-:W-:Y:S01]  /*5910*/  @!P3 IMAD.IADD R28, R28, 0x1, -R0 ;  /* 0x000000011c1cb824 */ /* 0x000fe200078e0a00 */
[C---:B------:R-:W-:Y:S01]  /*5920*/  ISETP.GT.U32.AND P3, PT, R0.reuse, R24, PT ;  /* 0x000000180000720c */ /* 0x040fe20003f64070 */
[----:B------:R-:W-:Y:S02]  /*5930*/  IMAD.MOV R15, RZ, RZ, -R12 ;  /* 0x000000ffff0f7224 */ /* 0x000fe400078e0a0c */
[----:B------:R-:W-:Y:S02]  /*5940*/  IMAD.MOV R13, RZ, RZ, -R10 ;  /* 0x000000ffff0d7224 */ /* 0x000fe400078e0a0a */
[C---:B------:R-:W-:Y:S02]  /*5950*/  IMAD R26, R0.reuse, R15, R26 ;  /* 0x0000000f001a7224 */ /* 0x040fe400078e021a */
[----:B------:R-:W-:Y:S02]  /*5960*/  IMAD R22, R0, R13, R22 ;  /* 0x0000000d00167224 */ /* 0x000fe400078e0216 */
[--C-:B------:R-:W-:Y:S01]  /*5970*/  @!P0 IMAD.IADD R48, R48, 0x1, -R0.reuse ;  /* 0x0000000130308824 */ /* 0x100fe200078e0a00 */
[----:B------:R-:W-:Y:S01]  /*5980*/  ISETP.GT.U32.AND P0, PT, R0, R26, PT ;  /* 0x0000001a0000720c */ /* 0x000fe20003f04070 */
[--C-:B------:R-:W-:Y:S01]  /*5990*/  @!P6 IMAD.IADD R50, R50, 0x1, -R0.reuse ;  /* 0x000000013232e824 */ /* 0x100fe200078e0a00 */
[----:B------:R-:W-:Y:S01]  /*59a0*/  ISETP.GT.U32.AND P6, PT, R0, R30, PT ;  /* 0x0000001e0000720c */ /* 0x000fe20003fc4070 */
[----:B------:R-:W-:Y:S01]  /*59b0*/  @!P3 IMAD.IADD R24, R24, 0x1, -R0 ;  /* 0x000000011818b824 */ /* 0x000fe200078e0a00 */
[----:B------:R-:W-:Y:S01]  /*59c0*/  ISETP.GT.U32.AND P3, PT, R0, R22, PT ;  /* 0x000000160000720c */ /* 0x000fe20003f64070 */
[----:B------:R-:W-:-:S04]  /*59d0*/  IMAD.HI.U32 R11, R3, R244, RZ ;  /* 0x000000f4030b7227 */ /* 0x000fc800078e00ff */
[----:B------:R-:W-:Y:S02]  /*59e0*/  IMAD.MOV R11, RZ, RZ, -R11 ;  /* 0x000000ffff0b7224 */ /* 0x000fe400078e0a0b */
[----:B------:R-:W-:-:S04]  /*59f0*/  IMAD.HI.U32 R12, R3, R20, RZ ;  /* 0x00000014030c7227 */ /* 0x000fc800078e00ff */
[----:B------:R-:W-:Y:S02]  /*5a00*/  IMAD R244, R0, R11, R244 ;  /* 0x0000000b00f47224 */ /* 0x000fe400078e02f4 */
[--C-:B------:R-:W-:Y:S01]  /*5a10*/  @!P0 IMAD.IADD R26, R26, 0x1, -R0.reuse ;  /* 0x000000011a1a8824 */ /* 0x100fe200078e0a00 */
[----:B------:R-:W-:Y:S01]  /*5a20*/  @!P3 IADD3 R22, R22, -R0, RZ ;  /* 0x800000001616b210 */ /* 0x000fe20007ffe0ff */
[----:B------:R-:W-:Y:S01]  /*5a30*/  @!P6 IMAD.IADD R30, R30, 0x1, -R0 ;  /* 0x000000011e1ee824 */ /* 0x000fe200078e0a00 */
[----:B------:R-:W-:Y:S01]  /*5a40*/  ISETP.GE.AND P0, PT, R18, RZ, PT ;  /* 0x000000ff1200720c */ /* 0x000fe20003f06270 */
[----:B------:R-:W-:Y:S01]  /*5a50*/  IMAD.MOV R15, RZ, RZ, -R12 ;  /* 0x000000ffff0f7224 */ /* 0x000fe200078e0a0c */
[C---:B------:R-:W-:Y:S01]  /*5a60*/  ISETP.GT.U32.AND P3, PT, R0.reuse, R244, PT ;  /* 0x000000f40000720c */ /* 0x040fe20003f64070 */
[----:B------:R-:W-:Y:S01]  /*5a70*/  @!P1 IMAD.MOV R58, RZ, RZ, -R58 ;  /* 0x000000ffff3a9224 */ /* 0x000fe200078e0a3a */
[----:B------:R-:W-:Y:S01]  /*5a80*/  IABS R18, R45 ;  /* 0x0000002d00127213 */ /* 0x000fe20000000000 */
[C---:B------:R-:W-:Y:S01]  /*5a90*/  IMAD R20, R0.reuse, R15, R20 ;  /* 0x0000000f00147224 */ /* 0x040fe200078e0214 */
[----:B------:R-:W-:Y:S01]  /*5aa0*/  ISETP.GT.U32.AND P1, PT, R0, R30, PT ;  /* 0x0000001e0000720c */ /* 0x000fe20003f24070 */
[----:B------:R-:W-:Y:S01]  /*5ab0*/  @!P2 IMAD.MOV R54, RZ, RZ, -R54 ;  /* 0x000000ffff36a224 */ /* 0x000fe200078e0a36 */
[----:B------:R-:W-:Y:S01]  /*5ac0*/  ISETP.GE.AND P6, PT, R17, RZ, PT ;  /* 0x000000ff1100720c */ /* 0x000fe20003fc6270 */
[----:B------:R-:W-:Y:S01]  /*5ad0*/  IMAD.HI.U32 R2, R3, R18, RZ ;  /* 0x0000001203027227 */ /* 0x000fe200078e00ff */
[----:B------:R-:W-:-:S02]  /*5ae0*/  IABS R15, R21 ;  /* 0x00000015000f7213 */ /* 0x000fc40000000000 */
[----:B------:R-:W-:Y:S01]  /*5af0*/  IABS R17, R49 ;  /* 0x0000003100117213 */ /* 0x000fe20000000000 */
[----:B------:R-:W-:Y:S01]  /*5b00*/  IMAD.MOV R13, RZ, RZ, -R2 ;  /* 0x000000ffff0d7224 */ /* 0x000fe200078e0a02 */
[----:B------:R-:W-:Y:S01]  /*5b10*/  ISETP.GT.U32.AND P2, PT, R0, R28, PT ;  /* 0x0000001c0000720c */ /* 0x000fe20003f44070 */
[----:B------:R-:W-:-:S04]  /*5b20*/  IMAD.HI.U32 R10, R3, R16, RZ ;  /* 0x00000010030a7227 */ /* 0x000fc800078e00ff */
[----:B------:R-:W-:Y:S01]  /*5b30*/  @!P3 IMAD.IADD R244, R244, 0x1, -R0 ;  /* 0x00000001f4f4b824 */ /* 0x000fe200078e0a00 */
[C---:B------:R-:W-:Y:S01]  /*5b40*/  ISETP.GT.U32.AND P3, PT, R0.reuse, R26, PT ;  /* 0x0000001a0000720c */ /* 0x040fe20003f64070 */
[----:B------:R-:W-:Y:S01]  /*5b50*/  @!P0 IMAD.MOV R48, RZ, RZ, -R48 ;  /* 0x000000ffff308224 */ /* 0x000fe200078e0a30 */
[C---:B------:R-:W-:Y:S01]  /*5b60*/  ISETP.GT.U32.AND P0, PT, R0.reuse, R20, PT ;  /* 0x000000140000720c */ /* 0x040fe20003f04070 */
[----:B------:R-:W-:Y:S02]  /*5b70*/  IMAD.MOV.U32 R2, RZ, RZ, R15 ;  /* 0x000000ffff027224 */ /* 0x000fe400078e000f */
[----:B------:R-:W-:Y:S02]  /*5b80*/  IMAD R18, R0, R13, R18 ;  /* 0x0000000d00127224 */ /* 0x000fe400078e0212 */
[----:B------:R-:W-:-:S04]  /*5b90*/  IMAD.HI.U32 R11, R3, R17, RZ ;  /* 0x00000011030b7227 */ /* 0x000fc800078e00ff */
[----:B------:R-:W-:Y:S02]  /*5ba0*/  IMAD.MOV R15, RZ, RZ, -R10 ;  /* 0x000000ffff0f7224 */ /* 0x000fe400078e0a0a */
[----:B------:R-:W-:-:S04]  /*5bb0*/  IMAD.HI.U32 R12, R3, R240, RZ ;  /* 0x000000f0030c7227 */ /* 0x000fc800078e00ff */
[----:B------:R-:W-:Y:S01]  /*5bc0*/  @!P1 IMAD.IADD R30, R30, 0x1, -R0 ;  /* 0x000000011e1e9824 */ /* 0x000fe200078e0a00 */
[C---:B------:R-:W-:Y:S01]  /*5bd0*/  ISETP.GT.U32.AND P1, PT, R0.reuse, R18, PT ;  /* 0x000000120000720c */ /* 0x040fe20003f24070 */
[----:B------:R-:W-:Y:S02]  /*5be0*/  IMAD.MOV R11, RZ, RZ, -R11 ;  /* 0x000000ffff0b7224 */ /* 0x000fe400078e0a0b */
[C---:B------:R-:W-:Y:S02]  /*5bf0*/  IMAD R16, R0.reuse, R15, R16 ;  /* 0x0000000f00107224 */ /* 0x040fe400078e0210 */
[----:B------:R-:W-:Y:S01]  /*5c00*/  @!P5 IMAD.MOV R52, RZ, RZ, -R52 ;  /* 0x000000ffff34d224 */ /* 0x000fe200078e0a34 */
[C---:B------:R-:W-:Y:S01]  /*5c10*/  ISETP.GT.U32.AND P5, PT, R0.reuse, R244, PT ;  /* 0x000000f40000720c */ /* 0x040fe20003fa4070 */
[----:B------:R-:W-:Y:S01]  /*5c20*/  @!P4 IMAD.MOV R50, RZ, RZ, -R50 ;  /* 0x000000ffff32c224 */ /* 0x000fe200078e0a32 */
[----:B------:R-:W-:Y:S01]  /*5c30*/  ISETP.GT.U32.AND P4, PT, R0, R24, PT ;  /* 0x000000180000720c */ /* 0x000fe20003f84070 */
[----:B------:R-:W-:-:S02]  /*5c40*/  IMAD.MOV R19, RZ, RZ, -R12 ;  /* 0x000000ffff137224 */ /* 0x000fc400078e0a0c */
[C---:B------:R-:W-:Y:S02]  /*5c50*/  IMAD R12, R0.reuse, R11, R17 ;  /* 0x0000000b000c7224 */ /* 0x040fe400078e0211 */
[----:B------:R-:W-:Y:S01]  /*5c60*/  @!P6 IMAD.MOV R4, RZ, RZ, -R4 ;  /* 0x000000ffff04e224 */ /* 0x000fe200078e0a04 */
[----:B------:R-:W-:Y:S01]  /*5c70*/  ISETP.GT.U32.AND P6, PT, R0, R22, PT ;  /* 0x000000160000720c */ /* 0x000fe20003fc4070 */
[----:B------:R-:W-:Y:S01]  /*5c80*/  @!P2 IMAD.IADD R28, R28, 0x1, -R0 ;  /* 0x000000011c1ca824 */ /* 0x000fe200078e0a00 */
[----:B------:R-:W-:Y:S01]  /*5c90*/  ISETP.GT.U32.AND P2, PT, R0, R16, PT ;  /* 0x000000100000720c */ /* 0x000fe20003f44070 */
[----:B------:R-:W-:-:S04]  /*5ca0*/  IMAD.HI.U32 R3, R3, R2, RZ ;  /* 0x0000000203037227 */ /* 0x000fc800078e00ff */
[--C-:B------:R-:W-:Y:S01]  /*5cb0*/  @!P3 IMAD.IADD R26, R26, 0x1, -R0.reuse ;  /* 0x000000011a1ab824 */ /* 0x100fe200078e0a00 */
[----:B------:R-:W-:Y:S01]  /*5cc0*/  ISETP.GT.U32.AND P3, PT, R0, R12, PT ;  /* 0x0000000c0000720c */ /* 0x000fe20003f64070 */
[----:B------:R-:W-:Y:S01]  /*5cd0*/  @!P0 IMAD.IADD R20, R20, 0x1, -R0 ;  /* 0x0000000114148824 */ /* 0x000fe200078e0a00 */
[----:B------:R-:W-:Y:S01]  /*5ce0*/  ISETP.GE.AND P0, PT, R25, RZ, PT ;  /* 0x000000ff1900720c */ /* 0x000fe20003f06270 */
[----:B------:R-:W-:Y:S02]  /*5cf0*/  IMAD.MOV R3, RZ, RZ, -R3 ;  /* 0x000000ffff037224 */ /* 0x000fe400078e0a03 */
[----:B------:R-:W-:Y:S02]  /*5d00*/  IMAD R240, R0, R19, R240 ;  /* 0x0000001300f07224 */ /* 0x000fe400078e02f0 */
[----:B------:R-:W-:Y:S01]  /*5d10*/  @!P1 IMAD.IADD R18, R18, 0x1, -R0 ;  /* 0x0000000112129824 */ /* 0x000fe200078e0a00 */
[----:B------:R-:W-:Y:S01]  /*5d20*/  ISETP.GE.AND P1, PT, R27, RZ, PT ;  /* 0x000000ff1b00720c */ /* 0x000fe20003f26270 */
[----:B------:R-:W-:-:S02]  /*5d30*/  IMAD R10, R0, R3, R2 ;  /* 0x00000003000a7224 */ /* 0x000fc400078e0202 */
[--C-:B------:R-:W-:Y:S01]  /*5d40*/  @!P5 IMAD.IADD R244, R244, 0x1, -R0.reuse ;  /* 0x00000001f4f4d824 */ /* 0x100fe200078e0a00 */
[----:B------:R-:W-:Y:S01]  /*5d50*/  ISETP.GE.AND P5, PT, R23, RZ, PT ;  /* 0x000000ff1700720c */ /* 0x000fe20003fa6270 */
[--C-:B------:R-:W-:Y:S01]  /*5d60*/  @!P4 IMAD.IADD R24, R24, 0x1, -R0.reuse ;  /* 0x000000011818c824 */ /* 0x100fe200078e0a00 */
[----:B------:R-:W-:Y:S01]  /*5d70*/  ISETP.GT.U32.AND P4, PT, R0, R240, PT ;  /* 0x000000f00000720c */ /* 0x000fe20003f84070 */
[--C-:B------:R-:W-:Y:S01]  /*5d80*/  @!P6 IMAD.IADD R22, R22, 0x1, -R0.reuse ;  /* 0x000000011616e824 */ /* 0x100fe200078e0a00 */
[----:B------:R-:W-:Y:S01]  /*5d90*/  ISETP.GT.U32.AND P6, PT, R0, R10, PT ;  /* 0x0000000a0000720c */ /* 0x000fe20003fc4070 */
[--C-:B------:R-:W-:Y:S01]  /*5da0*/  @!P2 IMAD.IADD R16, R16, 0x1, -R0.reuse ;  /* 0x000000011010a824 */ /* 0x100fe200078e0a00 */
[----:B------:R-:W-:Y:S01]  /*5db0*/  ISETP.GE.AND P2, PT, R37, RZ, PT ;  /* 0x000000ff2500720c */ /* 0x000fe20003f46270 */
[----:B------:R-:W-:Y:S01]  /*5dc0*/  @!P3 IMAD.IADD R12, R12, 0x1, -R0 ;  /* 0x000000010c0cb824 */ /* 0x000fe200078e0a00 */
[----:B------:R-:W-:Y:S01]  /*5dd0*/  ISETP.GE.AND P3, PT, R39, RZ, PT ;  /* 0x000000ff2700720c */ /* 0x000fe20003f66270 */
[----:B------:R-:W-:Y:S01]  /*5de0*/  @!P0 IMAD.MOV R28, RZ, RZ, -R28 ;  /* 0x000000ffff1c8224 */ /* 0x000fe200078e0a1c */
[C---:B------:R-:W-:Y:S01]  /*5df0*/  ISETP.GT.U32.AND P0, PT, R0.reuse, R18, PT ;  /* 0x000000120000720c */ /* 0x040fe20003f04070 */
[----:B------:R-:W-:Y:S01]  /*5e00*/  @!P1 IMAD.MOV R26, RZ, RZ, -R26 ;  /* 0x000000ffff1a9224 */ /* 0x000fe200078e0a1a */
[C---:B------:R-:W-:Y:S01]  /*5e10*/  ISETP.GT.U32.AND P1, PT, R0.reuse, R16, PT ;  /* 0x000000100000720c */ /* 0x040fe20003f24070 */
[----:B------:R-:W-:Y:S01]  /*5e20*/  @!P5 IMAD.MOV R30, RZ, RZ, -R30 ;  /* 0x000000ffff1ed224 */ /* 0x000fe200078e0a1e */
[----:B------:R-:W2:Y:S01]  /*5e30*/  LDC.64 R2, c[0x0][0x238] ;  /* 0x00008e00ff027b82 */ /* 0x000ea20000000a00 */
[----:B------:R-:W-:Y:S01]  /*5e40*/  ISETP.GT.U32.AND P5, PT, R0, R20, PT ;  /* 0x000000140000720c */ /* 0x000fe20003fa4070 */
[--C-:B------:R-:W-:Y:S01]  /*5e50*/  @!P4 IMAD.IADD R240, R240, 0x1, -R0.reuse ;  /* 0x00000001f0f0c824 */ /* 0x100fe200078e0a00 */
[----:B------:R-:W-:Y:S01]  /*5e60*/  ISETP.GE.AND P4, PT, R41, RZ, PT ;  /* 0x000000ff2900720c */ /* 0x000fe20003f86270 */
[----:B------:R-:W-:-:S02]  /*5e70*/  @!P6 IMAD.IADD R10, R10, 0x1, -R0 ;  /* 0x000000010a0ae824 */ /* 0x000fc400078e0a00 */
[----:B------:R-:W-:Y:S01]  /*5e80*/  @!P2 IMAD.MOV R24, RZ, RZ, -R24 ;  /* 0x000000ffff18a224 */ /* 0x000fe200078e0a18 */
[C---:B------:R-:W-:Y:S01]  /*5e90*/  ISETP.GT.U32.AND P2, PT, R0.reuse, R12, PT ;  /* 0x0000000c0000720c */ /* 0x040fe20003f44070 */
[----:B------:R-:W-:Y:S01]  /*5ea0*/  @!P3 IMAD.MOV R22, RZ, RZ, -R22 ;  /* 0x000000ffff16b224 */ /* 0x000fe200078e0a16 */
        /* <DEDUP_REMOVED lines=8> */
[----:B------:R-:W-:-:S02]  /*5f30*/  ISETP.GE.AND P5, PT, R45, RZ, PT ;  /* 0x000000ff2d00720c */ /* 0x000fc40003fa6270 */
[----:B------:R-:W-:Y:S01]  /*5f40*/  ISETP.GE.AND P4, PT, R43, RZ, PT ;  /* 0x000000ff2b00720c */ /* 0x000fe20003f86270 */
[--C-:B------:R-:W-:Y:S01]  /*5f50*/  @!P2 IMAD.IADD R12, R12, 0x1, -R0.reuse ;  /* 0x000000010c0ca824 */ /* 0x100fe200078e0a00 */
[----:B------:R-:W-:Y:S01]  /*5f60*/  ISETP.GE.AND P2, PT, R51, RZ, PT ;  /* 0x000000ff3300720c */ /* 0x000fe20003f46270 */
[--C-:B------:R-:W-:Y:S01]  /*5f70*/  @!P6 IMAD.IADD R240, R240, 0x1, -R0.reuse ;  /* 0x00000001f0f0e824 */ /* 0x100fe200078e0a00 */
[----:B------:R-:W-:Y:S01]  /*5f80*/  ISETP.GE.AND P6, PT, R21, RZ, PT ;  /* 0x000000ff1500720c */ /* 0x000fe20003fc6270 */
[----:B------:R-:W-:Y:S01]  /*5f90*/  @!P3 IMAD.IADD R10, R10, 0x1, -R0 ;  /* 0x000000010a0ab824 */ /* 0x000fe200078e0a00 */
[----:B------:R-:W-:Y:S01]  /*5fa0*/  ISETP.NE.AND P3, PT, R57, RZ, PT ;  /* 0x000000ff3900720c */ /* 0x000fe20003f65270 */
[----:B------:R-:W-:Y:S01]  /*5fb0*/  @!P0 IMAD.MOV R16, RZ, RZ, -R16 ;  /* 0x000000ffff108224 */ /* 0x000fe200078e0a10 */
[----:B------:R-:W-:Y:S01]  /*5fc0*/  ISETP.GE.AND P0, PT, R7, RZ, PT ;  /* 0x000000ff0700720c */ /* 0x000fe20003f06270 */
[----:B--2---:R-:W-:Y:S01]  /*5fd0*/  IMAD R0, R55, R3, RZ ;  /* 0x0000000337007224 */ /* 0x004fe200078e02ff */
[C---:B------:R-:W-:Y:S01]  /*5fe0*/  SEL R235, R161.reuse, R38, !P3 ;  /* 0x00000026a1eb7207 */ /* 0x040fe20005800000 */
[----:B------:R-:W-:Y:S01]  /*5ff0*/  @!P1 IMAD.MOV R12, RZ, RZ, -R12 ;  /* 0x000000ffff0c9224 */ /* 0x000fe200078e0a0c */
[----:B------:R-:W-:Y:S01]  /*6000*/  ISETP.GE.AND P1, PT, R8, RZ, PT ;  /* 0x000000ff0800720c */ /* 0x000fe20003f26270 */
[----:B------:R-:W-:Y:S01]  /*6010*/  @!P5 IMAD.MOV R18, RZ, RZ, -R18 ;  /* 0x000000ffff12d224 */ /* 0x000fe200078e0a12 */
[----:B------:R-:W-:Y:S01]  /*6020*/  LEA R160, P5, R0, UR4, 0x2 ;  /* 0x0000000400a07c11 */ /* 0x000fe2000f8a10ff */
[----:B------:R-:W-:Y:S01]  /*6030*/  ULDC UR4, c[0x0][0x240] ;  /* 0x0000900000047ab9 */ /* 0x000fe20000000800 */
[C---:B------:R-:W-:Y:S01]  /*6040*/  SEL R121, R161.reuse, R32, !P3 ;  /* 0x00000020a1797207 */ /* 0x040fe20005800000 */
[----:B------:R-:W-:Y:S01]  /*6050*/  @!P4 IMAD.MOV R20, RZ, RZ, -R20 ;  /* 0x000000ffff14c224 */ /* 0x000fe200078e0a14 */
[----:B------:R-:W-:Y:S01]  /*6060*/  SEL R231, R161, R64, !P3 ;  /* 0x00000040a1e77207 */ /* 0x000fe20005800000 */
[----:B------:R-:W-:Y:S01]  /*6070*/  @!P2 IMAD.MOV R240, RZ, RZ, -R240 ;  /* 0x000000fffff0a224 */ /* 0x000fe200078e0af0 */
[----:B------:R-:W-:Y:S01]  /*6080*/  @!P6 IADD3 R10, -R10, RZ, RZ ;  /* 0x000000ff0a0ae210 */ /* 0x000fe20007ffe1ff */
[----:B------:R-:W-:Y:S01]  /*6090*/  IMAD R235, R235, UR4, RZ ;  /* 0x00000004ebeb7c24 */ /* 0x000fe2000f8e02ff */
[----:B------:R-:W-:Y:S01]  /*60a0*/  SEL R233, R161, R44, !P3 ;  /* 0x0000002ca1e97207 */ /* 0x000fe20005800000 */
[----:B------:R-:W-:Y:S01]  /*60b0*/  IMAD R121, R121, UR4, RZ ;  /* 0x0000000479797c24 */ /* 0x000fe2000f8e02ff */
[----:B------:R-:W-:Y:S01]  /*60c0*/  SEL R191, R161, R112, !P3 ;  /* 0x00000070a1bf7207 */ /* 0x000fe20005800000 */
[----:B------:R-:W-:Y:S01]  /*60d0*/  @!P0 IMAD.MOV R238, RZ, RZ, -R238 ;  /* 0x000000ffffee8224 */ /* 0x000fe200078e0aee */
[----:B------:R-:W-:Y:S01]  /*60e0*/  ISETP.NE.AND P4, PT, R53, RZ, PT ;  /* 0x000000ff3500720c */ /* 0x000fe20003f85270 */
[----:B------:R-:W-:Y:S01]  /*60f0*/  IMAD R231, R231, UR4, RZ ;  /* 0x00000004e7e77c24 */ /* 0x000fe2000f8e02ff */
[----:B------:R-:W-:Y:S01]  /*6100*/  SEL R112, R161, R5, !P3 ;  /* 0x00000005a1707207 */ /* 0x000fe20005800000 */
[----:B------:R-:W-:Y:S01]  /*6110*/  IMAD R233, R233, UR4, RZ ;  /* 0x00000004e9e97c24 */ /* 0x000fe2000f8e02ff */
[C---:B------:R-:W-:Y:S01]  /*6120*/  SEL R38, R161.reuse, R9, !P3 ;  /* 0x00000009a1267207 */ /* 0x040fe20005800000 */
[----:B------:R-:W-:Y:S01]  /*6130*/  @!P1 IMAD.MOV R14, RZ, RZ, -R14 ;  /* 0x000000ffff0e9224 */ /* 0x000fe200078e0a0e */
[----:B------:R-:W-:Y:S01]  /*6140*/  SEL R32, R161, R33, !P3 ;  /* 0x00000021a1207207 */ /* 0x000fe20005800000 */
[----:B------:R-:W-:Y:S01]  /*6150*/  IMAD R191, R191, UR4, RZ ;  /* 0x00000004bfbf7c24 */ /* 0x000fe2000f8e02ff */
[C---:B------:R-:W-:Y:S01]  /*6160*/  SEL R44, R161.reuse, R35, !P3 ;  /* 0x00000023a12c7207 */ /* 0x040fe20005800000 */
[----:B------:R-:W-:Y:S01]  /*6170*/  IMAD R112, R112, UR4, RZ ;  /* 0x0000000470707c24 */ /* 0x000fe2000f8e02ff */
[C---:B------:R-:W-:Y:S01]  /*6180*/  SEL R229, R161.reuse, R66, !P3 ;  /* 0x00000042a1e57207 */ /* 0x040fe20005800000 */
[----:B------:R-:W-:Y:S01]  /*6190*/  IMAD R38, R38, UR4, RZ ;  /* 0x0000000426267c24 */ /* 0x000fe2000f8e02ff */
[C---:B------:R-:W-:Y:S01]  /*61a0*/  SEL R227, R161.reuse, R68, !P3 ;  /* 0x00000044a1e37207 */ /* 0x040fe20005800000 */
[----:B------:R-:W-:Y:S01]  /*61b0*/  IMAD R32, R32, UR4, RZ ;  /* 0x0000000420207c24 */ /* 0x000fe2000f8e02ff */
[----:B------:R-:W-:Y:S01]  /*61c0*/  SEL R225, R161, R70, !P3 ;  /* 0x00000046a1e17207 */ /* 0x000fe20005800000 */
        /* <DEDUP_REMOVED lines=195> */
[C---:B------:R-:W-:Y:S01]  /*6e00*/  SEL R40, R161.reuse, R40, !P3 ;  /* 0x00000028a1287207 */ /* 0x040fe20005800000 */
[----:B------:R-:W-:Y:S01]  /*6e10*/  IMAD R36, R36, UR4, RZ ;  /* 0x0000000424247c24 */ /* 0x000fe2000f8e02ff */
[C---:B------:R-:W-:Y:S01]  /*6e20*/  SEL R43, R161.reuse, R58, !P3 ;  /* 0x0000003aa12b7207 */ /* 0x040fe20005800000 */
[----:B------:R-:W2:Y:S01]  /*6e30*/  LDC.64 R242, c[0x0][0x230] ;  /* 0x00008c00fff27b82 */ /* 0x000ea20000000a00 */
[----:B------:R-:W-:Y:S01]  /*6e40*/  SEL R35, R161, R54, !P3 ;  /* 0x00000036a1237207 */ /* 0x000fe20005800000 */
[----:B------:R-:W-:Y:S01]  /*6e50*/  IMAD R33, R33, UR4, RZ ;  /* 0x0000000421217c24 */ /* 0x000fe2000f8e02ff */
[----:B------:R-:W-:Y:S01]  /*6e60*/  SEL R37, R161, R52, !P3 ;  /* 0x00000034a1257207 */ /* 0x000fe20005800000 */
        /* <DEDUP_REMOVED lines=29> */
[----:B------:R-:W-:Y:S01]  /*7040*/  LEA.HI.X.SX32 R0, R0, UR5, 0x2, P5 ;  /* 0x0000000500007c11 */ /* 0x000fe2000a8f16ff */
[----:B------:R-:W-:Y:S01]  /*7050*/  IMAD R163, R163, UR4, RZ ;  /* 0x00000004a3a37c24 */ /* 0x000fe2000f8e02ff */
[----:B-1----:R-:W-:Y:S01]  /*7060*/  LEA R6, P0, R235, R160, 0x2 ;  /* 0x000000a0eb067211 */ /* 0x002fe200078010ff */
[----:B------:R-:W-:Y:S01]  /*7070*/  IMAD R167, R167, UR4, RZ ;  /* 0x00000004a7a77c24 */ /* 0x000fe2000f8e02ff */
[----:B------:R-:W-:Y:S01]  /*7080*/  SEL R161, R161, R10, !P3 ;  /* 0x0000000aa1a17207 */ /* 0x000fe20005800000 */
[----:B------:R-:W-:Y:S01]  /*7090*/  IMAD R165, R165, UR4, RZ ;  /* 0x00000004a5a57c24 */ /* 0x000fe2000f8e02ff */
[----:B------:R-:W-:Y:S01]  /*70a0*/  LEA R120, P3, R121, R160, 0x2 ;  /* 0x000000a079787211 */ /* 0x000fe200078610ff */
[----:B------:R-:W-:Y:S01]  /*70b0*/  IMAD R240, R240, UR4, RZ ;  /* 0x00000004f0f07c24 */ /* 0x000fe2000f8e02ff */
[----:B------:R-:W-:Y:S01]  /*70c0*/  LEA.HI.X.SX32 R7, R235, R0, 0x2, P0 ;  /* 0x00000000eb077211 */ /* 0x000fe200000f16ff */
[----:B------:R-:W1:Y:S01]  /*70d0*/  S2UR UR5, SR_CgaCtaId ;  /* 0x00000000000579c3 */ /* 0x000e620000008800 */
[----:B------:R-:W-:Y:S01]  /*70e0*/  LEA R236, P1, R231, R160, 0x2 ;  /* 0x000000a0e7ec7211 */ /* 0x000fe200078210ff */
[----:B------:R-:W-:Y:S01]  /*70f0*/  IMAD R161, R161, UR4, RZ ;  /* 0x00000004a1a17c24 */ /* 0x000fe2000f8e02ff */
[----:B------:R-:W-:Y:S01]  /*7100*/  LEA.HI.X.SX32 R121, R121, R0, 0x2, P3 ;  /* 0x0000000079797211 */ /* 0x000fe200018f16ff */
[----:B------:R3:W-:Y:S01]  /*7110*/  STL.64 [R1+0x60], R6 ;  /* 0x0000600601007387 */ /* 0x0007e20000100a00 */
[-C--:B------:R-:W-:Y:S01]  /*7120*/  LEA R234, P2, R233, R160.reuse, 0x2 ;  /* 0x000000a0e9ea7211 */ /* 0x080fe200078410ff */
[----:B------:R-:W-:Y:S01]  /*7130*/  UMOV UR4, 0x400 ;  /* 0x0000040000047882 */ /* 0x000fe20000000000 */
[----:B------:R-:W-:Y:S01]  /*7140*/  LEA R250, P0, R229, R160, 0x2 ;  /* 0x000000a0e5fa7211 */ /* 0x000fe200078010ff */
[----:B------:R-:W-:Y:S01]  /*7150*/  STL [R1+0x50], R236 ;  /* 0x000050ec01007387 */ /* 0x000fe20000100800 */
[----:B------:R-:W-:-:S02]  /*7160*/  LEA.HI.X.SX32 R235, R233, R0, 0x2, P2 ;  /* 0x00000000e9eb7211 */ /* 0x000fc400010f16ff */
[----:B------:R-:W-:Y:S01]  /*7170*/  SEL R238, R239, R238, !P4 ;  /* 0x000000eeefee7207 */ /* 0x000fe20006000000 */
[----:B------:R4:W-:Y:S01]  /*7180*/  STL.64 [R1+0x1a20], R120 ;  /* 0x001a207801007387 */ /* 0x0009e20000100a00 */
[----:B------:R-:W-:Y:S02]  /*7190*/  LEA.HI.X.SX32 R251, R229, R0, 0x2, P0 ;  /* 0x00000000e5fb7211 */ /* 0x000fe400000f16ff */
[----:B------:R-:W-:Y:S01]  /*71a0*/  SEL R239, R239, R14, !P4 ;  /* 0x0000000eefef7207 */ /* 0x000fe20006000000 */
[----:B------:R2:W-:Y:S01]  /*71b0*/  STL.64 [R1+0x58], R234 ;  /* 0x000058ea01007387 */ /* 0x0005e20000100a00 */
[-C--:B---3--:R-:W-:Y:S02]  /*71c0*/  LEA R6, P5, R225, R160.reuse, 0x2 ;  /* 0x000000a0e1067211 */ /* 0x088fe400078a10ff */
[----:B------:R-:W-:Y:S02]  /*71d0*/  LEA R248, P6, R227, R160, 0x2 ;  /* 0x000000a0e3f87211 */ /* 0x000fe400078c10ff */
[----:B------:R-:W-:-:S02]  /*71e0*/  LEA.HI.X.SX32 R7, R225, R0, 0x2, P5 ;  /* 0x00000000e1077211 */ /* 0x000fc400028f16ff */
[----:B------:R-:W-:Y:S01]  /*71f0*/  LEA R246, P4, R223, R160, 0x2 ;  /* 0x000000a0dff67211 */ /* 0x000fe200078810ff */
[----:B----4-:R-:W-:Y:S01]  /*7200*/  IMAD.MOV.U32 R121, RZ, RZ, R237 ;  /* 0x000000ffff797224 */ /* 0x010fe200078e00ed */
[----:B------:R-:W-:Y:S01]  /*7210*/  LEA.HI.X.SX32 R121, R231, R0, 0x2, P1 ;  /* 0x00000000e7797211 */ /* 0x000fe200008f16ff */
[----:B------:R-:W-:Y:S01]  /*7220*/  IMAD.MOV.U32 R120, RZ, RZ, R236 ;  /* 0x000000ffff787224 */ /* 0x000fe200078e00ec */
[-C--:B------:R-:W-:Y:S01]  /*7230*/  LEA R236, P3, R221, R160.reuse, 0x2 ;  /* 0x000000a0ddec7211 */ /* 0x080fe200078610ff */
[----:B-1----:R-:W-:Y:S01]  /*7240*/  ULEA UR4, UR5, UR4, 0x18 ;  /* 0x0000000405047291 */ /* 0x002fe2000f8ec03f */
[----:B------:R-:W-:Y:S01]  /*7250*/  LEA R232, P1, R217, R160, 0x2 ;  /* 0x000000a0d9e87211 */ /* 0x000fe200078210ff */
[----:B------:R-:W-:Y:S01]  /*7260*/  STL [R1+0x54], R121 ;  /* 0x0000547901007387 */ /* 0x000fe20000100800 */
[-C--:B------:R-:W-:Y:S02]  /*7270*/  LEA.HI.X.SX32 R249, R227, R0.reuse, 0x2, P6 ;  /* 0x00000000e3f97211 */ /* 0x080fe400030f16ff */
[----:B------:R-:W-:Y:S01]  /*7280*/  LEA.HI.X.SX32 R247, R223, R0, 0x2, P4 ;  /* 0x00000000dff77211 */ /* 0x000fe200020f16ff */
[----:B------:R1:W-:Y:S01]  /*7290*/  STL.64 [R1+0x48], R250 ;  /* 0x000048fa01007387 */ /* 0x0003e20000100a00 */
[----:B--2---:R-:W-:-:S02]  /*72a0*/  LEA R234, P2, R219, R160, 0x2 ;  /* 0x000000a0dbea7211 */ /* 0x004fc400078410ff */
[-C--:B------:R-:W-:Y:S01]  /*72b0*/  LEA R230, P0, R215, R160.reuse, 0x2 ;  /* 0x000000a0d7e67211 */ /* 0x080fe200078010ff */
[----:B------:R2:W-:Y:S01]  /*72c0*/  STL.64 [R1+0x38], R6 ;  /* 0x0000380601007387 */ /* 0x0005e20000100a00 */
[----:B------:R-:W-:Y:S02]  /*72d0*/  LEA R120, P6, R213, R160, 0x2 ;  /* 0x000000a0d5787211 */ /* 0x000fe400078c10ff */
[----:B------:R-:W-:Y:S01]  /*72e0*/  LEA.HI.X.SX32 R237, R221, R0, 0x2, P3 ;  /* 0x00000000dded7211 */ /* 0x000fe200018f16ff */
[----:B------:R3:W-:Y:S01]  /*72f0*/  STL.64 [R1+0x40], R248 ;  /* 0x000040f801007387 */ /* 0x0007e20000100a00 */
[----:B------:R-:W-:Y:S02]  /*7300*/  LEA R170, P3, R171, R160, 0x2 ;  /* 0x000000a0abaa7211 */ /* 0x000fe400078610ff */
[----:B------:R-:W-:Y:S01]  /*7310*/  LEA.HI.X.SX32 R233, R217, R0, 0x2, P1 ;  /* 0x00000000d9e97211 */ /* 0x000fe200008f16ff */
[----:B------:R4:W-:Y:S01]  /*7320*/  STL.64 [R1+0x30], R246 ;  /* 0x000030f601007387 */ /* 0x0009e20000100a00 */
[----:B-1----:R-:W-:-:S02]  /*7330*/  LEA R250, P4, R209, R160, 0x2 ;  /* 0x000000a0d1fa7211 */ /* 0x002fc400078810ff */
[----:B------:R-:W-:Y:S01]  /*7340*/  LEA.HI.X.SX32 R235, R219, R0, 0x2, P2 ;  /* 0x00000000dbeb7211 */ /* 0x000fe200010f16ff */
[----:B------:R-:W-:Y:S01]  /*7350*/  STL.64 [R1+0x28], R236 ;  /* 0x000028ec01007387 */ /* 0x000fe20000100a00 */
[-C--:B--2---:R-:W-:Y:S02]  /*7360*/  LEA R6, P5, R211, R160.reuse, 0x2 ;  /* 0x000000a0d3067211 */ /* 0x084fe400078a10ff */
[----:B------:R-:W-:Y:S01]  /*7370*/  LEA R174, P1, R175, R160, 0x2 ;  /* 0x000000a0afae7211 */ /* 0x000fe200078210ff */
[----:B------:R-:W-:Y:S01]  /*7380*/  STL.64 [R1+0x20], R234 ;  /* 0x000020ea01007387 */ /* 0x000fe20000100a00 */
[-C--:B------:R-:W-:Y:S01]  /*7390*/  LEA.HI.X.SX32 R231, R215, R0.reuse, 0x2, P0 ;  /* 0x00000000d7e77211 */ /* 0x080fe200000f16ff */
[----:B---3--:R-:W-:Y:S01]  /*73a0*/  IMAD R248, R2, 0x19, RZ ;  /* 0x0000001902f87824 */ /* 0x008fe200078e02ff */
[-C--:B------:R-:W-:Y:S01]  /*73b0*/  LEA.HI.X.SX32 R121, R213, R0.reuse, 0x2, P6 ;  /* 0x00000000d5797211 */ /* 0x080fe200030f16ff */
[----:B------:R-:W-:Y:S01]  /*73c0*/  STL.64 [R1+0x18], R232 ;  /* 0x000018e801007387 */ /* 0x000fe20000100a00 */
[-C--:B------:R-:W-:Y:S01]  /*73d0*/  LEA.HI.X.SX32 R7, R211, R0.reuse, 0x2, P5 ;  /* 0x00000000d3077211 */ /* 0x080fe200028f16ff */
[----:B----4-:R-:W-:Y:S01]  /*73e0*/  VIADD R247, R242, 0xffffffe2 ;  /* 0xffffffe2f2f77836 */ /* 0x010fe20000000000 */
[----:B------:R-:W-:Y:S01]  /*73f0*/  LEA.HI.X.SX32 R251, R209, R0, 0x2, P4 ;  /* 0x00000000d1fb7211 */ /* 0x000fe200020f16ff */
[----:B------:R-:W-:Y:S01]  /*7400*/  STL.64 [R1+0x10], R230 ;  /* 0x000010e601007387 */ /* 0x000fe20000100a00 */
[-C--:B------:R-:W-:Y:S01]  /*7410*/  LEA R172, P2, R173, R160.reuse, 0x2 ;  /* 0x000000a0adac7211 */ /* 0x080fe200078410ff */
[----:B------:R-:W1:Y:S01]  /*7420*/  LDC R249, c[0x0][0x230] ;  /* 0x00008c00fff97b82 */ /* 0x000e620000000800 */
[-C--:B------:R-:W-:Y:S01]  /*7430*/  LEA R176, P0, R177, R160.reuse, 0x2 ;  /* 0x000000a0b1b07211 */ /* 0x080fe200078010ff */
[----:B------:R-:W-:Y:S01]  /*7440*/  STL.64 [R1+0x1a28], R6 ;  /* 0x001a280601007387 */ /* 0x000fe20000100a00 */
[----:B------:R-:W-:-:S02]  /*7450*/  LEA R178, P6, R179, R160, 0x2 ;  /* 0x000000a0b3b27211 */ /* 0x000fc400078c10ff */
[-C--:B------:R-:W-:Y:S01]  /*7460*/  LEA R180, P5, R181, R160.reuse, 0x2 ;  /* 0x000000a0b5b47211 */ /* 0x080fe200078a10ff */
[----:B------:R-:W-:Y:S01]  /*7470*/  STL.64 [R1+0x8], R120 ;  /* 0x0000087801007387 */ /* 0x000fe20000100a00 */
[----:B------:R-:W-:Y:S02]  /*7480*/  LEA R182, P4, R183, R160, 0x2 ;  /* 0x000000a0b7b67211 */ /* 0x000fe400078810ff */
[----:B------:R-:W-:Y:S01]  /*7490*/  LEA.HI.X.SX32 R171, R171, R0, 0x2, P3 ;  /* 0x00000000abab7211 */ /* 0x000fe200018f16ff */
[----:B------:R2:W-:Y:S01]  /*74a0*/  STL.64 [R1+0x1a30], R120 ;  /* 0x001a307801007387 */ /* 0x0005e20000100a00 */
[----:B------:R-:W-:Y:S02]  /*74b0*/  LEA R184, P3, R185, R160, 0x2 ;  /* 0x000000a0b9b87211 */ /* 0x000fe400078610ff */
[-C--:B------:R-:W-:Y:S01]  /*74c0*/  LEA.HI.X.SX32 R175, R175, R0.reuse, 0x2, P1 ;  /* 0x00000000afaf7211 */ /* 0x080fe200008f16ff */
[----:B------:R-:W-:Y:S01]  /*74d0*/  STL.64 [R1+0x1a38], R250 ;  /* 0x001a38fa01007387 */ /* 0x000fe20000100a00 */
[----:B------:R-:W-:-:S02]  /*74e0*/  LEA.HI.X.SX32 R173, R173, R0, 0x2, P2 ;  /* 0x00000000adad7211 */ /* 0x000fc400010f16ff */
[----:B------:R-:W-:Y:S01]  /*74f0*/  LEA R188, P1, R189, R160, 0x2 ;  /* 0x000000a0bdbc7211 */ /* 0x000fe200078210ff */
[----:B------:R-:W-:Y:S01]  /*7500*/  STL.64 [R1+0x1a40], R170 ;  /* 0x001a40aa01007387 */ /* 0x000fe20000100a00 */
[-C--:B------:R-:W-:Y:S02]  /*7510*/  LEA.HI.X.SX32 R177, R177, R0.reuse, 0x2, P0 ;  /* 0x00000000b1b17211 */ /* 0x080fe400000f16ff */
[-C--:B------:R-:W-:Y:S01]  /*7520*/  LEA.HI.X.SX32 R179, R179, R0.reuse, 0x2, P6 ;  /* 0x00000000b3b37211 */ /* 0x080fe200030f16ff */
[----:B--2---:R-:W2:Y:S01]  /*7530*/  S2R R121, SR_TID.X ;  /* 0x0000000000797919 */ /* 0x004ea20000002100 */
[-C--:B------:R-:W-:Y:S01]  /*7540*/  LEA.HI.X.SX32 R181, R181, R0.reuse, 0x2, P5 ;  /* 0x00000000b5b57211 */ /* 0x080fe200028f16ff */
[----:B------:R-:W3:Y:S01]  /*7550*/  LDC R120, c[0x0][0x230] ;  /* 0x00008c00ff787b82 */ /* 0x000ee20000000800 */
[----:B------:R-:W-:Y:S01]  /*7560*/  LEA.HI.X.SX32 R183, R183, R0, 0x2, P4 ;  /* 0x00000000b7b77211 */ /* 0x000fe200020f16ff */
[----:B------:R-:W-:Y:S01]  /*7570*/  STL.64 [R1+0x1a48], R172 ;  /* 0x001a48ac01007387 */ /* 0x000fe20000100a00 */
[----:B------:R-:W-:-:S02]  /*7580*/  LEA R186, P2, R187, R160, 0x2 ;  /* 0x000000a0bbba7211 */ /* 0x000fc400078410ff */
[-C--:B------:R-:W-:Y:S01]  /*7590*/  LEA R190, P0, R191, R160.reuse, 0x2 ;  /* 0x000000a0bfbe7211 */ /* 0x080fe200078010ff */
[----:B------:R-:W-:Y:S01]  /*75a0*/  STL.64 [R1+0x1a50], R174 ;  /* 0x001a50ae01007387 */ /* 0x000fe20000100a00 */
[-C--:B------:R-:W-:Y:S02]  /*75b0*/  LEA R192, P6, R193, R160.reuse, 0x2 ;  /* 0x000000a0c1c07211 */ /* 0x080fe400078c10ff */
[-C--:B------:R-:W-:Y:S01]  /*75c0*/  LEA R194, P5, R195, R160.reuse, 0x2 ;  /* 0x000000a0c3c27211 */ /* 0x080fe200078a10ff */
[----:B------:R4:W-:Y:S01]  /*75d0*/  STL.64 [R1+0x1a58], R176 ;  /* 0x001a58b001007387 */ /* 0x0009e20000100a00 */
[----:B------:R-:W-:Y:S02]  /*75e0*/  LEA R196, P4, R197, R160, 0x2 ;  /* 0x000000a0c5c47211 */ /* 0x000fe400078810ff */
[----:B------:R-:W-:Y:S01]  /*75f0*/  LEA.HI.X.SX32 R185, R185, R0, 0x2, P3 ;  /* 0x00000000b9b97211 */ /* 0x000fe200018f16ff */
[----:B------:R-:W-:Y:S01]  /*7600*/  STL.64 [R1+0x1a60], R178 ;  /* 0x001a60b201007387 */ /* 0x000fe20000100a00 */
[----:B------:R-:W-:-:S02]  /*7610*/  LEA R198, P3, R199, R160, 0x2 ;  /* 0x000000a0c7c67211 */ /* 0x000fc400078610ff */
[-C--:B------:R-:W-:Y:S02]  /*7620*/  LEA.HI.X.SX32 R189, R189, R0.reuse, 0x2, P1 ;  /* 0x00000000bdbd7211 */ /* 0x080fe400008f16ff */
[----:B------:R-:W-:Y:S02]  /*7630*/  LEA.HI.X.SX32 R187, R187, R0, 0x2, P2 ;  /* 0x00000000bbbb7211 */ /* 0x000fe400010f16ff */
[----:B------:R-:W-:Y:S02]  /*7640*/  LEA R202, P1, R203, R160, 0x2 ;  /* 0x000000a0cbca7211 */ /* 0x000fe400078210ff */
[-C--:B------:R-:W-:Y:S02]  /*7650*/  LEA.HI.X.SX32 R191, R191, R0.reuse, 0x2, P0 ;  /* 0x00000000bfbf7211 */ /* 0x080fe400000f16ff */
[-C--:B------:R-:W-:Y:S02]  /*7660*/  LEA.HI.X.SX32 R193, R193, R0.reuse, 0x2, P6 ;  /* 0x00000000c1c17211 */ /* 0x080fe400030f16ff */
[----:B------:R-:W-:-:S02]  /*7670*/  LEA.HI.X.SX32 R195, R195, R0, 0x2, P5 ;  /* 0x00000000c3c37211 */ /* 0x000fc400028f16ff */
[----:B------:R-:W-:Y:S01]  /*7680*/  LEA.HI.X.SX32 R197, R197, R0, 0x2, P4 ;  /* 0x00000000c5c57211 */ /* 0x000fe200020f16ff */
[----:B--2---:R-:W-:Y:S01]  /*7690*/  IMAD.SHL.U32 R246, R121, 0x10, RZ ;  /* 0x0000001079f67824 */ /* 0x004fe200078e00ff */
[-C--:B------:R-:W-:Y:S02]  /*76a0*/  LEA R200, P2, R201, R160.reuse, 0x2 ;  /* 0x000000a0c9c87211 */ /* 0x080fe400078410ff */
[-C--:B------:R-:W-:Y:S02]  /*76b0*/  LEA R204, P0, R205, R160.reuse, 0x2 ;  /* 0x000000a0cdcc7211 */ /* 0x080fe400078010ff */
[-C--:B------:R-:W-:Y:S02]  /*76c0*/  LEA R206, P6, R207, R160.reuse, 0x2 ;  /* 0x000000a0cfce7211 */ /* 0x080fe400078c10ff */
[-C--:B------:R-:W-:Y:S02]  /*76d0*/  LEA R208, P5, R169, R160.reuse, 0x2 ;  /* 0x000000a0a9d07211 */ /* 0x080fe400078a10ff */
[----:B------:R-:W-:-:S02]  /*76e0*/  LEA R210, P4, R159, R160, 0x2 ;  /* 0x000000a09fd27211 */ /* 0x000fc400078810ff */
[----:B------:R-:W-:Y:S02]  /*76f0*/  LEA.HI.X.SX32 R199, R199, R0, 0x2, P3 ;  /* 0x00000000c7c77211 */ /* 0x000fe400018f16ff */
[----:B------:R-:W-:Y:S02]  /*7700*/  LEA R212, P3, R155, R160, 0x2 ;  /* 0x000000a09bd47211 */ /* 0x000fe400078610ff */
[-C--:B------:R-:W-:Y:S02]  /*7710*/  LEA.HI.X.SX32 R203, R203, R0.reuse, 0x2, P1 ;  /* 0x00000000cbcb7211 */ /* 0x080fe400008f16ff */
[----:B------:R-:W-:Y:S02]  /*7720*/  LEA.HI.X.SX32 R201, R201, R0, 0x2, P2 ;  /* 0x00000000c9c97211 */ /* 0x000fe400010f16ff */
[----:B------:R-:W-:Y:S02]  /*7730*/  LEA R216, P1, R151, R160, 0x2 ;  /* 0x000000a097d87211 */ /* 0x000fe400078210ff */
[----:B------:R-:W-:-:S02]  /*7740*/  LEA.HI.X.SX32 R205, R205, R0, 0x2, P0 ;  /* 0x00000000cdcd7211 */ /* 0x000fc400000f16ff */
[-C--:B------:R-:W-:Y:S02]  /*7750*/  LEA.HI.X.SX32 R207, R207, R0.reuse, 0x2, P6 ;  /* 0x00000000cfcf7211 */ /* 0x080fe400030f16ff */
[-C--:B------:R-:W-:Y:S02]  /*7760*/  LEA.HI.X.SX32 R209, R169, R0.reuse, 0x2, P5 ;  /* 0x00000000a9d17211 */ /* 0x080fe400028f16ff */
[----:B------:R-:W-:Y:S02]  /*7770*/  LEA.HI.X.SX32 R211, R159, R0, 0x2, P4 ;  /* 0x000000009fd37211 */ /* 0x000fe400020f16ff */
[-C--:B------:R-:W-:Y:S02]  /*7780*/  LEA R214, P2, R153, R160.reuse, 0x2 ;  /* 0x000000a099d67211 */ /* 0x080fe400078410ff */
[-C--:B------:R-:W-:Y:S02]  /*7790*/  LEA R218, P0, R149, R160.reuse, 0x2 ;  /* 0x000000a095da7211 */ /* 0x080fe400078010ff */
[----:B------:R-:W-:-:S02]  /*77a0*/  LEA R220, P6, R145, R160, 0x2 ;  /* 0x000000a091dc7211 */ /* 0x000fc400078c10ff */
[-C--:B------:R-:W-:Y:S02]  /*77b0*/  LEA R222, P5, R141, R160.reuse, 0x2 ;  /* 0x000000a08dde7211 */ /* 0x080fe400078a10ff */
[----:B------:R-:W-:Y:S02]  /*77c0*/  LEA R224, P4, R139, R160, 0x2 ;  /* 0x000000a08be07211 */ /* 0x000fe400078810ff */
[----:B------:R-:W-:Y:S02]  /*77d0*/  LEA.HI.X.SX32 R213, R155, R0, 0x2, P3 ;  /* 0x000000009bd57211 */ /* 0x000fe400018f16ff */
[----:B------:R-:W-:Y:S02]  /*77e0*/  LEA R226, P3, R137, R160, 0x2 ;  /* 0x000000a089e27211 */ /* 0x000fe400078610ff */
[-C--:B------:R-:W-:Y:S02]  /*77f0*/  LEA.HI.X.SX32 R217, R151, R0.reuse, 0x2, P1 ;  /* 0x0000000097d97211 */ /* 0x080fe400008f16ff */
[----:B------:R-:W-:-:S02]  /*7800*/  LEA.HI.X.SX32 R215, R153, R0, 0x2, P2 ;  /* 0x0000000099d77211 */ /* 0x000fc400010f16ff */
[----:B------:R-:W-:Y:S02]  /*7810*/  LEA R230, P1, R133, R160, 0x2 ;  /* 0x000000a085e67211 */ /* 0x000fe400078210ff */
[-C--:B------:R-:W-:Y:S02]  /*7820*/  LEA.HI.X.SX32 R219, R149, R0.reuse, 0x2, P0 ;  /* 0x0000000095db7211 */ /* 0x080fe400000f16ff */
[-C--:B------:R-:W-:Y:S02]  /*7830*/  LEA.HI.X.SX32 R221, R145, R0.reuse, 0x2, P6 ;  /* 0x0000000091dd7211 */ /* 0x080fe400030f16ff */
[-C--:B------:R-:W-:Y:S02]  /*7840*/  LEA.HI.X.SX32 R223, R141, R0.reuse, 0x2, P5 ;  /* 0x000000008ddf7211 */ /* 0x080fe400028f16ff */
[----:B------:R-:W-:Y:S02]  /*7850*/  LEA.HI.X.SX32 R225, R139, R0, 0x2, P4 ;  /* 0x000000008be17211 */ /* 0x000fe400020f16ff */
[----:B------:R-:W-:-:S02]  /*7860*/  LEA R228, P2, R135, R160, 0x2 ;  /* 0x000000a087e47211 */ /* 0x000fc400078410ff */
[-C--:B------:R-:W-:Y:S02]  /*7870*/  LEA R232, P0, R131, R160.reuse, 0x2 ;  /* 0x000000a083e87211 */ /* 0x080fe400078010ff */
[-C--:B------:R-:W-:Y:S02]  /*7880*/  LEA R234, P6, R129, R160.reuse, 0x2 ;  /* 0x000000a081ea7211 */ /* 0x080fe400078c10ff */
[-C--:B------:R-:W-:Y:S02]  /*7890*/  LEA R236, P5, R127, R160.reuse, 0x2 ;  /* 0x000000a07fec7211 */ /* 0x080fe400078a10ff */
[----:B------:R-:W-:Y:S02]  /*78a0*/  LEA R10, P4, R11, R160, 0x2 ;  /* 0x000000a00b0a7211 */ /* 0x000fe400078810ff */
[----:B------:R-:W-:Y:S02]  /*78b0*/  LEA.HI.X.SX32 R227, R137, R0, 0x2, P3 ;  /* 0x0000000089e37211 */ /* 0x000fe400018f16ff */
[----:B------:R-:W-:-:S02]  /*78c0*/  LEA R74, P3, R75, R160, 0x2 ;  /* 0x000000a04b4a7211 */ /* 0x000fc400078610ff */
[-C--:B------:R-:W-:Y:S02]  /*78d0*/  LEA.HI.X.SX32 R231, R133, R0.reuse, 0x2, P1 ;  /* 0x0000000085e77211 */ /* 0x080fe400008f16ff */
[----:B------:R-:W-:Y:S02]  /*78e0*/  LEA.HI.X.SX32 R229, R135, R0, 0x2, P2 ;  /* 0x0000000087e57211 */ /* 0x000fe400010f16ff */
[----:B------:R-:W-:Y:S02]  /*78f0*/  LEA R50, P1, R51, R160, 0x2 ;  /* 0x000000a033327211 */ /* 0x000fe400078210ff */
[-C--:B------:R-:W-:Y:S02]  /*7900*/  LEA.HI.X.SX32 R233, R131, R0.reuse, 0x2, P0 ;  /* 0x0000000083e97211 */ /* 0x080fe400000f16ff */
[-C--:B------:R-:W-:Y:S02]  /*7910*/  LEA.HI.X.SX32 R235, R129, R0.reuse, 0x2, P6 ;  /* 0x0000000081eb7211 */ /* 0x080fe400030f16ff */
[----:B------:R-:W-:-:S02]  /*7920*/  LEA.HI.X.SX32 R237, R127, R0, 0x2, P5 ;  /* 0x000000007fed7211 */ /* 0x000fc400028f16ff */
[----:B------:R-:W-:Y:S02]  /*7930*/  LEA.HI.X.SX32 R11, R11, R0, 0x2, P4 ;  /* 0x000000000b0b7211 */ /* 0x000fe400020f16ff */
        /* <DEDUP_REMOVED lines=92> */
[-C--:B------:R-:W-:Y:S02]  /*7f00*/  LEA.HI.X.SX32 R109, R109, R0.reuse, 0x2, P2 ;  /* 0x000000006d6d7211 */ /* 0x080fe400010f16ff */
[-C--:B------:R-:W-:Y:S02]  /*7f10*/  LEA.HI.X.SX32 R115, R112, R0.reuse, 0x2, P0 ;  /* 0x0000000070737211 */ /* 0x080fe400000f16ff */
[----:B------:R-:W-:-:S02]  /*7f20*/  LEA.HI.X.SX32 R151, R113, R0, 0x2, P6 ;  /* 0x0000000071977211 */ /* 0x000fc400030f16ff */
[-C--:B------:R-:W-:Y:S02]  /*7f30*/  LEA.HI.X.SX32 R29, R29, R0.reuse, 0x2, P5 ;  /* 0x000000001d1d7211 */ /* 0x080fe400028f16ff */
[----:B------:R-:W-:Y:S02]  /*7f40*/  LEA.HI.X.SX32 R127, R38, R0, 0x2, P4 ;  /* 0x00000000267f7211 */ /* 0x000fe400020f16ff */
[-C--:B------:R-:W-:Y:S02]  /*7f50*/  LEA R122, P2, R32, R160.reuse, 0x2 ;  /* 0x000000a0207a7211 */ /* 0x080fe400078410ff */
        /* <DEDUP_REMOVED lines=9> */
[-C--:B------:R-:W-:Y:S02]  /*7ff0*/  LEA.HI.X.SX32 R113, R46, R0.reuse, 0x2, P0 ;  /* 0x000000002e717211 */ /* 0x080fe400000f16ff */
[-C--:B------:R-:W-:Y:S02]  /*8000*/  LEA.HI.X.SX32 R139, R42, R0.reuse, 0x2, P6 ;  /* 0x000000002a8b7211 */ /* 0x080fe400030f16ff */
[-C--:B------:R-:W-:Y:S02]  /*8010*/  LEA.HI.X.SX32 R129, R34, R0.reuse, 0x2, P5 ;  /* 0x0000000022817211 */ /* 0x080fe400028f16ff */
[----:B------:R-:W-:Y:S02]  /*8020*/  LEA.HI.X.SX32 R131, R39, R0, 0x2, P4 ;  /* 0x0000000027837211 */ /* 0x000fe400020f16ff */
[-C--:B------:R-:W-:Y:S02]  /*8030*/  LEA R32, P2, R33, R160.reuse, 0x2 ;  /* 0x000000a021207211 */ /* 0x080fe400078410ff */
        /* <DEDUP_REMOVED lines=8> */
[-C--:B------:R-:W-:Y:S02]  /*80c0*/  LEA.HI.X.SX32 R45, R45, R0.reuse, 0x2, P1 ;  /* 0x000000002d2d7211 */ /* 0x080fe400008f16ff */
[-C--:B------:R-:W-:Y:S02]  /*80d0*/  LEA.HI.X.SX32 R135, R40, R0.reuse, 0x2, P0 ;  /* 0x0000000028877211 */ /* 0x080fe400000f16ff */
[-C--:B------:R-:W-:Y:S02]  /*80e0*/  LEA.HI.X.SX32 R43, R43, R0.reuse, 0x2, P6 ;  /* 0x000000002b2b7211 */ /* 0x080fe400030f16ff */
[-C--:B------:R-:W-:Y:S02]  /*80f0*/  LEA.HI.X.SX32 R35, R35, R0.reuse, 0x2, P5 ;  /* 0x0000000023237211 */ /* 0x080fe400028f16ff */
[----:B------:R-:W-:-:S02]  /*8100*/  LEA.HI.X.SX32 R133, R37, R0, 0x2, P4 ;  /* 0x0000000025857211 */ /* 0x000fc400020f16ff */
[-C--:B------:R-:W-:Y:S02]  /*8110*/  LEA R136, P2, R4, R160.reuse, 0x2 ;  /* 0x000000a004887211 */ /* 0x080fe400078410ff */
[-C--:B------:R-:W-:Y:S02]  /*8120*/  LEA R144, P1, R9, R160.reuse, 0x2 ;  /* 0x000000a009907211 */ /* 0x080fe400078210ff */
[-C--:B------:R-:W-:Y:S02]  /*8130*/  LEA R40, P0, R41, R160.reuse, 0x2 ;  /* 0x000000a029287211 */ /* 0x080fe400078010ff */
[-C--:B------:R-:W-:Y:S02]  /*8140*/  LEA R154, P6, R47, R160.reuse, 0x2 ;  /* 0x000000a02f9a7211 */ /* 0x080fe400078c10ff */
[-C--:B------:R-:W-:Y:S02]  /*8150*/  LEA R158, P5, R143, R160.reuse, 0x2 ;  /* 0x000000a08f9e7211 */ /* 0x080fe400078a10ff */
[----:B------:R-:W-:-:S02]  /*8160*/  LEA R148, P4, R147, R160, 0x2 ;  /* 0x000000a093947211 */ /* 0x000fc400078810ff */
[----:B------:R-:W-:Y:S01]  /*8170*/  LEA.HI.X.SX32 R37, R5, R0, 0x2, P3 ;  /* 0x0000000005257211 */ /* 0x000fe200018f16ff */
[----:B------:R-:W-:Y:S01]  /*8180*/  VIADD R5, R242, 0xfffffffe ;  /* 0xfffffffef2057836 */ /* 0x000fe20000000000 */
[----:B------:R-:W-:Y:S02]  /*8190*/  LEA R46, P3, R157, R160, 0x2 ;  /* 0x000000a09d2e7211 */ /* 0x000fe400078610ff */
[-C--:B------:R-:W-:Y:S01]  /*81a0*/  LEA.HI.X.SX32 R137, R4, R0.reuse, 0x2, P2 ;  /* 0x0000000004897211 */ /* 0x080fe200010f16ff */
[C---:B------:R-:W-:Y:S01]  /*81b0*/  VIADD R4, R242.reuse, 0xfffffffd ;  /* 0xfffffffdf2047836 */ /* 0x040fe20000000000 */
[-C--:B------:R-:W-:Y:S01]  /*81c0*/  LEA.HI.X.SX32 R145, R9, R0.reuse, 0x2, P1 ;  /* 0x0000000009917211 */ /* 0x080fe200008f16ff */
[----:B------:R-:W-:Y:S01]  /*81d0*/  VIADD R9, R242, 0xffffffff ;  /* 0xfffffffff2097836 */ /* 0x000fe20000000000 */
        /* <DEDUP_REMOVED lines=17> */
[-C--:B------:R-:W-:Y:S02]  /*82f0*/  LEA.HI.X.SX32 R157, R240, R0.reuse, 0x2, P4 ;  /* 0x00000000f09d7211 */ /* 0x080fe400020f16ff */
[----:B------:R-:W-:Y:S01]  /*8300*/  LEA.HI.X.SX32 R161, R161, R0, 0x2, P3 ;  /* 0x00000000a1a17211 */ /* 0x000fe200018f16ff */
[----:B------:R-:W-:Y:S01]  /*8310*/  VIADD R0, R242, 0xfffffffc ;  /* 0xfffffffcf2007836 */ /* 0x000fe20000000000 */
[----:B------:R-:W-:-:S02]  /*8320*/  ISETP.GE.U32.AND P6, PT, R5, 0x7fffffdf, PT ;  /* 0x7fffffdf0500780c */ /* 0x000fc40003fc6070 */
[----:B------:R-:W-:Y:S02]  /*8330*/  LOP3.LUT R5, R246, 0x70, RZ, 0xc0, !PT ;  /* 0x00000070f6057812 */ /* 0x000fe400078ec0ff */
[----:B------:R-:W-:Y:S01]  /*8340*/  ISETP.GE.U32.AND P1, PT, R0, 0x7fffffdd, PT ;  /* 0x7fffffdd0000780c */ /* 0x000fe20003f26070 */
[-C--:B------:R-:W-:Y:S01]  /*8350*/  IMAD R0, R238, R243.reuse, RZ ;  /* 0x000000f3ee007224 */ /* 0x080fe200078e02ff */
[----:B------:R-:W-:Y:S01]  /*8360*/  ISETP.GE.U32.AND P5, PT, R9, 0x7fffffe0, PT ;  /* 0x7fffffe00900780c */ /* 0x000fe20003fa6070 */
[----:B------:R-:W-:Y:S01]  /*8370*/  IMAD R243, R239, R243, RZ ;  /* 0x000000f3eff37224 */ /* 0x000fe200078e02ff */
[----:B------:R-:W-:Y:S01]  /*8380*/  ISETP.GE.U32.AND P0, PT, R4, 0x7fffffde, PT ;  /* 0x7fffffde0400780c */ /* 0x000fe20003f06070 */
[----:B------:R-:W-:Y:S01]  /*8390*/  IMAD R6, R245, 0x80, R5 ;  /* 0x00000080f5067824 */ /* 0x000fe200078e0205 */
[----:B------:R-:W-:Y:S01]  /*83a0*/  LEA R238, P2, R0, UR6, 0x2 ;  /* 0x0000000600ee7c11 */ /* 0x000fe2000f8410ff */
[----:B------:R-:W-:Y:S01]  /*83b0*/  VIADD R4, R242, 0xfffffffb ;  /* 0xfffffffbf2047836 */ /* 0x000fe20000000000 */
[----:B------:R-:W-:Y:S01]  /*83c0*/  LOP3.LUT R121, R121, 0x1f, RZ, 0xc0, !PT ;  /* 0x0000001f79797812 */ /* 0x000fe200078ec0ff */
[----:B------:R-:W-:Y:S01]  /*83d0*/  VIADD R246, R6, UR4 ;  /* 0x0000000406f67c36 */ /* 0x000fe20008000000 */
[----:B------:R-:W-:Y:S01]  /*83e0*/  LEA.HI.X.SX32 R239, R0, UR7, 0x2, P2 ;  /* 0x0000000700ef7c11 */ /* 0x000fe200090f16ff */
[C---:B------:R-:W-:Y:S01]  /*83f0*/  VIADD R0, R242.reuse, 0xfffffff9 ;  /* 0xfffffff9f2007836 */ /* 0x040fe20000000000 */
[C---:B------:R-:W-:Y:S01]  /*8400*/  LEA R240, P2, R243.reuse, UR6, 0x2 ;  /* 0x00000006f3f07c11 */ /* 0x040fe2000f8410ff */
[----:B------:R-:W-:Y:S01]  /*8410*/  VIADD R5, R242, 0xfffffff7 ;  /* 0xfffffff7f2057836 */ /* 0x000fe20000000000 */
[----:B------:R-:W-:Y:S01]  /*8420*/  ISETP.GE.U32.AND P3, PT, R4, 0x7fffffdc, PT ;  /* 0x7fffffdc0400780c */ /* 0x000fe20003f66070 */
[----:B------:R-:W-:Y:S01]  /*8430*/  VIADD R4, R242, 0xfffffffa ;  /* 0xfffffffaf2047836 */ /* 0x000fe20000000000 */
[----:B------:R-:W-:Y:S01]  /*8440*/  LEA.HI.X.SX32 R241, R243, UR7, 0x2, P2 ;  /* 0x00000007f3f17c11 */ /* 0x000fe200090f16ff */
[----:B------:R-:W-:Y:S01]  /*8450*/  ULDC.64 UR6, c[0x0][0x208] ;  /* 0x0000820000067ab9 */ /* 0x000fe20000000a00 */
[----:B------:R-:W-:Y:S01]  /*8460*/  ISETP.GE.U32.AND P4, PT, R0, 0x7fffffda, PT ;  /* 0x7fffffda0000780c */ /* 0x000fe20003f86070 */
[----:B------:R-:W-:Y:S01]  /*8470*/  VIADD R0, R242, 0xfffffff8 ;  /* 0xfffffff8f2007836 */ /* 0x000fe20000000000 */
[----:B------:R-:W-:Y:S01]  /*8480*/  @!PT LDS RZ, [RZ] ;  /* 0x00000000fffff984 */ /* 0x000fe20000000800 */
[----:B------:R-:W-:Y:S01]  /*8490*/  @!PT LDS RZ, [RZ] ;  /* 0x00000000fffff984 */ /* 0x000fe20000000800 */
[----:B------:R-:W-:Y:S01]  /*84a0*/  @!PT LDS RZ, [RZ] ;  /* 0x00000000fffff984 */ /* 0x000fe20000000800 */
[----:B------:R-:W-:Y:S01]  /*84b0*/  LDGSTS.E [R246+0x70000], desc[UR6][R238.64], !P5 ;  /* 0x70000000eef67fae */ /* 0x000fe2000e921846 */
[----:B----4-:R-:W-:Y:S01]  /*84c0*/  IMAD.WIDE R176, R2, 0x4, R238 ;  /* 0x0000000402b07825 */ /* 0x010fe200078e02ee */
[----:B------:R-:W-:-:S02]  /*84d0*/  ISETP.GE.U32.AND P2, PT, R4, 0x7fffffdb, PT ;  /* 0x7fffffdb0400780c */ /* 0x000fc40003f46070 */
[----:B------:R-:W-:Y:S01]  /*84e0*/  LDGSTS.E [R246+0x74000], desc[UR6][R240.64], !P5 ;  /* 0x74000000f0f67fae */ /* 0x000fe2000e921846 */
[----:B------:R-:W-:Y:S01]  /*84f0*/  ISETP.GE.U32.AND P5, PT, R0, 0x7fffffd9, PT ;  /* 0x7fffffd90000780c */ /* 0x000fe20003fa6070 */
[----:B------:R-:W-:Y:S01]  /*8500*/  IMAD.SHL.U32 R0, R2, 0x2, RZ ;  /* 0x0000000202007824 */ /* 0x000fe200078e00ff */
[----:B------:R-:W-:Y:S01]  /*8510*/  LOP3.LUT R7, R6, 0x10, RZ, 0x3c, !PT ;  /* 0x0000001006077812 */ /* 0x000fe200078e3cff */
[----:B------:R-:W-:Y:S01]  /*8520*/  IMAD.WIDE R174, R2, 0x4, R240 ;  /* 0x0000000402ae7825 */ /* 0x000fe200078e02f0 */
[----:B------:R2:W-:Y:S03]  /*8530*/  LDGSTS.E [R246+0x70004], desc[UR6][R176.64], !P6 ;  /* 0x70004000b0f67fae */ /* 0x0005e6000f121846 */
[----:B------:R-:W-:Y:S01]  /*8540*/  IMAD.WIDE R172, R0, 0x4, R238 ;  /* 0x0000000400ac7825 */ /* 0x000fe200078e02ee */
[----:B------:R4:W-:Y:S01]  /*8550*/  LDGSTS.E [R246+0x74004], desc[UR6][R174.64], !P6 ;  /* 0x74004000aef67fae */ /* 0x0009e2000f121846 */
[----:B------:R-:W-:-:S02]  /*8560*/  ISETP.GE.U32.AND P6, PT, R5, 0x7fffffd8, PT ;  /* 0x7fffffd80500780c */ /* 0x000fc40003fc6070 */
[----:B------:R-:W-:Y:S01]  /*8570*/  IMAD.WIDE R170, R0, 0x4, R240 ;  /* 0x0000000400aa7825 */ /* 0x000fe200078e02f0 */
[----:B------:R1:W-:Y:S03]  /*8580*/  LDGSTS.E [R246+0x70008], desc[UR6][R172.64], !P0 ;  /* 0x70008000acf67fae */ /* 0x0003e6000c121846 */
[----:B------:R-:W-:Y:S01]  /*8590*/  VIADD R4, R242, 0xfffffff6 ;  /* 0xfffffff6f2047836 */ /* 0x000fe20000000000 */
[----:B------:R3:W-:Y:S01]  /*85a0*/  LDGSTS.E [R246+0x74008], desc[UR6][R170.64], !P0 ;  /* 0x74008000aaf67fae */ /* 0x0007e2000c121846 */
[----:B------:R-:W-:Y:S02]  /*85b0*/  IMAD R0, R2, 0x3, RZ ;  /* 0x0000000302007824 */ /* 0x000fe400078e02ff */
[----:B------:R-:W-:Y:S01]  /*85c0*/  VIADD R245, R7, UR4 ;  /* 0x0000000407f57c36 */ /* 0x000fe20008000000 */
[----:B------:R-:W-:Y:S01]  /*85d0*/  ISETP.GE.U32.AND P0, PT, R4, 0x7fffffd7, PT ;  /* 0x7fffffd70400780c */ /* 0x000fe20003f06070 */
[----:B------:R-:W-:Y:S01]  /*85e0*/  IMAD.SHL.U32 R4, R2, 0x4, RZ ;  /* 0x0000000402047824 */ /* 0x000fe200078e00ff */
[----:B------:R2:W-:Y:S01]  /*85f0*/  STL.64 [R1+0x220], R176 ;  /* 0x000220b001007387 */ /* 0x0005e20000100a00 */
[----:B------:R-:W-:Y:S01]  /*8600*/  LOP3.LUT R7, R6, 0x20, RZ, 0x3c, !PT ;  /* 0x0000002006077812 */ /* 0x000fe200078e3cff */
[----:B------:R-:W-:-:S02]  /*8610*/  VIADD R5, R242, 0xfffffff5 ;  /* 0xfffffff5f2057836 */ /* 0x000fc40000000000 */
[----:B------:R4:W-:Y:S02]  /*8620*/  STL.64 [R1+0x218], R174 ;  /* 0x000218ae01007387 */ /* 0x0009e40000100a00 */
[----:B------:R-:W-:Y:S01]  /*8630*/  VIADD R244, R7, UR4 ;  /* 0x0000000407f47c36 */ /* 0x000fe20008000000 */
[----:B------:R-:W-:Y:S01]  /*8640*/  LOP3.LUT R7, R6, 0x30, RZ, 0x3c, !PT ;  /* 0x0000003006077812 */ /* 0x000fe200078e3cff */
[----:B------:R1:W-:Y:S01]  /*8650*/  STL.64 [R1+0x210], R172 ;  /* 0x000210ac01007387 */ /* 0x0003e20000100a00 */
[----:B--2---:R-:W-:-:S03]  /*8660*/  IMAD.WIDE R176, R0, 0x4, R238 ;  /* 0x0000000400b07825 */ /* 0x004fc600078e02ee */
[----:B------:R3:W-:Y:S01]  /*8670*/  STL.64 [R1+0x208], R170 ;  /* 0x000208aa01007387 */ /* 0x0007e20000100a00 */
[----:B----4-:R-:W-:-:S03]  /*8680*/  IMAD.WIDE R174, R0, 0x4, R240 ;  /* 0x0000000400ae7825 */ /* 0x010fc600078e02f0 */
[----:B------:R2:W-:Y:S01]  /*8690*/  LDGSTS.E [R246+0x7000c], desc[UR6][R176.64], !P1 ;  /* 0x7000c000b0f67fae */ /* 0x0005e2000c921846 */
[----:B-1----:R-:W-:-:S03]  /*86a0*/  IMAD.WIDE R172, R4, 0x4, R238 ;  /* 0x0000000404ac7825 */ /* 0x002fc600078e02ee */
[----:B------:R1:W-:Y:S01]  /*86b0*/  LDGSTS.E [R246+0x7400c], desc[UR6][R174.64], !P1 ;  /* 0x7400c000aef67fae */ /* 0x0003e2000c921846 */
[----:B------:R-:W-:Y:S01]  /*86c0*/  ISETP.GE.U32.AND P1, PT, R5, 0x7fffffd6, PT ;  /* 0x7fffffd60500780c */ /* 0x000fe20003f26070 */
[----:B------:R-:W-:Y:S02]  /*86d0*/  IMAD R0, R2, 0x5, RZ ;  /* 0x0000000502007824 */ /* 0x000fe400078e02ff */
[----:B------:R4:W-:Y:S01]  /*86e0*/  LDGSTS.E [R245+0x70000], desc[UR6][R172.64], !P3 ;  /* 0x70000000acf57fae */ /* 0x0009e2000d921846 */
[----:B---3--:R-:W-:-:S03]  /*86f0*/  IMAD.WIDE R170, R4, 0x4, R240 ;  /* 0x0000000404aa7825 */ /* 0x008fc600078e02f0 */
[----:B------:R2:W-:Y:S01]  /*8700*/  STL.64 [R1+0x200], R176 ;  /* 0x000200b001007387 */ /* 0x0005e20000100a00 */
[C---:B------:R-:W-:Y:S02]  /*8710*/  VIADD R4, R242.reuse, 0xfffffff4 ;  /* 0xfffffff4f2047836 */ /* 0x040fe40000000000 */
[----:B------:R-:W-:Y:S01]  /*8720*/  VIADD R5, R242, 0xfffffff3 ;  /* 0xfffffff3f2057836 */ /* 0x000fe20000000000 */
[----:B------:R3:W-:Y:S01]  /*8730*/  LDGSTS.E [R245+0x74000], desc[UR6][R170.64], !P3 ;  /* 0x74000000aaf57fae */ /* 0x0007e2000d921846 */
[----:B------:R-:W-:Y:S01]  /*8740*/  VIADD R243, R7, UR4 ;  /* 0x0000000407f37c36 */ /* 0x000fe20008000000 */
[----:B------:R-:W-:Y:S01]  /*8750*/  ISETP.GE.U32.AND P3, PT, R4, 0x7fffffd5, PT ;  /* 0x7fffffd50400780c */ /* 0x000fe20003f66070 */
[----:B------:R-:W-:Y:S01]  /*8760*/  IMAD R4, R2, 0x6, RZ ;  /* 0x0000000602047824 */ /* 0x000fe200078e02ff */
[----:B------:R1:W-:Y:S01]  /*8770*/  STL.64 [R1+0x1f8], R174 ;  /* 0x0001f8ae01007387 */ /* 0x0003e20000100a00 */
[----:B------:R-:W-:Y:S01]  /*8780*/  LOP3.LUT R7, R6, 0x40, RZ, 0x3c, !PT ;  /* 0x0000004006077812 */ /* 0x000fe200078e3cff */
[----:B--2---:R-:W-:-:S02]  /*8790*/  IMAD.WIDE R176, R0, 0x4, R238 ;  /* 0x0000000400b07825 */ /* 0x004fc400078e02ee */
[----:B------:R4:W-:Y:S02]  /*87a0*/  STL.64 [R1+0x1f0], R172 ;  /* 0x0001f0ac01007387 */ /* 0x0009e40000100a00 */
[----:B------:R-:W-:Y:S02]  /*87b0*/  VIADD R9, R7, UR4 ;  /* 0x0000000407097c36 */ /* 0x000fe40008000000 */
[----:B------:R3:W-:Y:S01]  /*87c0*/  STL.64 [R1+0x1e8], R170 ;  /* 0x0001e8aa01007387 */ /* 0x0007e20000100a00 */
[----:B------:R-:W-:Y:S01]  /*87d0*/  LOP3.LUT R7, R6, 0x50, RZ, 0x3c, !PT ;  /* 0x0000005006077812 */ /* 0x000fe200078e3cff */
[----:B-1----:R-:W-:Y:S02]  /*87e0*/  IMAD.WIDE R174, R0, 0x4, R240 ;  /* 0x0000000400ae7825 */ /* 0x002fe400078e02f0 */
[----:B------:R1:W-:Y:S02]  /*87f0*/  LDGSTS.E [R245+0x70004], desc[UR6][R176.64], !P2 ;  /* 0x70004000b0f57fae */ /* 0x0003e4000d121846 */
[----:B------:R-:W-:-:S02]  /*8800*/  VIADD R0, R242, 0xfffffff2 ;  /* 0xfffffff2f2007836 */ /* 0x000fc40000000000 */
[----:B------:R2:W-:Y:S01]  /*8810*/  LDGSTS.E [R245+0x74004], desc[UR6][R174.64], !P2 ;  /* 0x74004000aef57fae */ /* 0x0005e2000d121846 */
[C---:B----4-:R-:W-:Y:S01]  /*8820*/  IMAD.WIDE R172, R4.reuse, 0x4, R238 ;  /* 0x0000000404ac7825 */ /* 0x050fe200078e02ee */
[----:B------:R-:W-:Y:S02]  /*8830*/  ISETP.GE.U32.AND P2, PT, R5, 0x7fffffd4, PT ;  /* 0x7fffffd40500780c */ /* 0x000fe40003f46070 */
[----:B------:R1:W-:Y:S01]  /*8840*/  STL.64 [R1+0x1e0], R176 ;  /* 0x0001e0b001007387 */ /* 0x0003e20000100a00 */
[----:B---3--:R-:W-:-:S03]  /*8850*/  IMAD.WIDE R170, R4, 0x4, R240 ;  /* 0x0000000404aa7825 */ /* 0x008fc600078e02f0 */
[----:B------:R3:W-:Y:S01]  /*8860*/  LDGSTS.E [R245+0x70008], desc[UR6][R172.64], !P4 ;  /* 0x70008000acf57fae */ /* 0x0007e2000e121846 */
[----:B------:R-:W-:Y:S02]  /*8870*/  IMAD.SHL.U32 R4, R2, 0x8, RZ ;  /* 0x0000000802047824 */ /* 0x000fe400078e00ff */
[----:B------:R-:W-:Y:S01]  /*8880*/  VIADD R5, R242, 0xfffffff1 ;  /* 0xfffffff1f2057836 */ /* 0x000fe20000000000 */
[----:B------:R4:W-:Y:S01]  /*8890*/  LDGSTS.E [R245+0x74008], desc[UR6][R170.64], !P4 ;  /* 0x74008000aaf57fae */ /* 0x0009e2000e121846 */
[----:B------:R-:W-:Y:S01]  /*88a0*/  ISETP.GE.U32.AND P4, PT, R0, 0x7fffffd3, PT ;  /* 0x7fffffd30000780c */ /* 0x000fe20003f86070 */
[----:B------:R-:W-:Y:S02]  /*88b0*/  IMAD R0, R2, 0x7, RZ ;  /* 0x0000000702007824 */ /* 0x000fe400078e02ff */
[----:B------:R2:W-:Y:S02]  /*88c0*/  STL.64 [R1+0x1d8], R174 ;  /* 0x0001d8ae01007387 */ /* 0x0005e40000100a00 */
[----:B-1----:R-:W-:-:S02]  /*88d0*/  IMAD.WIDE R176, R0, 0x4, R238 ;  /* 0x0000000400b07825 */ /* 0x002fc400078e02ee */
[----:B------:R3:W-:Y:S04]  /*88e0*/  STL.64 [R1+0x1d0], R172 ;  /* 0x0001d0ac01007387 */ /* 0x0007e80000100a00 */
[----:B------:R4:W-:Y:S01]  /*88f0*/  STL.64 [R1+0x1c8], R170 ;  /* 0x0001c8aa01007387 */ /* 0x0009e20000100a00 */
[----:B--2---:R-:W-:-:S03]  /*8900*/  IMAD.WIDE R174, R0, 0x4, R240 ;  /* 0x0000000400ae7825 */ /* 0x004fc600078e02f0 */
[----:B------:R1:W-:Y:S01]  /*8910*/  LDGSTS.E [R245+0x7000c], desc[UR6][R176.64], !P5 ;  /* 0x7000c000b0f57fae */ /* 0x0003e2000e921846 */
[----:B---3--:R-:W-:-:S03]  /*8920*/  IMAD.WIDE R172, R4, 0x4, R238 ;  /* 0x0000000404ac7825 */ /* 0x008fc600078e02ee */
[----:B------:R2:W-:Y:S01]  /*8930*/  LDGSTS.E [R245+0x7400c], desc[UR6][R174.64], !P5 ;  /* 0x7400c000aef57fae */ /* 0x0005e2000e921846 */
[----:B------:R-:W-:Y:S01]  /*8940*/  ISETP.GE.U32.AND P5, PT, R5, 0x7fffffd2, PT ;  /* 0x7fffffd20500780c */ /* 0x000fe20003fa6070 */
[----:B----4-:R-:W-:Y:S02]  /*8950*/  IMAD.WIDE R170, R4, 0x4, R240 ;  /* 0x0000000404aa7825 */ /* 0x010fe400078e02f0 */
[----:B------:R3:W-:Y:S02]  /*8960*/  LDGSTS.E [R244+0x70000], desc[UR6][R172.64], !P6 ;  /* 0x70000000acf47fae */ /* 0x0007e4000f121846 */
[----:B------:R-:W-:Y:S02]  /*8970*/  VIADD R4, R242, 0xfffffff0 ;  /* 0xfffffff0f2047836 */ /* 0x000fe40000000000 */
[----:B------:R4:W-:Y:S01]  /*8980*/  LDGSTS.E [R244+0x74000], desc[UR6][R170.64], !P6 ;  /* 0x74000000aaf47fae */ /* 0x0009e2000f121846 */
[----:B------:R-:W-:Y:S02]  /*8990*/  IMAD R0, R2, 0x9, RZ ;  /* 0x0000000902007824 */ /* 0x000fe400078e02ff */
[----:B------:R-:W-:Y:S01]  /*89a0*/  VIADD R5, R242, 0xffffffef ;  /* 0xffffffeff2057836 */ /* 0x000fe20000000000 */
[----:B------:R-:W-:Y:S01]  /*89b0*/  ISETP.GE.U32.AND P6, PT, R4, 0x7fffffd1, PT ;  /* 0x7fffffd10400780c */ /* 0x000fe20003fc6070 */
[----:B------:R-:W-:Y:S01]  /*89c0*/  IMAD R4, R2, 0xa, RZ ;  /* 0x0000000a02047824 */ /* 0x000fe200078e02ff */
[----:B------:R1:W-:Y:S04]  /*89d0*/  STL.64 [R1+0x1c0], R176 ;  /* 0x0001c0b001007387 */ /* 0x0003e80000100a00 */
[----:B------:R2:W-:Y:S04]  /*89e0*/  STL.64 [R1+0x1b8], R174 ;  /* 0x0001b8ae01007387 */ /* 0x0005e80000100a00 */
[----:B------:R3:W-:Y:S01]  /*89f0*/  STL.64 [R1+0x1b0], R172 ;  /* 0x0001b0ac01007387 */ /* 0x0007e20000100a00 */
[----:B-1----:R-:W-:-:S03]  /*8a00*/  IMAD.WIDE R176, R0, 0x4, R238 ;  /* 0x0000000400b07825 */ /* 0x002fc600078e02ee */
[----:B------:R4:W-:Y:S01]  /*8a10*/  STL.64 [R1+0x1a8], R170 ;  /* 0x0001a8aa01007387 */ /* 0x0009e20000100a00 */
[----:B--2---:R-:W-:-:S03]  /*8a20*/  IMAD.WIDE R174, R0, 0x4, R240 ;  /* 0x0000000400ae7825 */ /* 0x004fc600078e02f0 */
[----:B------:R1:W-:Y:S01]  /*8a30*/  LDGSTS.E [R244+0x70004], desc[UR6][R176.64], !P0 ;  /* 0x70004000b0f47fae */ /* 0x0003e2000c121846 */
[----:B---3--:R-:W-:-:S03]  /*8a40*/  IMAD.WIDE R172, R4, 0x4, R238 ;  /* 0x0000000404ac7825 */ /* 0x008fc600078e02ee */
[----:B------:R2:W-:Y:S01]  /*8a50*/  LDGSTS.E [R244+0x74004], desc[UR6][R174.64], !P0 ;  /* 0x74004000aef47fae */ /* 0x0005e2000c121846 */
[----:B------:R-:W-:Y:S01]  /*8a60*/  ISETP.GE.U32.AND P0, PT, R5, 0x7fffffd0, PT ;  /* 0x7fffffd00500780c */ /* 0x000fe20003f06070 */
[----:B------:R-:W-:Y:S02]  /*8a70*/  VIADD R0, R242, 0xffffffee ;  /* 0xffffffeef2007836 */ /* 0x000fe40000000000 */
[----:B------:R3:W-:Y:S01]  /*8a80*/  LDGSTS.E [R244+0x70008], desc[UR6][R172.64], !P1 ;  /* 0x70008000acf47fae */ /* 0x0007e2000c921846 */
[----:B----4-:R-:W-:-:S03]  /*8a90*/  IMAD.WIDE R170, R4, 0x4, R240 ;  /* 0x0000000404aa7825 */ /* 0x010fc600078e02f0 */
[----:B------:R1:W-:Y:S01]  /*8aa0*/  STL.64 [R1+0x1a0], R176 ;  /* 0x0001a0b001007387 */ /* 0x0003e20000100a00 */
[----:B------:R-:W-:Y:S02]  /*8ab0*/  IMAD R4, R2, 0xc, RZ ;  /* 0x0000000c02047824 */ /* 0x000fe400078e02ff */
        /* <DEDUP_REMOVED lines=10> */
[----:B------:R-:W-:-:S03]  /*8b60*/  IMAD R0, R2, 0xd, RZ ;  /* 0x0000000d02007824 */ /* 0x000fc600078e02ff */
[----:B------:R2:W-:Y:S01]  /*8b70*/  LDGSTS.E [R244+0x7400c], desc[UR6][R174.64], !P3 ;  /* 0x7400c000aef47fae */ /* 0x0005e2000d921846 */
[C---:B---3--:R-:W-:Y:S01]  /*8b80*/  IMAD.WIDE R172, R4.reuse, 0x4, R238 ;  /* 0x0000000404ac7825 */ /* 0x048fe200078e02ee */
[----:B------:R-:W-:Y:S02]  /*8b90*/  ISETP.GE.U32.AND P3, PT, R5, 0x7fffffce, PT ;  /* 0x7fffffce0500780c */ /* 0x000fe40003f66070 */
[----:B------:R1:W-:Y:S01]  /*8ba0*/  STL.64 [R1+0x180], R176 ;  /* 0x000180b001007387 */ /* 0x0003e20000100a00 */
[----:B----4-:R-:W-:-:S03]  /*8bb0*/  IMAD.WIDE R170, R4, 0x4, R240 ;  /* 0x0000000404aa7825 */ /* 0x010fc600078e02f0 */
[----:B------:R3:W-:Y:S01]  /*8bc0*/  LDGSTS.E [R243+0x70000], desc[UR6][R172.64], !P2 ;  /* 0x70000000acf37fae */ /* 0x0007e2000d121846 */
[C---:B------:R-:W-:Y:S02]  /*8bd0*/  VIADD R4, R242.reuse, 0xffffffec ;  /* 0xffffffecf2047836 */ /* 0x040fe40000000000 */
[----:B------:R-:W-:Y:S01]  /*8be0*/  VIADD R5, R242, 0xffffffeb ;  /* 0xffffffebf2057836 */ /* 0x000fe20000000000 */
[----:B------:R4:W-:Y:S02]  /*8bf0*/  LDGSTS.E [R243+0x74000], desc[UR6][R170.64], !P2 ;  /* 0x74000000aaf37fae */ /* 0x0009e4000d121846 */
[----:B------:R-:W-:Y:S01]  /*8c00*/  ISETP.GE.U32.AND P2, PT, R4, 0x7fffffcd, PT ;  /* 0x7fffffcd0400780c */ /* 0x000fe20003f46070 */
[----:B------:R-:W-:Y:S01]  /*8c10*/  IMAD R4, R2, 0xe, RZ ;  /* 0x0000000e02047824 */ /* 0x000fe200078e02ff */
[----:B------:R2:W-:Y:S01]  /*8c20*/  STL.64 [R1+0x178], R174 ;  /* 0x000178ae01007387 */ /* 0x0005e20000100a00 */
[----:B-1----:R-:W-:-:S03]  /*8c30*/  IMAD.WIDE R176, R0, 0x4, R238 ;  /* 0x0000000400b07825 */ /* 0x002fc600078e02ee */
        /* <DEDUP_REMOVED lines=11> */
[----:B------:R-:W-:Y:S02]  /*8cf0*/  IMAD.SHL.U32 R4, R2, 0x10, RZ ;  /* 0x0000001002047824 */ /* 0x000fe400078e00ff */
        /* <DEDUP_REMOVED lines=13> */
[----:B------:R-:W-:Y:S02]  /*8dd0*/  IMAD R0, R2, 0x11, RZ ;  /* 0x0000001102007824 */ /* 0x000fe400078e02ff */
[----:B------:R1:W-:Y:S01]  /*8de0*/  STL.64 [R1+0x140], R176 ;  /* 0x000140b001007387 */ /* 0x0003e20000100a00 */
[----:B----4-:R-:W-:-:S03]  /*8df0*/  IMAD.WIDE R170, R4, 0x4, R240 ;  /* 0x0000000404aa7825 */ /* 0x010fc600078e02f0 */
[----:B------:R3:W-:Y:S01]  /*8e00*/  LDGSTS.E [R9+0x70000], desc[UR6][R172.64], !P0 ;  /* 0x70000000ac097fae */ /* 0x0007e2000c121846 */
[----:B------:R-:W-:Y:S02]  /*8e10*/  VIADD R4, R242, 0xffffffe8 ;  /* 0xffffffe8f2047836 */ /* 0x000fe40000000000 */
[----:B------:R-:W-:Y:S01]  /*8e20*/  IMAD R5, R2, 0x15, RZ ;  /* 0x0000001502057824 */ /* 0x000fe200078e02ff */
[----:B------:R2:W-:Y:S04]  /*8e30*/  STL.64 [R1+0x138], R174 ;  /* 0x000138ae01007387 */ /* 0x0005e80000100a00 */
[----:B------:R4:W-:Y:S01]  /*8e40*/  LDGSTS.E [R9+0x74000], desc[UR6][R170.64], !P0 ;  /* 0x74000000aa097fae */ /* 0x0009e2000c121846 */
[----:B-1----:R-:W-:Y:S01]  /*8e50*/  IMAD.WIDE R176, R0, 0x4, R238 ;  /* 0x0000000400b07825 */ /* 0x002fe200078e02ee */
[----:B------:R-:W-:-:S02]  /*8e60*/  ISETP.GE.U32.AND P0, PT, R4, 0x7fffffc9, PT ;  /* 0x7fffffc90400780c */ /* 0x000fc40003f06070 */
[----:B------:R3:W-:Y:S01]  /*8e70*/  STL.64 [R1+0x130], R172 ;  /* 0x000130ac01007387 */ /* 0x0007e20000100a00 */
[----:B------:R-:W-:Y:S02]  /*8e80*/  IMAD R4, R2, 0x12, RZ ;  /* 0x0000001202047824 */ /* 0x000fe400078e02ff */
[----:B--2---:R-:W-:Y:S01]  /*8e90*/  IMAD.WIDE R174, R0, 0x4, R240 ;  /* 0x0000000400ae7825 */ /* 0x004fe200078e02f0 */
[----:B------:R-:W-:Y:S03]  /*8ea0*/  LDGSTS.E [R9+0x70004], desc[UR6][R176.64], !P1 ;  /* 0x70004000b0097fae */ /* 0x000fe6000c921846 */
[----:B------:R-:W-:Y:S01]  /*8eb0*/  VIADD R0, R242, 0xffffffe7 ;  /* 0xffffffe7f2007836 */ /* 0x000fe20000000000 */
[----:B------:R4:W-:Y:S01]  /*8ec0*/  STL.64 [R1+0x128], R170 ;  /* 0x000128aa01007387 */ /* 0x0009e20000100a00 */
[----:B---3--:R-:W-:-:S03]  /*8ed0*/  IMAD.WIDE R172, R4, 0x4, R238 ;  /* 0x0000000404ac7825 */ /* 0x008fc600078e02ee */
[----:B------:R-:W-:Y:S01]  /*8ee0*/  LDGSTS.E [R9+0x74004], desc[UR6][R174.64], !P1 ;  /* 0x74004000ae097fae */ /* 0x000fe2000c921846 */
[----:B------:R-:W-:Y:S01]  /*8ef0*/  ISETP.GE.U32.AND P1, PT, R0, 0x7fffffc8, PT ;  /* 0x7fffffc80000780c */ /* 0x000fe20003f26070 */
[----:B------:R-:W-:Y:S02]  /*8f00*/  IMAD R0, R2, 0x13, RZ ;  /* 0x0000001302007824 */ /* 0x000fe400078e02ff */
[----:B------:R-:W-:Y:S01]  /*8f10*/  STL.64 [R1+0x120], R176 ;  /* 0x000120b001007387 */ /* 0x000fe20000100a00 */
[----:B----4-:R-:W-:-:S03]  /*8f20*/  IMAD.WIDE R170, R4, 0x4, R240 ;  /* 0x0000000404aa7825 */ /* 0x010fc600078e02f0 */
[----:B------:R-:W-:Y:S01]  /*8f30*/  STL.64 [R1+0x118], R174 ;  /* 0x000118ae01007387 */ /* 0x000fe20000100a00 */
[----:B------:R-:W-:-:S03]  /*8f40*/  VIADD R4, R242, 0xffffffe6 ;  /* 0xffffffe6f2047836 */ /* 0x000fc60000000000 */
[----:B------:R1:W-:Y:S04]  /*8f50*/  STL.64 [R1+0x110], R172 ;  /* 0x000110ac01007387 */ /* 0x0003e80000100a00 */
[----:B------:R1:W-:Y:S04]  /*8f60*/  LDGSTS.E [R9+0x70008], desc[UR6][R172.64], !P3 ;  /* 0x70008000ac097fae */ /* 0x0003e8000d921846 */
[----:B------:R2:W-:Y:S04]  /*8f70*/  STL.64 [R1+0x108], R170 ;  /* 0x000108aa01007387 */ /* 0x0005e80000100a00 */
[----:B------:R2:W-:Y:S01]  /*8f80*/  LDGSTS.E [R9+0x74008], desc[UR6][R170.64], !P3 ;  /* 0x74008000aa097fae */ /* 0x0005e2000d921846 */
[----:B------:R-:W-:Y:S01]  /*8f90*/  ISETP.GE.U32.AND P3, PT, R4, 0x7fffffc7, PT ;  /* 0x7fffffc70400780c */ /* 0x000fe20003f66070 */
[----:B------:R-:W-:-:S02]  /*8fa0*/  VIADD R4, R242, 0xffffffe5 ;  /* 0xffffffe5f2047836 */ /* 0x000fc40000000000 */
[----:B-1----:R-:W-:-:S05]  /*8fb0*/  IMAD.WIDE R172, R0, 0x4, R238 ;  /* 0x0000000400ac7825 */ /* 0x002fca00078e02ee */
[----:B------:R1:W-:Y:S01]  /*8fc0*/  LDGSTS.E [R9+0x7000c], desc[UR6][R172.64], !P2 ;  /* 0x7000c000ac097fae */ /* 0x0003e2000d121846 */
[----:B--2---:R-:W-:-:S03]  /*8fd0*/  IMAD.WIDE R170, R0, 0x4, R240 ;  /* 0x0000000400aa7825 */ /* 0x004fc600078e02f0 */
[----:B------:R1:W-:Y:S01]  /*8fe0*/  STL.64 [R1+0x100], R172 ;  /* 0x000100ac01007387 */ /* 0x0003e20000100a00 */
[----:B------:R-:W-:-:S03]  /*8ff0*/  IMAD R0, R2, 0x14, RZ ;  /* 0x0000001402007824 */ /* 0x000fc600078e02ff */
[----:B------:R2:W-:Y:S01]  /*9000*/  LDGSTS.E [R9+0x7400c], desc[UR6][R170.64], !P2 ;  /* 0x7400c000aa097fae */ /* 0x0005e2000d121846 */
[----:B------:R-:W-:Y:S02]  /*9010*/  ISETP.GE.U32.AND P2, PT, R4, 0x7fffffc6, PT ;  /* 0x7fffffc60400780c */ /* 0x000fe40003f46070 */
[----:B------:R-:W-:Y:S01]  /*9020*/  IADD3 R4, R7, UR4, RZ ;  /* 0x0000000407047c10 */ /* 0x000fe2000fffe0ff */
[----:B------:R-:W-:Y:S01]  /*9030*/  IMAD.WIDE R174, R0, 0x4, R238 ;  /* 0x0000000400ae7825 */ /* 0x000fe200078e02ee */
[----:B------:R2:W-:Y:S01]  /*9040*/  STL.64 [R1+0xf8], R170 ;  /* 0x0000f8aa01007387 */ /* 0x0005e20000100a00 */
[----:B------:R-:W-:Y:S02]  /*9050*/  LOP3.LUT R7, R6, 0x60, RZ, 0x3c, !PT ;  /* 0x0000006006077812 */ /* 0x000fe400078e3cff */
[----:B-1----:R-:W-:Y:S01]  /*9060*/  IMAD.WIDE R172, R0, 0x4, R240 ;  /* 0x0000000400ac7825 */ /* 0x002fe200078e02f0 */
[----:B------:R1:W-:Y:S01]  /*9070*/  STL.64 [R1+0x1a10], R8 ;  /* 0x001a100801007387 */ /* 0x0003e20000100a00 */
[----:B------:R-:W-:-:S02]  /*9080*/  LOP3.LUT R6, R6, 0x70, RZ, 0x3c, !PT ;  /* 0x0000007006067812 */ /* 0x000fc400078e3cff */
[----:B------:R-:W-:Y:S01]  /*9090*/  VIADD R0, R242, 0xffffffe4 ;  /* 0xffffffe4f2007836 */ /* 0x000fe20000000000 */
[----:B------:R3:W-:Y:S01]  /*90a0*/  LDGSTS.E [R4+0x70000], desc[UR6][R174.64], !P4 ;  /* 0x70000000ae047fae */ /* 0x0007e2000e121846 */
[----:B--2---:R-:W-:-:S03]  /*90b0*/  IMAD.WIDE R170, R5, 0x4, R238 ;  /* 0x0000000405aa7825 */ /* 0x004fc600078e02ee */
[----:B------:R2:W-:Y:S01]  /*90c0*/  LDGSTS.E [R4+0x74000], desc[UR6][R172.64], !P4 ;  /* 0x74000000ac047fae */ /* 0x0005e2000e121846 */
[----:B------:R-:W-:Y:S01]  /*90d0*/  ISETP.GE.U32.AND P4, PT, R0, 0x7fffffc5, PT ;  /* 0x7fffffc50000780c */ /* 0x000fe20003f86070 */
[----:B-1----:R-:W-:Y:S02]  /*90e0*/  IMAD.WIDE R8, R5, 0x4, R240 ;  /* 0x0000000405087825 */ /* 0x002fe400078e02f0 */
[----:B------:R1:W-:Y:S02]  /*90f0*/  LDGSTS.E [R4+0x70004], desc[UR6][R170.64], !P5 ;  /* 0x70004000aa047fae */ /* 0x0003e4000e921846 */
[----:B------:R-:W-:Y:S02]  /*9100*/  VIADD R5, R242, 0xffffffe3 ;  /* 0xffffffe3f2057836 */ /* 0x000fe40000000000 */
[----:B------:R4:W-:Y:S01]  /*9110*/  LDGSTS.E [R4+0x74004], desc[UR6][R8.64], !P5 ;  /* 0x7400400008047fae */ /* 0x0009e2000e921846 */
[----:B------:R-:W-:-:S03]  /*9120*/  IMAD R0, R2, 0x16, RZ ;  /* 0x0000001602007824 */ /* 0x000fc600078e02ff */
[----:B------:R3:W-:Y:S01]  /*9130*/  STL.64 [R1+0xf0], R174 ;  /* 0x0000f0ae01007387 */ /* 0x0007e20000100a00 */
[----:B------:R-:W-:Y:S01]  /*9140*/  ISETP.GE.U32.AND P5, PT, R5, 0x7fffffc4, PT ;  /* 0x7fffffc40500780c */ /* 0x000fe20003fa6070 */
[----:B------:R-:W-:Y:S02]  /*9150*/  IMAD R5, R2, 0x17, RZ ;  /* 0x0000001702057824 */ /* 0x000fe400078e02ff */
[----:B------:R2:W-:Y:S04]  /*9160*/  STL.64 [R1+0xe8], R172 ;  /* 0x0000e8ac01007387 */ /* 0x0005e80000100a00 */
[----:B------:R1:W-:Y:S01]  /*9170*/  STL.64 [R1+0xe0], R170 ;  /* 0x0000e0aa01007387 */ /* 0x0003e20000100a00 */
[----:B---3--:R-:W-:-:S03]  /*9180*/  IMAD.WIDE R174, R0, 0x4, R238 ;  /* 0x0000000400ae7825 */ /* 0x008fc600078e02ee */
[----:B------:R4:W-:Y:S01]  /*9190*/  STL.64 [R1+0xd8], R8 ;  /* 0x0000d80801007387 */ /* 0x0009e20000100a00 */
[----:B--2---:R-:W-:-:S03]  /*91a0*/  IMAD.WIDE R172, R0, 0x4, R240 ;  /* 0x0000000400ac7825 */ /* 0x004fc600078e02f0 */
[----:B------:R2:W-:Y:S01]  /*91b0*/  LDGSTS.E [R4+0x70008], desc[UR6][R174.64], !P6 ;  /* 0x70008000ae047fae */ /* 0x0005e2000f121846 */
[----:B-1----:R-:W-:-:S03]  /*91c0*/  IMAD.WIDE R170, R5, 0x4, R238 ;  /* 0x0000000405aa7825 */ /* 0x002fc600078e02ee */
        /* <DEDUP_REMOVED lines=10> */
[----:B------:R-:W-:Y:S02]  /*9270*/  VIADD R0, R7, UR4 ;  /* 0x0000000407007c36 */ /* 0x000fe40008000000 */
[----:B------:R1:W-:Y:S01]  /*9280*/  STL.64 [R1+0xc8], R172 ;  /* 0x0000c8ac01007387 */ /* 0x0003e20000100a00 */
[----:B------:R-:W-:Y:S02]  /*9290*/  VIADD R7, R242, 0x1f ;  /* 0x0000001ff2077836 */ /* 0x000fe40000000000 */
[C---:B--2---:R-:W-:Y:S01]  /*92a0*/  IMAD.WIDE R174, R247.reuse, 0x4, R238 ;  /* 0x00000004f7ae7825 */ /* 0x044fe200078e02ee */
[----:B------:R3:W-:Y:S04]  /*92b0*/  STL.64 [R1+0xc0], R170 ;  /* 0x0000c0aa01007387 */ /* 0x0007e80000100a00 */
[----:B------:R4:W-:Y:S01]  /*92c0*/  STL.64 [R1+0xb8], R8 ;  /* 0x0000b80801007387 */ /* 0x0009e20000100a00 */
[----:B-1----:R-:W-:-:S03]  /*92d0*/  IMAD.WIDE R172, R247, 0x4, R240 ;  /* 0x00000004f7ac7825 */ /* 0x002fc600078e02f0 */
[----:B------:R-:W-:Y:S01]  /*92e0*/  LDGSTS.E [R0+0x70000], desc[UR6][R174.64], !P1 ;  /* 0x70000000ae007fae */ /* 0x000fe2000c921846 */
[----:B---3--:R-:W-:-:S03]  /*92f0*/  IMAD.WIDE R170, R248, 0x4, R238 ;  /* 0x00000004f8aa7825 */ /* 0x008fc600078e02ee */
[----:B------:R1:W-:Y:S01]  /*9300*/  LDGSTS.E [R0+0x74000], desc[UR6][R172.64], !P1 ;  /* 0x74000000ac007fae */ /* 0x0003e2000c921846 */
[C---:B------:R-:W-:Y:S01]  /*9310*/  ISETP.GE.AND P1, PT, R121.reuse, R5, PT ;  /* 0x000000057900720c */ /* 0x040fe20003f26270 */
[----:B----4-:R-:W-:Y:S02]  /*9320*/  IMAD.WIDE R8, R248, 0x4, R240 ;  /* 0x00000004f8087825 */ /* 0x010fe400078e02f0 */
[----:B------:R2:W-:Y:S01]  /*9330*/  LDGSTS.E [R0+0x70004], desc[UR6][R170.64], !P3 ;  /* 0x70004000aa007fae */ /* 0x0005e2000d921846 */
[----:B------:R-:W-:Y:S02]  /*9340*/  SEL R247, RZ, 0x4, P1 ;  /* 0x00000004fff77807 */ /* 0x000fe40000800000 */
[----:B------:R-:W-:Y:S01]  /*9350*/  ISETP.GE.AND P1, PT, R121, R242, PT ;  /* 0x000000f27900720c */ /* 0x000fe20003f26270 */
[----:B------:R3:W-:Y:S01]  /*9360*/  LDGSTS.E [R0+0x74004], desc[UR6][R8.64], !P3 ;  /* 0x7400400008007fae */ /* 0x0007e2000d921846 */
[----:B------:R-:W-:Y:S01]  /*9370*/  ISETP.GT.AND P3, PT, R7, 0x1f, PT ;  /* 0x0000001f0700780c */ /* 0x000fe20003f64270 */
[----:B------:R-:W4:Y:S01]  /*9380*/  LDC R121, c[0x0][0x230] ;  /* 0x00008c00ff797b82 */ /* 0x000f220000000800 */
[----:B------:R-:W-:Y:S01]  /*9390*/  IMAD R248, R2, 0x1a, RZ ;  /* 0x0000001a02f87824 */ /* 0x000fe200078e02ff */
[----:B------:R-:W-:Y:S01]  /*93a0*/  STL.64 [R1+0xb0], R174 ;  /* 0x0000b0ae01007387 */ /* 0x000fe20000100a00 */
[----:B------:R-:W-:-:S02]  /*93b0*/  SEL R242, RZ, 0x4, !P3 ;  /* 0x00000004fff27807 */ /* 0x000fc40005800000 */
[----:B------:R-:W-:Y:S01]  /*93c0*/  ISETP.GT.AND P3, PT, R7, 0x3f, PT ;  /* 0x0000003f0700780c */ /* 0x000fe20003f64270 */
[----:B------:R1:W-:Y:S01]  /*93d0*/  STL.64 [R1+0xa8], R172 ;  /* 0x0000a8ac01007387 */ /* 0x0003e20000100a00 */
[----:B------:R-:W-:Y:S02]  /*93e0*/  SEL R242, R242, RZ, !P1 ;  /* 0x000000fff2f27207 */ /* 0x000fe40004800000 */
[----:B------:R-:W-:Y:S01]  /*93f0*/  ISETP.GE.U32.AND P1, PT, R5, 0x7fffffc1, PT ;  /* 0x7fffffc10500780c */ /* 0x000fe20003f26070 */
[----:B------:R2:W-:Y:S01]  /*9400*/  STL.64 [R1+0xa0], R170 ;  /* 0x0000a0aa01007387 */ /* 0x0005e20000100a00 */
[----:B------:R-:W-:Y:S01]  /*9410*/  SEL R5, R247, RZ, P3 ;  /* 0x000000fff7057207 */ /* 0x000fe20001800000 */
[C---:B------:R-:W-:Y:S02]  /*9420*/  IMAD R247, R2.reuse, 0x1c, RZ ;  /* 0x0000001c02f77824 */ /* 0x040fe400078e02ff */
[----:B------:R-:W-:Y:S01]  /*9430*/  STL [R1+0xe30], R7 ;  /* 0x000e300701007387 */ /* 0x000fe20000100800 */
[----:B------:R-:W-:Y:S01]  /*9440*/  ISETP.NE.U32.AND P3, PT, R5, RZ, PT ;  /* 0x000000ff0500720c */ /* 0x000fe20003f65070 */
[----:B------:R-:W-:-:S02]  /*9450*/  IMAD R5, R2, 0x1b, RZ ;  /* 0x0000001b02057824 */ /* 0x000fc400078e02ff */
[----:B------:R3:W-:Y:S01]  /*9460*/  STL.64 [R1+0x98], R8 ;  /* 0x0000980801007387 */ /* 0x0007e20000100a00 */
[----:B-1----:R-:W1:Y:S01]  /*9470*/  LDC R173, c[0x0][0x230] ;  /* 0x00008c00ffad7b82 */ /* 0x002e620000000800 */
[----:B------:R-:W-:-:S04]  /*9480*/  IMAD.WIDE R174, R5, 0x4, R238 ;  /* 0x0000000405ae7825 */ /* 0x000fc800078e02ee */
[----:B--2---:R-:W-:-:S03]  /*9490*/  IMAD.WIDE R170, R248, 0x4, R238 ;  /* 0x00000004f8aa7825 */ /* 0x004fc600078e02ee */
[----:B------:R-:W2:Y:S02]  /*94a0*/  LDC R172, c[0x0][0x230] ;  /* 0x00008c00ffac7b82 */ /* 0x000ea40000000800 */
[----:B------:R4:W-:Y:S01]  /*94b0*/  LDGSTS.E [R0+0x70008], desc[UR6][R170.64], !P2 ;  /* 0x70008000aa007fae */ /* 0x0009e2000d121846 */
[----:B---3--:R-:W-:-:S03]  /*94c0*/  IMAD.WIDE R8, R248, 0x4, R240 ;  /* 0x00000004f8087825 */ /* 0x008fc600078e02f0 */
[----:B------:R4:W-:Y:S01]  /*94d0*/  STL.64 [R1+0x90], R170 ;  /* 0x000090aa01007387 */ /* 0x0009e20000100a00 */
[----:B------:R-:W-:Y:S02]  /*94e0*/  VIADD R248, R249, 0xffffffdf ;  /* 0xffffffdff9f87836 */ /* 0x000fe40000000000 */
[----:B------:R-:W3:Y:S01]  /*94f0*/  LDC R249, c[0x0][0x230] ;  /* 0x00008c00fff97b82 */ /* 0x000ee20000000800 */
[----:B------:R4:W-:Y:S01]  /*9500*/  LDGSTS.E [R0+0x74008], desc[UR6][R8.64], !P2 ;  /* 0x7400800008007fae */ /* 0x0009e2000d121846 */
[----:B------:R-:W-:Y:S01]  /*9510*/  ISETP.NE.U32.AND P2, PT, R242, RZ, PT ;  /* 0x000000fff200720c */ /* 0x000fe20003f45070 */
[----:B------:R-:W-:Y:S02]  /*9520*/  VIADD R242, R6, UR4 ;  /* 0x0000000406f27c36 */ /* 0x000fe40008000000 */
[----:B------:R4:W-:Y:S01]  /*9530*/  STL.64 [R1+0x88], R8 ;  /* 0x0000880801007387 */ /* 0x0009e20000100a00 */
[----:B------:R-:W-:-:S03]  /*9540*/  IMAD.WIDE R6, R247, 0x4, R240 ;  /* 0x00000004f7067825 */ /* 0x000fc600078e02f0 */
[----:B------:R-:W-:Y:S01]  /*9550*/  STL.64 [R1+0x80], R174 ;  /* 0x000080ae01007387 */ /* 0x000fe20000100a00 */
[----:B----4-:R-:W-:-:S03]  /*9560*/  IMAD.WIDE R170, R5, 0x4, R240 ;  /* 0x0000000405aa7825 */ /* 0x010fc600078e02f0 */
[----:B------:R-:W-:Y:S01]  /*9570*/  LDGSTS.E [R0+0x7000c], desc[UR6][R174.64], !P4 ;  /* 0x7000c000ae007fae */ /* 0x000fe2000e121846 */
[----:B------:R-:W-:Y:S02]  /*9580*/  IMAD R5, R2, 0x1d, RZ ;  /* 0x0000001d02057824 */ /* 0x000fe400078e02ff */
[----:B------:R-:W-:Y:S01]  /*9590*/  IMAD.WIDE R8, R247, 0x4, R238 ;  /* 0x00000004f7087825 */ /* 0x000fe200078e02ee */
[----:B------:R-:W-:Y:S03]  /*95a0*/  STL.64 [R1+0x78], R170 ;  /* 0x000078aa01007387 */ /* 0x000fe60000100a00 */
[----:B------:R-:W-:Y:S01]  /*95b0*/  VIADD R247, R121, 0xffffffde ;  /* 0xffffffde79f77836 */ /* 0x000fe20000000000 */
[----:B------:R-:W-:Y:S01]  /*95c0*/  LDGSTS.E [R0+0x7400c], desc[UR6][R170.64], !P4 ;  /* 0x7400c000aa007fae */ /* 0x000fe2000e121846 */
[----:B------:R-:W-:-:S03]  /*95d0*/  ISETP.GE.U32.AND P4, PT, R248, 0x7fffffc0, PT ;  /* 0x7fffffc0f800780c */ /* 0x000fc60003f86070 */
[----:B------:R4:W-:Y:S04]  /*95e0*/  STL.64 [R1+0x70], R8 ;  /* 0x0000700801007387 */ /* 0x0009e80000100a00 */
[----:B------:R4:W-:Y:S04]  /*95f0*/  LDGSTS.E [R242+0x70000], desc[UR6][R8.64], !P5 ;  /* 0x7000000008f27fae */ /* 0x0009e8000e921846 */
[----:B------:R1:W-:Y:S04]  /*9600*/  STL.64 [R1+0x68], R6 ;  /* 0x0000680601007387 */ /* 0x0003e80000100a00 */
[----:B------:R1:W-:Y:S01]  /*9610*/  LDGSTS.E [R242+0x74000], desc[UR6][R6.64], !P5 ;  /* 0x7400000006f27fae */ /* 0x0003e2000e921846 */
[----:B------:R-:W-:Y:S01]  /*9620*/  ISETP.GE.U32.AND P5, PT, R247, 0x7fffffbf, PT ;  /* 0x7fffffbff700780c */ /* 0x000fe20003fa6070 */
[----:B------:R-:W-:-:S02]  /*9630*/  VIADD R247, R120, 0xffffffdd ;  /* 0xffffffdd78f77836 */ /* 0x000fc40000000000 */
[----:B----4-:R-:W-:-:S05]  /*9640*/  IMAD.WIDE R8, R5, 0x4, R238 ;  /* 0x0000000405087825 */ /* 0x010fca00078e02ee */
[----:B------:R4:W-:Y:S01]  /*9650*/  STL.64 [R1+0x228], R8 ;  /* 0x0002280801007387 */ /* 0x0009e20000100a00 */
[----:B-1----:R-:W-:-:S03]  /*9660*/  IMAD.WIDE R6, R5, 0x4, R240 ;  /* 0x0000000405067825 */ /* 0x002fc600078e02f0 */
[----:B------:R-:W-:Y:S01]  /*9670*/  LDGSTS.E [R242+0x70004], desc[UR6][R8.64], !P6 ;  /* 0x7000400008f27fae */ /* 0x000fe2000f121846 */
[----:B------:R-:W-:-:S03]  /*9680*/  IMAD R5, R2, 0x1e, RZ ;  /* 0x0000001e02057824 */ /* 0x000fc600078e02ff */
[----:B------:R1:W-:Y:S04]  /*9690*/  STL.64 [R1+0x248], R6 ;  /* 0x0002480601007387 */ /* 0x0003e80000100a00 */
[----:B------:R-:W3:Y:S04]  /*96a0*/  LDL.64 R170, [R1+0x60] ;  /* 0x0000600001aa7983 */ /* 0x000ee80000100a00 */
[----:B------:R-:W3:Y:S04]  /*96b0*/  LDL.64 R250, [R1+0x50] ;  /* 0x0000500001fa7983 */ /* 0x000ee80000100a00 */
[----:B------:R-:W-:Y:S04]  /*96c0*/  LDGSTS.E [R242+0x74004], desc[UR6][R6.64], !P6 ;  /* 0x7400400006f27fae */ /* 0x000fe8000f121846 */
[----:B------:R-:W3:Y:S01]  /*96d0*/  LDL.64 R120, [R1+0x40] ;  /* 0x0000400001787983 */ /* 0x000ee20000100a00 */
[----:B------:R-:W-:-:S03]  /*96e0*/  IMAD.WIDE R178, R5, 0x4, R238 ;  /* 0x0000000405b27825 */ /* 0x000fc600078e02ee */
[----:B----4-:R-:W4:Y:S04]  /*96f0*/  LDL.64 R8, [R1+0x10] ;  /* 0x0000100001087983 */ /* 0x010f280000100a00 */
[----:B-1----:R-:W4:Y:S01]  /*9700*/  LDL.64 R6, [R1+0x30] ;  /* 0x0000300001067983 */ /* 0x002f220000100a00 */
[----:B------:R-:W-:Y:S01]  /*9710*/  ISETP.GE.U32.AND P6, PT, R247, 0x7fffffbe, PT ;  /* 0x7fffffbef700780c */ /* 0x000fe20003fc6070 */
[----:B------:R-:W-:Y:S02]  /*9720*/  IMAD R247, R2, 0x1f, RZ ;  /* 0x0000001f02f77824 */ /* 0x000fe400078e02ff */
[----:B------:R-:W-:Y:S01]  /*9730*/  IMAD.WIDE R176, R5, 0x4, R240 ;  /* 0x0000000405b07825 */ /* 0x000fe200078e02f0 */
[----:B------:R1:W-:Y:S03]  /*9740*/  STL.64 [R1+0x230], R178 ;  /* 0x000230b201007387 */ /* 0x0003e60000100a00 */
[----:B------:R-:W-:Y:S01]  /*9750*/  VIADD R248, R173, 0xffffffdc ;  /* 0xffffffdcadf87836 */ /* 0x000fe20000000000 */
[----:B------:R-:W-:Y:S01]  /*9760*/  LDGSTS.E [R242+0x70008], desc[UR6][R178.64], !P0 ;  /* 0x70008000b2f27fae */ /* 0x000fe2000c121846 */
[----:B--2---:R-:W-:-:S02]  /*9770*/  VIADD R5, R172, 0xffffffdb ;  /* 0xffffffdbac057836 */ /* 0x004fc40000000000 */
[C---:B------:R-:W-:Y:S01]  /*9780*/  IMAD.WIDE R174, R247.reuse, 0x4, R238 ;  /* 0x00000004f7ae7825 */ /* 0x040fe200078e02ee */
[----:B------:R2:W-:Y:S03]  /*9790*/  STL.64 [R1+0x260], R176 ;  /* 0x000260b001007387 */ /* 0x0005e60000100a00 */
[----:B------:R-:W-:Y:S01]  /*97a0*/  IMAD.WIDE R172, R247, 0x4, R240 ;  /* 0x00000004f7ac7825 */ /* 0x000fe200078e02f0 */
[----:B------:R-:W-:Y:S01]  /*97b0*/  LDGSTS.E [R242+0x74008], desc[UR6][R176.64], !P0 ;  /* 0x74008000b0f27fae */ /* 0x000fe2000c121846 */
[----:B------:R-:W-:-:S03]  /*97c0*/  LOP3.LUT R247, R252, 0x40, RZ, 0x3c, !PT ;  /* 0x00000040fcf77812 */ /* 0x000fc600078e3cff */
[----:B-1----:R-:W4:Y:S01]  /*97d0*/  LDL.LU.64 R178, [R1+0x1a60] ;  /* 0x001a600001b27983 */ /* 0x002f220000300a00 */
[----:B------:R-:W-:-:S03]  /*97e0*/  VIADD R247, R252, UR4 ;  /* 0x00000004fcf77c36 */ /* 0x000fc60008000000 */
[----:B------:R-:W-:Y:S04]  /*97f0*/  LDGSTS.E [R242+0x7000c], desc[UR6][R174.64], !P1 ;  /* 0x7000c000aef27fae */ /* 0x000fe8000c921846 */
[----:B--2---:R-:W2:Y:S04]  /*9800*/  LDL.LU.64 R176, [R1+0x1a58] ;  /* 0x001a580001b07983 */ /* 0x004ea80000300a00 */
[----:B------:R1:W-:Y:S04]  /*9810*/  STL.64 [R1+0x240], R174 ;  /* 0x000240ae01007387 */ /* 0x0003e80000100a00 */
[----:B------:R1:W-:Y:S04]  /*9820*/  STL.64 [R1+0x268], R172 ;  /* 0x000268ac01007387 */ /* 0x0003e80000100a00 */
[----:B------:R-:W-:Y:S04]  /*9830*/  LDGSTS.E [R242+0x7400c], desc[UR6][R172.64], !P1 ;  /* 0x7400c000acf27fae */ /* 0x000fe8000c921846 */
[----:B-1----:R-:W2:Y:S04]  /*9840*/  LDL.LU.64 R174, [R1+0x1a50] ;  /* 0x001a500001ae7983 */ /* 0x002ea80000300a00 */
[----:B------:R-:W0:Y:S04]  /*9850*/  LDGDEPBAR ;  /* 0x00000000000079af */ /* 0x000e280000000000 */
[----:B------:R-:W2:Y:S04]  /*9860*/  LDL.LU.64 R172, [R1+0x1a48] ;  /* 0x001a480001ac7983 */ /* 0x000ea80000300a00 */
[----:B------:R1:W-:Y:S04]  /*9870*/  STL.64 [R1+0x1a18], R242 ;  /* 0x001a18f201007387 */ /* 0x0003e80000100a00 */
[----:B-1----:R-:W2:Y:S04]  /*9880*/  LDL.64 R242, [R1+0x20] ;  /* 0x0000200001f27983 */ /* 0x002ea80000100a00 */
[----:B------:R-:W-:Y:S04]  /*9890*/  STL [R1+0x1958], R252 ;  /* 0x001958fc01007387 */ /* 0x000fe80000100800 */
[----:B---3--:R-:W-:Y:S04]  /*98a0*/  LDGSTS.E [R247], desc[UR6][R170.64], P2 ;  /* 0x00000000aaf77fae */ /* 0x008fe80009121846 */
[----:B------:R-:W-:Y:S04]  /*98b0*/  LDGSTS.E [R247+0x400], desc[UR6][R250.64], P2 ;  /* 0x00400000faf77fae */ /* 0x000fe80009121846 */
[----:B------:R-:W3:Y:S04]  /*98c0*/  LDL.LU.64 R170, [R1+0x1a40] ;  /* 0x001a400001aa7983 */ /* 0x000ee80000300a00 */
[----:B------:R-:W3:Y:S04]  /*98d0*/  LDL.LU.64 R250, [R1+0x1a38] ;  /* 0x001a380001fa7983 */ /* 0x000ee80000300a00 */
[----:B------:R-:W-:Y:S04]  /*98e0*/  LDGSTS.E [R247+0x800], desc[UR6][R120.64], P2 ;  /* 0x0080000078f77fae */ /* 0x000fe80009121846 */
[----:B----4-:R-:W-:Y:S04]  /*98f0*/  LDGSTS.E [R247+0xc00], desc[UR6][R6.64], P2 ;  /* 0x00c0000006f77fae */ /* 0x010fe80009121846 */
[----:B------:R-:W4:Y:S04]  /*9900*/  LDL.LU.64 R120, [R1+0x1a30] ;  /* 0x001a300001787983 */ /* 0x000f280000300a00 */
[----:B------:R-:W3:Y:S04]  /*9910*/  LDL.LU.64 R6, [R1+0x1a28] ;  /* 0x001a280001067983 */ /* 0x000ee80000300a00 */
[----:B--2---:R-:W-:Y:S04]  /*9920*/  LDGSTS.E [R247+0x1000], desc[UR6][R242.64], P2 ;  /* 0x01000000f2f77fae */ /* 0x004fe80009121846 */
[----:B------:R-:W-:Y:S04]  /*9930*/  LDGSTS.E [R247+0x1400], desc[UR6][R8.64], P2 ;  /* 0x0140000008f77fae */ /* 0x000fe80009121846 */
[----:B------:R-:W2:Y:S04]  /*9940*/  LDL.64 R242, [R1+0x28] ;  /* 0x0000280001f27983 */ /* 0x000ea80000100a00 */
[----:B------:R-:W4:Y:S04]  /*9950*/  LDL.64 R8, [R1+0x18] ;  /* 0x0000180001087983 */ /* 0x000f280000100a00 */
[----:B---3--:R-:W-:Y:S04]  /*9960*/  LDGSTS.E [R247+0x1800], desc[UR6][R6.64], P2 ;  /* 0x0180000006f77fae */ /* 0x008fe80009121846 */
[----:B------:R1:W-:Y:S04]  /*9970*/  STL.64 [R1+0x19b8], R6 ;  /* 0x0019b80601007387 */ /* 0x0003e80000100a00 */
[----:B------:R-:W-:Y:S04]  /*9980*/  LDGSTS.E [R247+0x1c00], desc[UR6][R170.64], P2 ;  /* 0x01c00000aaf77fae */ /* 0x000fe80009121846 */
[----:B------:R-:W-:Y:S04]  /*9990*/  LDGSTS.E [R247+0x2000], desc[UR6][R174.64], P2 ;  /* 0x02000000aef77fae */ /* 0x000fe80009121846 */
[----:B-1----:R-:W3:Y:S04]  /*99a0*/  LDL.64 R6, [R1+0x38] ;  /* 0x0000380001067983 */ /* 0x002ee80000100a00 */
[----:B------:R1:W-:Y:S04]  /*99b0*/  STL.64 [R1+0x19c0], R170 ;  /* 0x0019c0aa01007387 */ /* 0x0003e80000100a00 */
[----:B------:R-:W-:Y:S04]  /*99c0*/  LDGSTS.E [R247+0x2400], desc[UR6][R178.64], P2 ;  /* 0x02400000b2f77fae */ /* 0x000fe80009121846 */
[----:B------:R2:W-:Y:S04]  /*99d0*/  LDGSTS.E [R247+0x2800], desc[UR6][R182.64], P2 ;  /* 0x02800000b6f77fae */ /* 0x0005e80009121846 */
[----:B-1----:R-:W4:Y:S04]  /*99e0*/  LDL.64 R170, [R1+0x48] ;  /* 0x0000480001aa7983 */ /* 0x002f280000100a00 */
[----:B------:R1:W-:Y:S04]  /*99f0*/  STL.64 [R1+0x19c8], R174 ;  /* 0x0019c8ae01007387 */ /* 0x0003e80000100a00 */
[----:B------:R-:W-:Y:S04]  /*9a00*/  LDGSTS.E [R247+0x2c00], desc[UR6][R186.64], P2 ;  /* 0x02c00000baf77fae */ /* 0x000fe80009121846 */
[----:B------:R-:W-:Y:S04]  /*9a10*/  LDGSTS.E [R247+0x3000], desc[UR6][R190.64], P2 ;  /* 0x03000000bef77fae */ /* 0x000fe80009121846 */
[----:B-1----:R-:W3:Y:S04]  /*9a20*/  LDL.64 R174, [R1+0x58] ;  /* 0x0000580001ae7983 */ /* 0x002ee80000100a00 */
[----:B------:R-:W-:Y:S04]  /*9a30*/  LDGSTS.E [R247+0x3400], desc[UR6][R194.64], P2 ;  /* 0x03400000c2f77fae */ /* 0x000fe80009121846 */
[----:B------:R1:W-:Y:S04]  /*9a40*/  LDGSTS.E [R247+0x3800], desc[UR6][R198.64], P2 ;  /* 0x03800000c6f77fae */ /* 0x0003e80009121846 */
[----:B------:R-:W-:Y:S04]  /*9a50*/  LDGSTS.E [R247+0x3c00], desc[UR6][R202.64], P2 ;  /* 0x03c00000caf77fae */ /* 0x000fe80009121846 */
        /* <DEDUP_REMOVED lines=31> */
[----:B------:R-:W-:Y:S01]  /*9c50*/  LDGSTS.E [R247+0xbc00], desc[UR6][R114.64], P2 ;  /* 0x0bc0000072f77fae */ /* 0x000fe20009121846 */
[----:B------:R-:W-:-:S03]  /*9c60*/  ISETP.GE.U32.AND P1, PT, R5, 0x7fffffbc, PT ;  /* 0x7fffffbc0500780c */ /* 0x000fc60003f26070 */
[----:B------:R-:W-:Y:S01]  /*9c70*/  LDGSTS.E [R247+0xc000], desc[UR6][R28.64], P2 ;  /* 0x0c0000001cf77fae */ /* 0x000fe20009121846 */
[----:B------:R-:W-:-:S03]  /*9c80*/  IMAD.SHL.U32 R5, R2, 0x20, RZ ;  /* 0x0000002002057824 */ /* 0x000fc600078e00ff */
[----:B------:R-:W-:Y:S01]  /*9c90*/  LDGSTS.E [R247+0xc400], desc[UR6][R30.64], P2 ;  /* 0x0c4000001ef77fae */ /* 0x000fe20009121846 */
[----:B------:R-:W-:-:S03]  /*9ca0*/  VIADD R2, R249, 0xffffffda ;  /* 0xffffffdaf9027836 */ /* 0x000fc60000000000 */
[----:B------:R-:W-:Y:S01]  /*9cb0*/  LDGSTS.E [R247+0xc800], desc[UR6][R118.64], P2 ;  /* 0x0c80000076f77fae */ /* 0x000fe20009121846 */
[----:B------:R-:W-:Y:S02]  /*9cc0*/  LOP3.LUT R249, R252, 0x40, RZ, 0x3c, !PT ;  /* 0x00000040fcf97812 */ /* 0x000fe400078e3cff */
[----:B------:R-:W-:Y:S01]  /*9cd0*/  ISETP.GE.U32.AND P0, PT, R248, 0x7fffffbd, PT ;  /* 0x7fffffbdf800780c */ /* 0x000fe20003f06070 */
[----:B------:R-:W-:Y:S01]  /*9ce0*/  LDGSTS.E [R247+0xcc00], desc[UR6][R138.64], P2 ;  /* 0x0cc000008af77fae */ /* 0x000fe20009121846 */
[----:B------:R-:W1:Y:S03]  /*9cf0*/  LDC R248, c[0x0][0x230] ;  /* 0x00008c00fff87b82 */ /* 0x000e660000000800 */
[----:B------:R-:W-:Y:S04]  /*9d00*/  LDGSTS.E [R247+0xd000], desc[UR6][R130.64], P2 ;  /* 0x0d00000082f77fae */ /* 0x000fe80009121846 */
[----:B------:R-:W-:Y:S01]  /*9d10*/  LDGSTS.E [R247+0xd400], desc[UR6][R32.64], P2 ;  /* 0x0d40000020f77fae */ /* 0x000fe20009121846 */
[----:B------:R-:W1:Y:S03]  /*9d20*/  LDC R252, c[0x0][0x230] ;  /* 0x00008c00fffc7b82 */ /* 0x000e660000000800 */
[----:B------:R-:W-:Y:S04]  /*9d30*/  LDGSTS.E [R247+0xd800], desc[UR6][R134.64], P2 ;  /* 0x0d80000086f77fae */ /* 0x000fe80009121846 */
[----:B------:R-:W-:Y:S01]  /*9d40*/  LDGSTS.E [R247+0xdc00], desc[UR6][R34.64], P2 ;  /* 0x0dc0000022f77fae */ /* 0x000fe20009121846 */
[----:B------:R-:W-:-:S03]  /*9d50*/  VIADD R249, R249, UR4 ;  /* 0x00000004f9f97c36 */ /* 0x000fc60008000000 */
[----:B------:R-:W-:Y:S04]  /*9d60*/  LDGSTS.E [R247+0xe000], desc[UR6][R36.64], P2 ;  /* 0x0e00000024f77fae */ /* 0x000fe80009121846 */
[----:B------:R-:W-:Y:S04]  /*9d70*/  LDGSTS.E [R247+0xe400], desc[UR6][R144.64], P2 ;  /* 0x0e40000090f77fae */ /* 0x000fe80009121846 */
[----:B------:R-:W-:Y:S04]  /*9d80*/  LDGSTS.E [R247+0xe800], desc[UR6][R154.64], P2 ;  /* 0x0e8000009af77fae */ /* 0x000fe80009121846 */
[----:B------:R-:W-:Y:S04]  /*9d90*/  LDGSTS.E [R247+0xec00], desc[UR6][R148.64], P2 ;  /* 0x0ec0000094f77fae */ /* 0x000fe80009121846 */
[----:B------:R-:W-:Y:S04]  /*9da0*/  LDGSTS.E [R247+0xf000], desc[UR6][R146.64], P2 ;  /* 0x0f00000092f77fae */ /* 0x000fe80009121846 */
[----:B------:R-:W-:Y:S04]  /*9db0*/  LDGSTS.E [R247+0xf400], desc[UR6][R162.64], P2 ;  /* 0x0f400000a2f77fae */ /* 0x000fe80009121846 */
[----:B------:R-:W-:Y:S04]  /*9dc0*/  STL.64 [R1+0x19d0], R178 ;  /* 0x0019d0b201007387 */ /* 0x000fe80000100a00 */
[----:B------:R-:W-:Y:S04]  /*9dd0*/  LDGSTS.E [R247+0xf800], desc[UR6][R164.64], P2 ;  /* 0x0f800000a4f77fae */ /* 0x000fe80009121846 */
[----:B------:R2:W-:Y:S04]  /*9de0*/  STL.64 [R1+0x19d8], R182 ;  /* 0x0019d8b601007387 */ /* 0x0005e80000100a00 */
[----:B------:R-:W-:Y:S04]  /*9df0*/  LDGSTS.E [R247+0xfc00], desc[UR6][R160.64], P2 ;  /* 0x0fc00000a0f77fae */ /* 0x000fe80009121846 */
[----:B------:R-:W-:Y:S04]  /*9e00*/  STL.64 [R1+0x19e0], R186 ;  /* 0x0019e0ba01007387 */ /* 0x000fe80000100a00 */
[----:B------:R1:W-:Y:S01]  /*9e10*/  STL.64 [R1+0x19e8], R190 ;  /* 0x0019e8be01007387 */ /* 0x0003e20000100a00 */
[----:B--2---:R-:W2:Y:S03]  /*9e20*/  LDC R183, c[0x0][0x230] ;  /* 0x00008c00ffb77b82 */ /* 0x004ea60000000800 */
[----:B------:R2:W-:Y:S04]  /*9e30*/  STL.64 [R1+0x19f0], R194 ;  /* 0x0019f0c201007387 */ /* 0x0005e80000100a00 */
[----:B------:R2:W-:Y:S01]  /*9e40*/  STL.64 [R1+0x19f8], R198 ;  /* 0x0019f8c601007387 */ /* 0x0005e20000100a00 */
[----:B------:R-:W2:Y:S03]  /*9e50*/  LDC R182, c[0x0][0x230] ;  /* 0x00008c00ffb67b82 */ /* 0x000ea60000000800 */
[----:B------:R2:W-:Y:S04]  /*9e60*/  STL.64 [R1+0x1a00], R202 ;  /* 0x001a00ca01007387 */ /* 0x0005e80000100a00 */
[----:B------:R-:W-:Y:S04]  /*9e70*/  STL.64 [R1+0x1a08], R206 ;  /* 0x001a08ce01007387 */ /* 0x000fe80000100a00 */
[----:B---3--:R-:W-:Y:S04]  /*9e80*/  LDGSTS.E [R249+0x200], desc[UR6][R174.64], P2 ;  /* 0x00200000aef97fae */ /* 0x008fe80009121846 */
[----:B----4-:R3:W-:Y:S04]  /*9e90*/  LDGSTS.E [R249+0x600], desc[UR6][R170.64], P2 ;  /* 0x00600000aaf97fae */ /* 0x0107e80009121846 */
[----:B------:R4:W-:Y:S04]  /*9ea0*/  LDGSTS.E [R249+0xa00], desc[UR6][R6.64], P2 ;  /* 0x00a0000006f97fae */ /* 0x0009e80009121846 */
[----:B------:R-:W-:Y:S04]  /*9eb0*/  LDGSTS.E [R249+0xe00], desc[UR6][R242.64], P2 ;  /* 0x00e00000f2f97fae */ /* 0x000fe80009121846 */
[----:B------:R-:W-:Y:S04]  /*9ec0*/  LDGSTS.E [R249+0x1200], desc[UR6][R8.64], P2 ;  /* 0x0120000008f97fae */ /* 0x000fe80009121846 */
[----:B------:R-:W-:Y:S04]  /*9ed0*/  LDGSTS.E [R249+0x1600], desc[UR6][R120.64], P2 ;  /* 0x0160000078f97fae */ /* 0x000fe80009121846 */
[----:B------:R-:W-:Y:S04]  /*9ee0*/  LDGSTS.E [R249+0x1a00], desc[UR6][R250.64], P2 ;  /* 0x01a00000faf97fae */ /* 0x000fe80009121846 */
[----:B------:R-:W-:Y:S04]  /*9ef0*/  LDGSTS.E [R249+0x1e00], desc[UR6][R172.64], P2 ;  /* 0x01e00000acf97fae */ /* 0x000fe80009121846 */
[----:B------:R-:W3:Y:S04]  /*9f00*/  LDL.LU.64 R120, [R1+0x1a20] ;  /* 0x001a200001787983 */ /* 0x000ee80000300a00 */
[----:B------:R-:W4:Y:S04]  /*9f10*/  LDL.LU.64 R170, [R1+0x220] ;  /* 0x0002200001aa7983 */ /* 0x000f280000300a00 */
[----:B------:R-:W4:Y:S04]  /*9f20*/  LDL.LU.64 R6, [R1+0x218] ;  /* 0x0002180001067983 */ /* 0x000f280000300a00 */
[----:B-1----:R-:W4:Y:S04]  /*9f30*/  LDL.LU.64 R190, [R1+0x210] ;  /* 0x0002100001be7983 */ /* 0x002f280000300a00 */
[----:B------:R-:W4:Y:S04]  /*9f40*/  LDL.LU.64 R178, [R1+0x208] ;  /* 0x0002080001b27983 */ /* 0x000f280000300a00 */
        /* <DEDUP_REMOVED lines=55> */
[----:B------:R-:W4:Y:S04]  /*a2c0*/  LDL.LU.64 R8, [R1+0x200] ;  /* 0x0002000001087983 */ /* 0x000f280000300a00 */
[----:B--2---:R-:W2:Y:S04]  /*a2d0*/  LDL.LU.64 R194, [R1+0x1f8] ;  /* 0x0001f80001c27983 */ /* 0x004ea80000300a00 */
[----:B------:R-:W2:Y:S04]  /*a2e0*/  LDL.LU.64 R174, [R1+0x1f0] ;  /* 0x0001f00001ae7983 */ /* 0x000ea80000300a00 */
[----:B------:R-:W2:Y:S01]  /*a2f0*/  LDL.LU.64 R242, [R1+0x1e8] ;  /* 0x0001e80001f27983 */ /* 0x000ea20000300a00 */
[----:B------:R-:W-:-:S02]  /*a300*/  IMAD.WIDE R198, R5, 0x4, R238 ;  /* 0x0000000405c67825 */ /* 0x000fc400078e02ee */
[----:B------:R-:W1:Y:S02]  /*a310*/  LDC R239, c[0x0][0x230] ;  /* 0x00008c00ffef7b82 */ /* 0x000e640000000800 */
[C---:B------:R-:W-:Y:S01]  /*a320*/  IMAD.WIDE R186, R5.reuse, 0x4, R240 ;  /* 0x0000000405ba7825 */ /* 0x040fe200078e02f0 */
[----:B------:R4:W-:Y:S04]  /*a330*/  STL.64 [R1+0x238], R198 ;  /* 0x000238c601007387 */ /* 0x0009e80000100a00 */
[----:B------:R1:W-:Y:S01]  /*a340*/  STL.64 [R1+0x258], R186 ;  /* 0x000258ba01007387 */ /* 0x0003e20000100a00 */
[----:B------:R-:W2:Y:S08]  /*a350*/  LDC R241, c[0x0][0x230] ;  /* 0x00008c00fff17b82 */ /* 0x000eb00000000800 */
[----:B------:R-:W2:Y:S01]  /*a360*/  LDC R240, c[0x0][0x230] ;  /* 0x00008c00fff07b82 */ /* 0x000ea20000000800 */
[----:B---3--:R-:W-:Y:S04]  /*a370*/  LDGSTS.E [R249+0xfe00], desc[UR6][R120.64], P2 ;  /* 0x0fe0000078f97fae */ /* 0x008fe80009121846 */
[----:B------:R-:W0:Y:S03]  /*a380*/  LDGDEPBAR ;  /* 0x00000000000079af */ /* 0x000e260000000000 */
[----:B------:R-:W-:Y:S01]  /*a390*/  BAR.SYNC.DEFER_BLOCKING 0x0 ;  /* 0x0000000000007b1d */ /* 0x000fe20000010000 */
[----:B----4-:R-:W-:-:S04]  /*a3a0*/  IMAD.WIDE R170, R5, 0x4, R170 ;  /* 0x0000000405aa7825 */ /* 0x010fc800078e02aa */
[C---:B------:R-:W-:Y:S01]  /*a3b0*/  IMAD.WIDE R6, R5.reuse, 0x4, R6 ;  /* 0x0000000405067825 */ /* 0x040fe200078e0206 */
[----:B------:R3:W-:Y:S03]  /*a3c0*/  STL.64 [R1+0x250], R170 ;  /* 0x000250aa01007387 */ /* 0x0007e60000100a00 */
[C---:B------:R-:W-:Y:S01]  /*a3d0*/  IMAD.WIDE R202, R5.reuse, 0x4, R190 ;  /* 0x0000000405ca7825 */ /* 0x040fe200078e02be */
[----:B------:R4:W-:Y:S04]  /*a3e0*/  STL.64 [R1+0x220], R6 ;  /* 0x0002200601007387 */ /* 0x0009e80000100a00 */
[----:B------:R-:W2:Y:S04]  /*a3f0*/  LDL.LU.64 R190, [R1+0x1e0] ;  /* 0x0001e00001be7983 */ /* 0x000ea80000300a00 */
[----:B------:R-:W-:Y:S01]  /*a400*/  @!PT LDS RZ, [RZ] ;  /* 0x00000000fffff984 */ /* 0x000fe20000000800 */
[----:B------:R-:W-:Y:S01]  /*a410*/  @!PT LDS RZ, [RZ] ;  /* 0x00000000fffff984 */ /* 0x000fe20000000800 */
[----:B------:R-:W-:Y:S01]  /*a420*/  @!PT LDS RZ, [RZ] ;  /* 0x00000000fffff984 */ /* 0x000fe20000000800 */
[----:B------:R1:W-:Y:S04]  /*a430*/  LDGSTS.E [R246+0x78000], desc[UR6][R198.64], !P4 ;  /* 0x78000000c6f67fae */ /* 0x0003e8000e121846 */
[----:B------:R3:W-:Y:S04]  /*a440*/  LDGSTS.E [R246+0x7c000], desc[UR6][R186.64], !P4 ;  /* 0x7c000000baf67fae */ /* 0x0007e8000e121846 */
[----:B------:R-:W-:Y:S01]  /*a450*/  LDGSTS.E [R246+0x78004], desc[UR6][R170.64], !P5 ;  /* 0x78004000aaf67fae */ /* 0x000fe2000e921846 */
[----:B-1----:R-:W-:-:S03]  /*a460*/  IMAD.WIDE R198, R5, 0x4, R178 ;  /* 0x0000000405c67825 */ /* 0x002fc600078e02b2 */
[----:B------:R-:W-:Y:S01]  /*a470*/  LDGSTS.E [R246+0x7c004], desc[UR6][R6.64], !P5 ;  /* 0x7c00400006f67fae */ /* 0x000fe2000e921846 */
[----:B---3--:R-:W1:Y:S03]  /*a480*/  LDC R187, c[0x0][0x230] ;  /* 0x00008c00ffbb7b82 */ /* 0x008e660000000800 */
[----:B------:R-:W3:Y:S04]  /*a490*/  LDL.LU.64 R178, [R1+0x1d8] ;  /* 0x0001d80001b27983 */ /* 0x000ee80000300a00 */
[----:B------:R1:W-:Y:S01]  /*a4a0*/  STL.64 [R1+0x218], R202 ;  /* 0x000218ca01007387 */ /* 0x0003e20000100a00 */
[----:B------:R-:W-:Y:S01]  /*a4b0*/  ISETP.GE.U32.AND P2, PT, R2, 0x7fffffbb, PT ;  /* 0x7fffffbb0200780c */ /* 0x000fe20003f46070 */
[----:B------:R-:W2:Y:S02]  /*a4c0*/  LDC R186, c[0x0][0x230] ;  /* 0x00008c00ffba7b82 */ /* 0x000ea40000000800 */
[----:B------:R2:W-:Y:S04]  /*a4d0*/  STL.64 [R1+0x210], R198 ;  /* 0x000210c601007387 */ /* 0x0005e80000100a00 */
[----:B------:R-:W3:Y:S04]  /*a4e0*/  LDL.LU.64 R170, [R1+0x1d0] ;  /* 0x0001d00001aa7983 */ /* 0x000ee80000300a00 */
[----:B----4-:R-:W4:Y:S01]  /*a4f0*/  LDL.LU.64 R6, [R1+0x1c8] ;  /* 0x0001c80001067983 */ /* 0x010f220000300a00 */
[----:B------:R-:W-:-:S02]  /*a500*/  VIADD R2, R248, 0xffffffd9 ;  /* 0xffffffd9f8027836 */ /* 0x000fc40000000000 */
[----:B------:R-:W4:Y:S01]  /*a510*/  LDC R248, c[0x0][0x230] ;  /* 0x00008c00fff87b82 */ /* 0x000f220000000800 */
[----:B------:R1:W-:Y:S02]  /*a520*/  LDGSTS.E [R246+0x78008], desc[UR6][R202.64], !P6 ;  /* 0x78008000caf67fae */ /* 0x0003e4000f121846 */
[----:B------:R-:W-:Y:S01]  /*a530*/  ISETP.GE.U32.AND P4, PT, R2, 0x7fffffba, PT ;  /* 0x7fffffba0200780c */ /* 0x000fe20003f86070 */
[----:B-1----:R-:W-:Y:S01]  /*a540*/  VIADD R238, R187, 0xffffffd8 ;  /* 0xffffffd8bbee7836 */ /* 0x002fe20000000000 */
[----:B------:R2:W-:Y:S01]  /*a550*/  LDGSTS.E [R246+0x7c008], desc[UR6][R198.64], !P6 ;  /* 0x7c008000c6f67fae */ /* 0x0005e2000f121846 */
[----:B------:R-:W-:-:S03]  /*a560*/  VIADD R2, R252, 0xffffffd7 ;  /* 0xffffffd7fc027836 */ /* 0x000fc60000000000 */
[----:B------:R-:W-:Y:S01]  /*a570*/  ISETP.GE.U32.AND P5, PT, R238, 0x7fffffb9, PT ;  /* 0x7fffffb9ee00780c */ /* 0x000fe20003fa6070 */
[----:B------:R-:W-:Y:S01]  /*a580*/  VIADD R238, R183, 0xffffffd6 ;  /* 0xffffffd6b7ee7836 */ /* 0x000fe20000000000 */
[----:B------:R-:W-:Y:S01]  /*a590*/  ISETP.GE.U32.AND P6, PT, R2, 0x7fffffb8, PT ;  /* 0x7fffffb80200780c */ /* 0x000fe20003fc6070 */
[----:B------:R-:W-:Y:S01]  /*a5a0*/  VIADD R2, R182, 0xffffffd5 ;  /* 0xffffffd5b6027836 */ /* 0x000fe20000000000 */
[----:B------:R-:W1:Y:S01]  /*a5b0*/  LDC R202, c[0x0][0x230] ;  /* 0x00008c00ffca7b82 */ /* 0x000e620000000800 */
[----:B------:R-:W-:-:S04]  /*a5c0*/  IMAD.WIDE R8, R5, 0x4, R8 ;  /* 0x0000000405087825 */ /* 0x000fc800078e0208 */
[C---:B--2---:R-:W-:Y:S01]  /*a5d0*/  IMAD.WIDE R198, R5.reuse, 0x4, R194 ;  /* 0x0000000405c67825 */ /* 0x044fe200078e02c2 */
[----:B------:R2:W-:Y:S03]  /*a5e0*/  STL.64 [R1+0x208], R8 ;  /* 0x0002080801007387 */ /* 0x0005e60000100a00 */
[C---:B------:R-:W-:Y:S01]  /*a5f0*/  IMAD.WIDE R194, R5.reuse, 0x4, R174 ;  /* 0x0000000405c27825 */ /* 0x040fe200078e02ae */
[----:B------:R-:W-:Y:S03]  /*a600*/  STL.64 [R1+0x200], R198 ;  /* 0x000200c601007387 */ /* 0x000fe60000100a00 */
[----:B------:R-:W-:Y:S01]  /*a610*/  IMAD.WIDE R182, R5, 0x4, R242 ;  /* 0x0000000405b67825 */ /* 0x000fe200078e02f2 */
[----:B------:R-:W4:Y:S04]  /*a620*/  LDL.LU.64 R174, [R1+0x1c0] ;  /* 0x0001c00001ae7983 */ /* 0x000f280000300a00 */
[----:B------:R-:W4:Y:S04]  /*a630*/  LDL.LU.64 R242, [R1+0x1b8] ;  /* 0x0001b80001f27983 */ /* 0x000f280000300a00 */
[----:B------:R-:W-:Y:S04]  /*a640*/  STL.64 [R1+0x1f8], R194 ;  /* 0x0001f8c201007387 */ /* 0x000fe80000100a00 */
[----:B------:R-:W-:Y:S04]  /*a650*/  LDGSTS.E [R246+0x7800c], desc[UR6][R8.64], !P0 ;  /* 0x7800c00008f67fae */ /* 0x000fe8000c121846 */
[----:B------:R1:W-:Y:S04]  /*a660*/  STL.64 [R1+0x1f0], R182 ;  /* 0x0001f0b601007387 */ /* 0x0003e80000100a00 */
[----:B------:R-:W-:Y:S04]  /*a670*/  LDGSTS.E [R246+0x7c00c], desc[UR6][R198.64], !P0 ;  /* 0x7c00c000c6f67fae */ /* 0x000fe8000c121846 */
[----:B--2---:R-:W2:Y:S04]  /*a680*/  LDL.LU.64 R8, [R1+0x1b0] ;  /* 0x0001b00001087983 */ /* 0x004ea80000300a00 */
[----:B------:R1:W-:Y:S04]  /*a690*/  LDGSTS.E [R245+0x78000], desc[UR6][R194.64], !P1 ;  /* 0x78000000c2f57fae */ /* 0x0003e8000c921846 */
[----:B------:R-:W-:Y:S01]  /*a6a0*/  LDGSTS.E [R245+0x7c000], desc[UR6][R182.64], !P1 ;  /* 0x7c000000b6f57fae */ /* 0x000fe2000c921846 */
[----:B------:R-:W-:Y:S01]  /*a6b0*/  ISETP.GE.U32.AND P1, PT, R2, 0x7fffffb6, PT ;  /* 0x7fffffb60200780c */ /* 0x000fe20003f26070 */
[----:B------:R-:W-:-:S02]  /*a6c0*/  VIADD R2, R186, 0xffffffd3 ;  /* 0xffffffd3ba027836 */ /* 0x000fc40000000000 */
[----:B-1----:R-:W2:Y:S01]  /*a6d0*/  LDL.LU.64 R182, [R1+0x1a8] ;  /* 0x0001a80001b67983 */ /* 0x002ea20000300a00 */
[----:B------:R-:W-:-:S05]  /*a6e0*/  IMAD.WIDE R194, R5, 0x4, R190 ;  /* 0x0000000405c27825 */ /* 0x000fca00078e02be */
[----:B------:R-:W-:Y:S04]  /*a6f0*/  STL.64 [R1+0x1e8], R194 ;  /* 0x0001e8c201007387 */ /* 0x000fe80000100a00 */
[----:B------:R-:W-:Y:S01]  /*a700*/  LDGSTS.E [R245+0x78004], desc[UR6][R194.64], !P2 ;  /* 0x78004000c2f57fae */ /* 0x000fe2000d121846 */
[----:B---3--:R-:W-:-:S05]  /*a710*/  IMAD.WIDE R178, R5, 0x4, R178 ;  /* 0x0000000405b27825 */ /* 0x008fca00078e02b2 */
[----:B------:R1:W-:Y:S04]  /*a720*/  STL.64 [R1+0x1e0], R178 ;  /* 0x0001e0b201007387 */ /* 0x0003e80000100a00 */
[----:B------:R-:W-:Y:S01]  /*a730*/  LDGSTS.E [R245+0x7c004], desc[UR6][R178.64], !P2 ;  /* 0x7c004000b2f57fae */ /* 0x000fe2000d121846 */
[----:B------:R-:W-:-:S03]  /*a740*/  IMAD.WIDE R190, R5, 0x4, R170 ;  /* 0x0000000405be7825 */ /* 0x000fc600078e02aa */
[----:B------:R-:W3:Y:S01]  /*a750*/  LDL.LU.64 R170, [R1+0x1a0] ;  /* 0x0001a00001aa7983 */ /* 0x000ee20000300a00 */
[----:B----4-:R-:W-:-:S03]  /*a760*/  IMAD.WIDE R186, R5, 0x4, R6 ;  /* 0x0000000405ba7825 */ /* 0x010fc600078e0206 */
[----:B------:R-:W4:Y:S04]  /*a770*/  LDL.LU.64 R6, [R1+0x198] ;  /* 0x0001980001067983 */ /* 0x000f280000300a00 */
[----:B------:R1:W-:Y:S04]  /*a780*/  STL.64 [R1+0x1d8], R190 ;  /* 0x0001d8be01007387 */ /* 0x0003e80000100a00 */
[----:B------:R2:W-:Y:S04]  /*a790*/  STL.64 [R1+0x1d0], R186 ;  /* 0x0001d0ba01007387 */ /* 0x0005e80000100a00 */
[----:B------:R-:W4:Y:S04]  /*a7a0*/  LDL.LU.64 R198, [R1+0x190] ;  /* 0x0001900001c67983 */ /* 0x000f280000300a00 */
[----:B-1----:R-:W4:Y:S04]  /*a7b0*/  LDL.LU.64 R178, [R1+0x188] ;  /* 0x0001880001b27983 */ /* 0x002f280000300a00 */
[----:B------:R1:W-:Y:S04]  /*a7c0*/  LDGSTS.E [R245+0x78008], desc[UR6][R190.64], !P4 ;  /* 0x78008000bef57fae */ /* 0x0003e8000e121846 */
[----:B------:R-:W-:Y:S01]  /*a7d0*/  LDGSTS.E [R245+0x7c008], desc[UR6][R186.64], !P4 ;  /* 0x7c008000baf57fae */ /* 0x000fe2000e121846 */
[----:B------:R-:W-:-:S02]  /*a7e0*/  ISETP.GE.U32.AND P0, PT, R238, 0x7fffffb7, PT ;  /* 0x7fffffb7ee00780c */ /* 0x000fc40003f06070 */
[----:B------:R-:W-:Y:S01]  /*a7f0*/  ISETP.GE.U32.AND P4, PT, R2, 0x7fffffb4, PT ;  /* 0x7fffffb40200780c */ /* 0x000fe20003f86070 */
[----:B------:R-:W-:Y:S02]  /*a800*/  VIADD R2, R248, 0xffffffd1 ;  /* 0xffffffd1f8027836 */ /* 0x000fe40000000000 */
[C---:B------:R-:W-:Y:S01]  /*a810*/  IMAD.WIDE R174, R5.reuse, 0x4, R174 ;  /* 0x0000000405ae7825 */ /* 0x040fe200078e02ae */
[----:B-1----:R-:W1:Y:S03]  /*a820*/  LDC R190, c[0x0][0x230] ;  /* 0x00008c00ffbe7b82 */ /* 0x002e660000000800 */
[C---:B------:R-:W-:Y:S01]  /*a830*/  IMAD.WIDE R242, R5.reuse, 0x4, R242 ;  /* 0x0000000405f27825 */ /* 0x040fe200078e02f2 */
[----:B------:R1:W-:Y:S04]  /*a840*/  STL.64 [R1+0x1c8], R174 ;  /* 0x0001c8ae01007387 */ /* 0x0003e80000100a00 */
[----:B------:R-:W4:Y:S01]  /*a850*/  LDL.LU.64 R194, [R1+0x180] ;  /* 0x0001800001c27983 */ /* 0x000f220000300a00 */
[----:B--2---:R-:W-:-:S03]  /*a860*/  IMAD.WIDE R8, R5, 0x4, R8 ;  /* 0x0000000405087825 */ /* 0x004fc600078e0208 */
[----:B------:R2:W-:Y:S01]  /*a870*/  STL.64 [R1+0x1c0], R242 ;  /* 0x0001c0f201007387 */ /* 0x0005e20000100a00 */
[----:B------:R-:W4:Y:S03]  /*a880*/  LDC R191, c[0x0][0x230] ;  /* 0x00008c00ffbf7b82 */ /* 0x000f260000000800 */
[----:B------:R-:W4:Y:S04]  /*a890*/  LDL.LU.64 R186, [R1+0x178] ;  /* 0x0001780001ba7983 */ /* 0x000f280000300a00 */
[----:B------:R2:W-:Y:S01]  /*a8a0*/  STL.64 [R1+0x1b8], R8 ;  /* 0x0001b80801007387 */ /* 0x0005e20000100a00 */
[----:B------:R-:W-:-:S03]  /*a8b0*/  IMAD.WIDE R206, R5, 0x4, R182 ;  /* 0x0000000405ce7825 */ /* 0x000fc600078e02b6 */
[----:B------:R-:W-:Y:S01]  /*a8c0*/  LDGSTS.E [R245+0x7800c], desc[UR6][R174.64], !P5 ;  /* 0x7800c000aef57fae */ /* 0x000fe2000e921846 */
[----:B------:R-:W4:Y:S03]  /*a8d0*/  LDC R248, c[0x0][0x230] ;  /* 0x00008c00fff87b82 */ /* 0x000f260000000800 */
[----:B------:R-:W4:Y:S04]  /*a8e0*/  LDL.LU.64 R182, [R1+0x170] ;  /* 0x0001700001b67983 */ /* 0x000f280000300a00 */
[----:B------:R-:W-:Y:S04]  /*a8f0*/  LDGSTS.E [R245+0x7c00c], desc[UR6][R242.64], !P5 ;  /* 0x7c00c000f2f57fae */ /* 0x000fe8000e921846 */
[----:B-1----:R-:W4:Y:S04]  /*a900*/  LDL.LU.64 R174, [R1+0x168] ;  /* 0x0001680001ae7983 */ /* 0x002f280000300a00 */
[----:B------:R-:W-:Y:S04]  /*a910*/  LDGSTS.E [R244+0x78000], desc[UR6][R8.64], !P6 ;  /* 0x7800000008f47fae */ /* 0x000fe8000f121846 */
[----:B------:R1:W-:Y:S04]  /*a920*/  STL.64 [R1+0x1b0], R206 ;  /* 0x0001b0ce01007387 */ /* 0x0003e80000100a00 */
[----:B------:R1:W-:Y:S01]  /*a930*/  LDGSTS.E [R244+0x7c000], desc[UR6][R206.64], !P6 ;  /* 0x7c000000cef47fae */ /* 0x0003e2000f121846 */
[----:B------:R-:W-:Y:S01]  /*a940*/  ISETP.GE.U32.AND P6, PT, R2, 0x7fffffb2, PT ;  /* 0x7fffffb20200780c */ /* 0x000fe20003fc6070 */
[----:B------:R-:W-:-:S02]  /*a950*/  VIADD R2, R202, 0xffffffcf ;  /* 0xffffffcfca027836 */ /* 0x000fc40000000000 */
[----:B--2---:R-:W2:Y:S04]  /*a960*/  LDL.LU.64 R242, [R1+0x1a18] ;  /* 0x001a180001f27983 */ /* 0x004ea80000300a00 */
[----:B------:R-:W2:Y:S01]  /*a970*/  LDL.LU.64 R8, [R1+0x1a10] ;  /* 0x001a100001087983 */ /* 0x000ea20000300a00 */
[----:B---3--:R-:W-:-:S04]  /*a980*/  IMAD.WIDE R170, R5, 0x4, R170 ;  /* 0x0000000405aa7825 */ /* 0x008fc800078e02aa */
[C---:B----4-:R-:W-:Y:S01]  /*a990*/  IMAD.WIDE R6, R5.reuse, 0x4, R6 ;  /* 0x0000000405067825 */ /* 0x050fe200078e0206 */
[----:B------:R3:W-:Y:S04]  /*a9a0*/  STL.64 [R1+0x1a8], R170 ;  /* 0x0001a8aa01007387 */ /* 0x0007e80000100a00 */
[----:B------:R4:W-:Y:S04]  /*a9b0*/  STL.64 [R1+0x1a0], R6 ;  /* 0x0001a00601007387 */ /* 0x0009e80000100a00 */
[----:B------:R-:W-:Y:S01]  /*a9c0*/  LDGSTS.E [R244+0x78004], desc[UR6][R170.64], !P0 ;  /* 0x78004000aaf47fae */ /* 0x000fe2000c121846 */
[----:B-1----:R-:W-:-:S03]  /*a9d0*/  IMAD.WIDE R206, R5, 0x4, R198 ;  /* 0x0000000405ce7825 */ /* 0x002fc600078e02c6 */
[----:B------:R-:W-:Y:S01]  /*a9e0*/  LDGSTS.E [R244+0x7c004], desc[UR6][R6.64], !P0 ;  /* 0x7c00400006f47fae */ /* 0x000fe2000c121846 */
[----:B------:R-:W-:-:S03]  /*a9f0*/  IMAD.WIDE R202, R5, 0x4, R178 ;  /* 0x0000000405ca7825 */ /* 0x000fc600078e02b2 */
[----:B------:R1:W-:Y:S04]  /*aa00*/  LDGSTS.E [R244+0x78008], desc[UR6][R206.64], !P1 ;  /* 0x78008000cef47fae */ /* 0x0003e8000c921846 */
[----:B------:R-:W2:Y:S04]  /*aa10*/  LDL.LU.64 R178, [R1+0x160] ;  /* 0x0001600001b27983 */ /* 0x000ea80000300a00 */
[----:B------:R1:W-:Y:S04]  /*aa20*/  STL.64 [R1+0x198], R206 ;  /* 0x000198ce01007387 */ /* 0x0003e80000100a00 */
[----:B---3--:R-:W3:Y:S04]  /*aa30*/  LDL.LU.64 R170, [R1+0x158] ;  /* 0x0001580001aa7983 */ /* 0x008ee80000300a00 */
[----:B------:R1:W-:Y:S04]  /*aa40*/  STL.64 [R1+0x190], R202 ;  /* 0x000190ca01007387 */ /* 0x0003e80000100a00 */
[----:B------:R-:W3:Y:S04]  /*aa50*/  LDL.LU.64 R198, [R1+0x150] ;  /* 0x0001500001c67983 */ /* 0x000ee80000300a00 */
[----:B----4-:R-:W4:Y:S01]  /*aa60*/  LDL.LU.64 R6, [R1+0x148] ;  /* 0x0001480001067983 */ /* 0x010f220000300a00 */
[----:B------:R-:W-:-:S02]  /*aa70*/  VIADD R238, R239, 0xffffffd4 ;  /* 0xffffffd4efee7836 */ /* 0x000fc40000000000 */
[----:B------:R-:W4:Y:S01]  /*aa80*/  LDC R239, c[0x0][0x230] ;  /* 0x00008c00ffef7b82 */ /* 0x000f220000000800 */
[----:B------:R1:W-:Y:S02]  /*aa90*/  LDGSTS.E [R244+0x7c008], desc[UR6][R202.64], !P1 ;  /* 0x7c008000caf47fae */ /* 0x0003e4000c921846 */
[----:B------:R-:W-:Y:S01]  /*aaa0*/  ISETP.GE.U32.AND P2, PT, R238, 0x7fffffb5, PT ;  /* 0x7fffffb5ee00780c */ /* 0x000fe20003f46070 */
[----:B------:R-:W-:Y:S02]  /*aab0*/  VIADD R238, R241, 0xffffffd2 ;  /* 0xffffffd2f1ee7836 */ /* 0x000fe40000000000 */
[----:B------:R-:W-:-:S04]  /*aac0*/  IMAD.WIDE R194, R5, 0x4, R194 ;  /* 0x0000000405c27825 */ /* 0x000fc800078e02c2 */
[C---:B------:R-:W-:Y:S01]  /*aad0*/  IMAD.WIDE R186, R5.reuse, 0x4, R186 ;  /* 0x0000000405ba7825 */ /* 0x040fe200078e02ba */
[----:B------:R3:W-:Y:S03]  /*aae0*/  STL.64 [R1+0x188], R194 ;  /* 0x000188c201007387 */ /* 0x0007e60000100a00 */
[C---:B-1----:R-:W-:Y:S01]  /*aaf0*/  IMAD.WIDE R206, R5.reuse, 0x4, R182 ;  /* 0x0000000405ce7825 */ /* 0x042fe200078e02b6 */
[----:B------:R1:W-:Y:S03]  /*ab00*/  STL.64 [R1+0x180], R186 ;  /* 0x000180ba01007387 */ /* 0x0003e60000100a00 */
[C---:B------:R-:W-:Y:S01]  /*ab10*/  IMAD.WIDE R202, R5.reuse, 0x4, R174 ;  /* 0x0000000405ca7825 */ /* 0x040fe200078e02ae */
[----:B------:R-:W4:Y:S03]  /*ab20*/  LDL.LU.64 R182, [R1+0x140] ;  /* 0x0001400001b67983 */ /* 0x000f260000300a00 */
[C---:B--2---:R-:W-:Y:S01]  /*ab30*/  IMAD.WIDE R178, R5.reuse, 0x4, R178 ;  /* 0x0000000405b27825 */ /* 0x044fe200078e02b2 */
[----:B------:R-:W2:Y:S03]  /*ab40*/  LDL.LU.64 R174, [R1+0x138] ;  /* 0x0001380001ae7983 */ /* 0x000ea60000300a00 */
[----:B---3--:R-:W-:Y:S01]  /*ab50*/  IMAD.WIDE R170, R5, 0x4, R170 ;  /* 0x0000000405aa7825 */ /* 0x008fe200078e02aa */
[----:B------:R3:W-:Y:S01]  /*ab60*/  STL.64 [R1+0x178], R206 ;  /* 0x000178ce01007387 */ /* 0x0007e20000100a00 */
[----:B------:R-:W-:Y:S01]  /*ab70*/  ISETP.GE.U32.AND P1, PT, R2, 0x7fffffb0, PT ;  /* 0x7fffffb00200780c */ /* 0x000fe20003f26070 */
[----:B------:R-:W2:Y:S02]  /*ab80*/  LDC R241, c[0x0][0x230] ;  /* 0x00008c00fff17b82 */ /* 0x000ea40000000800 */
[----:B------:R-:W-:Y:S04]  /*ab90*/  LDGSTS.E [R244+0x7800c], desc[UR6][R194.64], !P2 ;  /* 0x7800c000c2f47fae */ /* 0x000fe8000d121846 */
[----:B------:R4:W-:Y:S04]  /*aba0*/  STL.64 [R1+0x170], R202 ;  /* 0x000170ca01007387 */ /* 0x0009e80000100a00 */
[----:B------:R-:W-:Y:S04]  /*abb0*/  LDGSTS.E [R244+0x7c00c], desc[UR6][R186.64], !P2 ;  /* 0x7c00c000baf47fae */ /* 0x000fe8000d121846 */
[----:B------:R-:W2:Y:S01]  /*abc0*/  LDL.LU.64 R194, [R1+0x130] ;  /* 0x0001300001c27983 */ /* 0x000ea20000300a00 */
[----:B------:R-:W-:-:S03]  /*abd0*/  ISETP.GE.U32.AND P5, PT, R238, 0x7fffffb3, PT ;  /* 0x7fffffb3ee00780c */ /* 0x000fc60003fa6070 */
[----:B------:R3:W-:Y:S04]  /*abe0*/  LDGSTS.E [R243+0x78000], desc[UR6][R206.64], !P4 ;  /* 0x78000000cef37fae */ /* 0x0007e8000e121846 */
[----:B-1----:R-:W2:Y:S04]  /*abf0*/  LDL.LU.64 R186, [R1+0x128] ;  /* 0x0001280001ba7983 */ /* 0x002ea80000300a00 */
[----:B------:R-:W-:Y:S01]  /*ac00*/  STL.64 [R1+0x1960], R244 ;  /* 0x001960f401007387 */ /* 0x000fe20000100a00 */
[----:B---3--:R-:W-:-:S03]  /*ac10*/  IMAD.WIDE R206, R5, 0x4, R198 ;  /* 0x0000000405ce7825 */ /* 0x008fc600078e02c6 */
[----:B------:R1:W-:Y:S01]  /*ac20*/  STL.64 [R1+0x168], R178 ;  /* 0x000168b201007387 */ /* 0x0003e20000100a00 */
[----:B----4-:R-:W-:-:S03]  /*ac30*/  IMAD.WIDE R198, R5, 0x4, R6 ;  /* 0x0000000405c67825 */ /* 0x010fc600078e0206 */
[----:B------:R-:W-:Y:S04]  /*ac40*/  LDGSTS.E [R243+0x7c000], desc[UR6][R202.64], !P4 ;  /* 0x7c000000caf37fae */ /* 0x000fe8000e121846 */
[----:B------:R3:W-:Y:S04]  /*ac50*/  STL.64 [R1+0x160], R170 ;  /* 0x000160aa01007387 */ /* 0x0007e80000100a00 */
[----:B------:R-:W-:Y:S04]  /*ac60*/  LDGSTS.E [R243+0x78004], desc[UR6][R178.64], !P5 ;  /* 0x78004000b2f37fae */ /* 0x000fe8000e921846 */
[----:B------:R-:W4:Y:S04]  /*ac70*/  LDL.LU.64 R202, [R1+0x120] ;  /* 0x0001200001ca7983 */ /* 0x000f280000300a00 */
[----:B------:R-:W4:Y:S04]  /*ac80*/  LDL.LU.64 R6, [R1+0x118] ;  /* 0x0001180001067983 */ /* 0x000f280000300a00 */
[----:B------:R-:W-:Y:S04]  /*ac90*/  STL.64 [R1+0x158], R206 ;  /* 0x000158ce01007387 */ /* 0x000fe80000100a00 */
[----:B------:R3:W-:Y:S04]  /*aca0*/  STL.64 [R1+0x150], R198 ;  /* 0x000150c601007387 */ /* 0x0007e80000100a00 */
[----:B-1----:R-:W4:Y:S04]  /*acb0*/  LDL.LU.64 R178, [R1+0x110] ;  /* 0x0001100001b27983 */ /* 0x002f280000300a00 */
[----:B------:R-:W-:Y:S01]  /*acc0*/  LDGSTS.E [R243+0x7c004], desc[UR6][R170.64], !P5 ;  /* 0x7c004000aaf37fae */ /* 0x000fe2000e921846 */
[----:B------:R-:W-:-:S02]  /*acd0*/  VIADD R238, R240, 0xffffffd0 ;  /* 0xffffffd0f0ee7836 */ /* 0x000fc40000000000 */
[----:B------:R-:W1:Y:S01]  /*ace0*/  LDC R240, c[0x0][0x230] ;  /* 0x00008c00fff07b82 */ /* 0x000e620000000800 */
[----:B------:R-:W-:Y:S01]  /*acf0*/  VIADD R2, R190, 0xffffffcd ;  /* 0xffffffcdbe027836 */ /* 0x000fe20000000000 */
[----:B------:R-:W-:Y:S04]  /*ad00*/  LDGSTS.E [R243+0x78008], desc[UR6][R206.64], !P6 ;  /* 0x78008000cef37fae */ /* 0x000fe8000f121846 */
[----:B---3--:R-:W3:Y:S01]  /*ad10*/  LDL.LU.64 R170, [R1+0x108] ;  /* 0x0001080001aa7983 */ /* 0x008ee20000300a00 */
[----:B------:R-:W-:Y:S01]  /*ad20*/  ISETP.GE.U32.AND P0, PT, R238, 0x7fffffb1, PT ;  /* 0x7fffffb1ee00780c */ /* 0x000fe20003f06070 */
[----:B------:R-:W-:Y:S01]  /*ad30*/  VIADD R238, R239, 0xffffffce ;  /* 0xffffffceefee7836 */ /* 0x000fe20000000000 */
[----:B------:R-:W4:Y:S01]  /*ad40*/  LDC R190, c[0x0][0x230] ;  /* 0x00008c00ffbe7b82 */ /* 0x000f220000000800 */
[----:B------:R-:W-:Y:S01]  /*ad50*/  ISETP.GE.U32.AND P4, PT, R2, 0x7fffffae, PT ;  /* 0x7fffffae0200780c */ /* 0x000fe20003f86070 */
[----:B------:R1:W-:Y:S06]  /*ad60*/  LDGSTS.E [R243+0x7c008], desc[UR6][R198.64], !P6 ;  /* 0x7c008000c6f37fae */ /* 0x0003ec000f121846 */
[----:B------:R-:W2:Y:S01]  /*ad70*/  LDC R239, c[0x0][0x230] ;  /* 0x00008c00ffef7b82 */ /* 0x000ea20000000800 */
[----:B------:R-:W-:-:S05]  /*ad80*/  VIADD R2, R191, 0xffffffcb ;  /* 0xffffffcbbf027836 */ /* 0x000fca0000000000 */
[----:B------:R-:W-:Y:S01]  /*ad90*/  ISETP.GE.U32.AND P6, PT, R2, 0x7fffffac, PT ;  /* 0x7fffffac0200780c */ /* 0x000fe20003fc6070 */
[----:B-1----:R-:W-:Y:S01]  /*ada0*/  VIADD R2, R240, 0xffffffca ;  /* 0xffffffcaf0027836 */ /* 0x002fe20000000000 */
[----:B------:R-:W-:Y:S01]  /*adb0*/  ISETP.GE.U32.AND P2, PT, R238, 0x7fffffaf, PT ;  /* 0x7fffffafee00780c */ /* 0x000fe20003f46070 */
[C---:B------:R-:W-:Y:S01]  /*adc0*/  IMAD.WIDE R182, R5.reuse, 0x4, R182 ;  /* 0x0000000405b67825 */ /* 0x040fe200078e02b6 */
[----:B------:R-:W1:Y:S04]  /*add0*/  LDC R199, c[0x0][0x230] ;  /* 0x00008c00ffc77b82 */ /* 0x000e680000000800 */
[----:B------:R1:W-:Y:S04]  /*ade0*/  STL.64 [R1+0x148], R182 ;  /* 0x000148b601007387 */ /* 0x0003e80000100a00 */
[----:B------:R-:W-:Y:S01]  /*adf0*/  LDGSTS.E [R243+0x7800c], desc[UR6][R182.64], !P0 ;  /* 0x7800c000b6f37fae */ /* 0x000fe2000c121846 */
[C---:B--2---:R-:W-:Y:S01]  /*ae00*/  IMAD.WIDE R174, R5.reuse, 0x4, R174 ;  /* 0x0000000405ae7825 */ /* 0x044fe200078e02ae */
[----:B------:R-:W2:Y:S04]  /*ae10*/  LDC R198, c[0x0][0x230] ;  /* 0x00008c00ffc67b82 */ /* 0x000ea80000000800 */
[----:B------:R1:W-:Y:S04]  /*ae20*/  STL.64 [R1+0x140], R174 ;  /* 0x000140ae01007387 */ /* 0x0003e80000100a00 */
[----:B------:R-:W-:Y:S01]  /*ae30*/  LDGSTS.E [R243+0x7c00c], desc[UR6][R174.64], !P0 ;  /* 0x7c00c000aef37fae */ /* 0x000fe2000c121846 */
[C---:B------:R-:W-:Y:S01]  /*ae40*/  IMAD.WIDE R206, R5.reuse, 0x4, R194 ;  /* 0x0000000405ce7825 */ /* 0x040fe200078e02c2 */
[----:B------:R-:W2:Y:S04]  /*ae50*/  LDC R240, c[0x0][0x230] ;  /* 0x00008c00fff07b82 */ /* 0x000ea80000000800 */
[----:B------:R4:W-:Y:S01]  /*ae60*/  STL.64 [R1+0x138], R206 ;  /* 0x000138ce01007387 */ /* 0x0009e20000100a00 */
[----:B------:R-:W-:-:S03]  /*ae70*/  IMAD.WIDE R244, R5, 0x4, R186 ;  /* 0x0000000405f47825 */ /* 0x000fc600078e02ba */
[----:B-1----:R-:W2:Y:S04]  /*ae80*/  LDL.LU.64 R182, [R1+0x100] ;  /* 0x0001000001b67983 */ /* 0x002ea80000300a00 */
[----:B------:R-:W-:Y:S04]  /*ae90*/  STL.64 [R1+0x130], R244 ;  /* 0x000130f401007387 */ /* 0x000fe80000100a00 */
[----:B------:R-:W2:Y:S04]  /*aea0*/  LDL.LU.64 R174, [R1+0xf8] ;  /* 0x0000f80001ae7983 */ /* 0x000ea80000300a00 */
[----:B------:R-:W2:Y:S04]  /*aeb0*/  LDL.LU.64 R194, [R1+0xf0] ;  /* 0x0000f00001c27983 */ /* 0x000ea80000300a00 */
[----:B------:R-:W2:Y:S01]  /*aec0*/  LDL.LU.64 R186, [R1+0xe8] ;  /* 0x0000e80001ba7983 */ /* 0x000ea20000300a00 */
[----:B------:R-:W-:Y:S01]  /*aed0*/  ISETP.GE.U32.AND P0, PT, R2, 0x7fffffab, PT ;  /* 0x7fffffab0200780c */ /* 0x000fe20003f06070 */
[----:B------:R-:W-:-:S02]  /*aee0*/  VIADD R2, R239, 0xffffffc9 ;  /* 0xffffffc9ef027836 */ /* 0x000fc40000000000 */
[----:B------:R-:W-:Y:S01]  /*aef0*/  LDGSTS.E [R9+0x78000], desc[UR6][R206.64], !P1 ;  /* 0x78000000ce097fae */ /* 0x000fe2000c921846 */
[----:B----4-:R-:W-:-:S03]  /*af00*/  IMAD.WIDE R202, R5, 0x4, R202 ;  /* 0x0000000405ca7825 */ /* 0x010fc600078e02ca */
[----:B------:R-:W-:Y:S01]  /*af10*/  LDGSTS.E [R9+0x7c000], desc[UR6][R244.64], !P1 ;  /* 0x7c000000f4097fae */ /* 0x000fe2000c921846 */
[----:B------:R-:W-:Y:S01]  /*af20*/  ISETP.GE.U32.AND P1, PT, R2, 0x7fffffaa, PT ;  /* 0x7fffffaa0200780c */ /* 0x000fe20003f26070 */
[----:B------:R-:W1:Y:S01]  /*af30*/  LDC R239, c[0x0][0x230] ;  /* 0x00008c00ffef7b82 */ /* 0x000e620000000800 */
[C---:B------:R-:W-:Y:S01]  /*af40*/  IMAD.WIDE R6, R5.reuse, 0x4, R6 ;  /* 0x0000000405067825 */ /* 0x040fe200078e0206 */
[----:B------:R-:W-:Y:S03]  /*af50*/  LDGSTS.E [R9+0x78004], desc[UR6][R202.64], !P2 ;  /* 0x78004000ca097fae */ /* 0x000fe6000d121846 */
[----:B------:R-:W-:Y:S01]  /*af60*/  VIADD R2, R190, 0xffffffc7 ;  /* 0xffffffc7be027836 */ /* 0x000fe20000000000 */
[----:B------:R-:W4:Y:S04]  /*af70*/  LDL.LU.64 R206, [R1+0x1a08] ;  /* 0x001a080001ce7983 */ /* 0x000f280000300a00 */
[----:B------:R3:W-:Y:S01]  /*af80*/  STL.64 [R1+0x128], R202 ;  /* 0x000128ca01007387 */ /* 0x0007e20000100a00 */
[----:B------:R-:W-:-:S03]  /*af90*/  IMAD.WIDE R190, R5, 0x4, R178 ;  /* 0x0000000405be7825 */ /* 0x000fc600078e02b2 */
[----:B------:R3:W-:Y:S04]  /*afa0*/  STL.64 [R1+0x120], R6 ;  /* 0x0001200601007387 */ /* 0x0007e80000100a00 */
[----:B------:R-:W-:Y:S04]  /*afb0*/  LDGSTS.E [R9+0x7c004], desc[UR6][R6.64], !P2 ;  /* 0x7c00400006097fae */ /* 0x000fe8000d121846 */
[----:B------:R-:W-:Y:S01]  /*afc0*/  LDGSTS.E [R9+0x78008], desc[UR6][R190.64], !P4 ;  /* 0x78008000be097fae */ /* 0x000fe2000e121846 */
[----:B---3--:R-:W-:-:S03]  /*afd0*/  IMAD.WIDE R178, R5, 0x4, R170 ;  /* 0x0000000405b27825 */ /* 0x008fc600078e02aa */
[----:B------:R-:W3:Y:S04]  /*afe0*/  LDL.LU.64 R170, [R1+0xe0] ;  /* 0x0000e00001aa7983 */ /* 0x000ee80000300a00 */
[----:B------:R1:W-:Y:S04]  /*aff0*/  STL.64 [R1+0x118], R190 ;  /* 0x000118be01007387 */ /* 0x0003e80000100a00 */
[----:B------:R-:W4:Y:S04]  /*b000*/  LDL.LU.64 R202, [R1+0xd8] ;  /* 0x0000d80001ca7983 */ /* 0x000f280000300a00 */
[----:B------:R1:W-:Y:S04]  /*b010*/  STL.64 [R1+0x110], R178 ;  /* 0x000110b201007387 */ /* 0x0003e80000100a00 */
[----:B------:R-:W4:Y:S04]  /*b020*/  LDL.LU.64 R6, [R1+0xd0] ;  /* 0x0000d00001067983 */ /* 0x000f280000300a00 */
[----:B-1----:R-:W4:Y:S01]  /*b030*/  LDL.LU.64 R190, [R1+0xc8] ;  /* 0x0000c80001be7983 */ /* 0x002f220000300a00 */
[----:B------:R-:W-:-:S02]  /*b040*/  VIADD R238, R248, 0xffffffcc ;  /* 0xffffffccf8ee7836 */ /* 0x000fc40000000000 */
[----:B------:R-:W1:Y:S01]  /*b050*/  LDC R248, c[0x0][0x230] ;  /* 0x00008c00fff87b82 */ /* 0x000e620000000800 */
[----:B------:R1:W-:Y:S02]  /*b060*/  LDGSTS.E [R9+0x7c008], desc[UR6][R178.64], !P4 ;  /* 0x7c008000b2097fae */ /* 0x0003e4000e121846 */
[----:B------:R-:W-:Y:S01]  /*b070*/  ISETP.GE.U32.AND P5, PT, R238, 0x7fffffad, PT ;  /* 0x7fffffadee00780c */ /* 0x000fe20003fa6070 */
[----:B------:R-:W-:Y:S01]  /*b080*/  VIADD R238, R241, 0xffffffc8 ;  /* 0xffffffc8f1ee7836 */ /* 0x000fe20000000000 */
[----:B------:R-:W-:Y:S01]  /*b090*/  ISETP.GE.U32.AND P4, PT, R2, 0x7fffffa8, PT ;  /* 0x7fffffa80200780c */ /* 0x000fe20003f86070 */
[----:B------:R-:W-:Y:S02]  /*b0a0*/  VIADD R2, R239, 0xffffffc5 ;  /* 0xffffffc5ef027836 */ /* 0x000fe40000000000 */
[----:B------:R-:W4:Y:S01]  /*b0b0*/  LDC R241, c[0x0][0x230] ;  /* 0x00008c00fff17b82 */ /* 0x000f220000000800 */
[----:B------:R-:W-:Y:S01]  /*b0c0*/  ISETP.GE.U32.AND P2, PT, R238, 0x7fffffa9, PT ;  /* 0x7fffffa9ee00780c */ /* 0x000fe20003f46070 */
[----:B------:R-:W-:-:S06]  /*b0d0*/  VIADD R238, R199, 0xffffffc6 ;  /* 0xffffffc6c7ee7836 */ /* 0x000fcc0000000000 */
[----:B-1----:R-:W1:Y:S08]  /*b0e0*/  LDC R179, c[0x0][0x230] ;  /* 0x00008c00ffb37b82 */ /* 0x002e700000000800 */
[----:B------:R-:W1:Y:S01]  /*b0f0*/  LDC R178, c[0x0][0x230] ;  /* 0x00008c00ffb27b82 */ /* 0x000e620000000800 */
[----:B--2---:R-:W-:-:S04]  /*b100*/  IMAD.WIDE R182, R5, 0x4, R182 ;  /* 0x0000000405b67825 */ /* 0x004fc800078e02b6 */
[C---:B------:R-:W-:Y:S01]  /*b110*/  IMAD.WIDE R174, R5.reuse, 0x4, R174 ;  /* 0x0000000405ae7825 */ /* 0x040fe200078e02ae */
[----:B------:R2:W-:Y:S03]  /*b120*/  STL.64 [R1+0x108], R182 ;  /* 0x000108b601007387 */ /* 0x0005e60000100a00 */
[C---:B------:R-:W-:Y:S01]  /*b130*/  IMAD.WIDE R244, R5.reuse, 0x4, R194 ;  /* 0x0000000405f47825 */ /* 0x040fe200078e02c2 */
[----:B------:R1:W-:Y:S03]  /*b140*/  STL.64 [R1+0x100], R174 ;  /* 0x000100ae01007387 */ /* 0x0003e60000100a00 */
[----:B------:R-:W-:Y:S01]  /*b150*/  IMAD.WIDE R186, R5, 0x4, R186 ;  /* 0x0000000405ba7825 */ /* 0x000fe200078e02ba */
[----:B------:R-:W4:Y:S04]  /*b160*/  LDL R252, [R1+0xe30] ;  /* 0x000e300001fc7983 */ /* 0x000f280000100800 */
[----:B------:R-:W-:Y:S04]  /*b170*/  STL.64 [R1+0xf8], R244 ;  /* 0x0000f8f401007387 */ /* 0x000fe80000100a00 */
[----:B------:R-:W4:Y:S04]  /*b180*/  LDL.LU.64 R194, [R1+0xc0] ;  /* 0x0000c00001c27983 */ /* 0x000f280000300a00 */
[----:B------:R-:W-:Y:S04]  /*b190*/  LDGSTS.E [R9+0x7800c], desc[UR6][R182.64], !P5 ;  /* 0x7800c000b6097fae */ /* 0x000fe8000e921846 */
[----:B------:R3:W-:Y:S04]  /*b1a0*/  STL.64 [R1+0xf0], R186 ;  /* 0x0000f0ba01007387 */ /* 0x0007e80000100a00 */
[----:B------:R-:W-:Y:S04]  /*b1b0*/  LDGSTS.E [R9+0x7c00c], desc[UR6][R174.64], !P5 ;  /* 0x7c00c000ae097fae */ /* 0x000fe8000e921846 */
[----:B--2---:R-:W2:Y:S04]  /*b1c0*/  LDL.LU.64 R182, [R1+0xb8] ;  /* 0x0000b80001b67983 */ /* 0x004ea80000300a00 */
[----:B------:R-:W-:Y:S04]  /*b1d0*/  LDGSTS.E [R4+0x78000], desc[UR6][R244.64], !P6 ;  /* 0x78000000f4047fae */ /* 0x000fe8000f121846 */
[----:B-1----:R-:W2:Y:S04]  /*b1e0*/  LDL.LU.64 R174, [R1+0xb0] ;  /* 0x0000b00001ae7983 */ /* 0x002ea80000300a00 */
[----:B------:R3:W-:Y:S04]  /*b1f0*/  LDGSTS.E [R4+0x7c000], desc[UR6][R186.64], !P6 ;  /* 0x7c000000ba047fae */ /* 0x0007e8000f121846 */
[----:B------:R1:W-:Y:S01]  /*b200*/  STL.64 [R1+0x1968], R8 ;  /* 0x0019680801007387 */ /* 0x0003e20000100a00 */
[----:B------:R-:W-:Y:S01]  /*b210*/  ISETP.GE.U32.AND P6, PT, R2, 0x7fffffa6, PT ;  /* 0x7fffffa60200780c */ /* 0x000fe20003fc6070 */
[----:B------:R-:W-:-:S02]  /*b220*/  VIADD R2, R198, 0xffffffc3 ;  /* 0xffffffc3c6027836 */ /* 0x000fc40000000000 */
[C---:B---3--:R-:W-:Y:S02]  /*b230*/  IMAD.WIDE R186, R5.reuse, 0x4, R170 ;  /* 0x0000000405ba7825 */ /* 0x048fe400078e02aa */
[----:B------:R-:W3:Y:S02]  /*b240*/  LDL.LU.64 R170, [R1+0xa8] ;  /* 0x0000a80001aa7983 */ /* 0x000ee40000300a00 */
[C---:B----4-:R-:W-:Y:S02]  /*b250*/  IMAD.WIDE R202, R5.reuse, 0x4, R202 ;  /* 0x0000000405ca7825 */ /* 0x050fe400078e02ca */
[----:B------:R4:W-:Y:S02]  /*b260*/  STL.64 [R1+0xe8], R186 ;  /* 0x0000e8ba01007387 */ /* 0x0009e40000100a00 */
[C---:B------:R-:W-:Y:S02]  /*b270*/  IMAD.WIDE R198, R5.reuse, 0x4, R6 ;  /* 0x0000000405c67825 */ /* 0x040fe400078e0206 */
[----:B------:R-:W3:Y:S04]  /*b280*/  LDL.LU.64 R244, [R1+0xa0] ;  /* 0x0000a00001f47983 */ /* 0x000ee80000300a00 */
[----:B------:R4:W-:Y:S01]  /*b290*/  STL.64 [R1+0xe0], R202 ;  /* 0x0000e0ca01007387 */ /* 0x0009e20000100a00 */
[----:B-1----:R-:W-:-:S03]  /*b2a0*/  IMAD.WIDE R8, R5, 0x4, R190 ;  /* 0x0000000405087825 */ /* 0x002fc600078e02be */
[----:B------:R-:W3:Y:S04]  /*b2b0*/  LDL.LU.64 R6, [R1+0x98] ;  /* 0x0000980001067983 */ /* 0x000ee80000300a00 */
[----:B------:R2:W-:Y:S04]  /*b2c0*/  STL.64 [R1+0xd8], R198 ;  /* 0x0000d8c601007387 */ /* 0x0005e80000100a00 */
[----:B------:R-:W3:Y:S01]  /*b2d0*/  LDL.LU.64 R190, [R1+0x90] ;  /* 0x0000900001be7983 */ /* 0x000ee20000300a00 */
[----:B------:R-:W-:-:S03]  /*b2e0*/  ISETP.GE.U32.AND P5, PT, R238, 0x7fffffa7, PT ;  /* 0x7fffffa7ee00780c */ /* 0x000fc60003fa6070 */
[----:B------:R-:W-:Y:S01]  /*b2f0*/  LDGSTS.E [R4+0x78004], desc[UR6][R186.64], !P0 ;  /* 0x78004000ba047fae */ /* 0x000fe2000c121846 */
[----:B------:R-:W-:-:S03]  /*b300*/  VIADD R238, R240, 0xffffffc4 ;  /* 0xffffffc4f0ee7836 */ /* 0x000fc60000000000 */
[----:B------:R1:W-:Y:S04]  /*b310*/  LDGSTS.E [R4+0x7c004], desc[UR6][R202.64], !P0 ;  /* 0x7c004000ca047fae */ /* 0x0003e8000c121846 */
[----:B------:R2:W-:Y:S04]  /*b320*/  LDGSTS.E [R4+0x78008], desc[UR6][R198.64], !P1 ;  /* 0x78008000c6047fae */ /* 0x0005e8000c921846 */
[----:B----4-:R-:W4:Y:S01]  /*b330*/  LDL.LU.64 R186, [R1+0x88] ;  /* 0x0000880001ba7983 */ /* 0x010f220000300a00 */
[----:B------:R-:W-:-:S03]  /*b340*/  ISETP.GE.U32.AND P0, PT, R238, 0x7fffffa5, PT ;  /* 0x7fffffa5ee00780c */ /* 0x000fc60003f06070 */
[----:B------:R3:W-:Y:S01]  /*b350*/  STL.64 [R1+0xd0], R8 ;  /* 0x0000d00801007387 */ /* 0x0007e20000100a00 */
[----:B------:R-:W-:Y:S01]  /*b360*/  VIADD R239, R179, 0xffffffc1 ;  /* 0xffffffc1b3ef7836 */ /* 0x000fe20000000000 */
[----:B------:R-:W-:Y:S02]  /*b370*/  IADD3 R238, R178, -0x40, RZ ;  /* 0xffffffc0b2ee7810 */ /* 0x000fe40007ffe0ff */
[----:B------:R3:W-:Y:S01]  /*b380*/  LDGSTS.E [R4+0x7c008], desc[UR6][R8.64], !P1 ;  /* 0x7c00800008047fae */ /* 0x0007e2000c921846 */
[----:B-1----:R-:W-:-:S05]  /*b390*/  IMAD.WIDE R202, R5, 0x4, R194 ;  /* 0x0000000405ca7825 */ /* 0x002fca00078e02c2 */
[----:B------:R1:W-:Y:S04]  /*b3a0*/  STL.64 [R1+0xc8], R202 ;  /* 0x0000c8ca01007387 */ /* 0x0003e80000100a00 */
[----:B------:R-:W-:Y:S01]  /*b3b0*/  LDGSTS.E [R4+0x7800c], desc[UR6][R202.64], !P2 ;  /* 0x7800c000ca047fae */ /* 0x000fe2000d121846 */
[----:B--2---:R-:W-:-:S03]  /*b3c0*/  IMAD.WIDE R198, R5, 0x4, R182 ;  /* 0x0000000405c67825 */ /* 0x004fc600078e02b6 */
[----:B------:R-:W2:Y:S04]  /*b3d0*/  LDL.LU.64 R182, [R1+0x80] ;  /* 0x0000800001b67983 */ /* 0x000ea80000300a00 */
[----:B------:R1:W-:Y:S01]  /*b3e0*/  STL.64 [R1+0xc0], R198 ;  /* 0x0000c0c601007387 */ /* 0x0003e20000100a00 */
[----:B------:R-:W-:-:S03]  /*b3f0*/  IMAD.WIDE R194, R5, 0x4, R174 ;  /* 0x0000000405c27825 */ /* 0x000fc600078e02ae */
[----:B------:R-:W2:Y:S04]  /*b400*/  LDL.LU.64 R178, [R1+0x78] ;  /* 0x0000780001b27983 */ /* 0x000ea80000300a00 */
[----:B------:R-:W2:Y:S04]  /*b410*/  LDL.LU.64 R174, [R1+0x70] ;  /* 0x0000700001ae7983 */ /* 0x000ea80000300a00 */
[----:B------:R1:W-:Y:S04]  /*b420*/  STL.64 [R1+0xb8], R194 ;  /* 0x0000b8c201007387 */ /* 0x0003e80000100a00 */
[----:B------:R-:W-:Y:S01]  /*b430*/  LDGSTS.E [R4+0x7c00c], desc[UR6][R198.64], !P2 ;  /* 0x7c00c000c6047fae */ /* 0x000fe2000d121846 */
[----:B---3--:R-:W-:-:S03]  /*b440*/  IMAD.WIDE R8, R5, 0x4, R170 ;  /* 0x0000000405087825 */ /* 0x008fc600078e02aa */
[----:B------:R-:W-:Y:S04]  /*b450*/  LDGSTS.E [R0+0x78000], desc[UR6][R194.64], !P4 ;  /* 0x78000000c2007fae */ /* 0x000fe8000e121846 */
[----:B------:R-:W3:Y:S04]  /*b460*/  LDL.LU.64 R170, [R1+0x68] ;  /* 0x0000680001aa7983 */ /* 0x000ee80000300a00 */
[----:B-1----:R-:W3:Y:S04]  /*b470*/  LDL.LU.64 R202, [R1+0x1a00] ;  /* 0x001a000001ca7983 */ /* 0x002ee80000300a00 */
[----:B------:R-:W3:Y:S04]  /*b480*/  LDL.LU.64 R198, [R1+0x19f8] ;  /* 0x0019f80001c67983 */ /* 0x000ee80000300a00 */
[----:B------:R1:W-:Y:S01]  /*b490*/  STL.64 [R1+0xb0], R8 ;  /* 0x0000b00801007387 */ /* 0x0003e20000100a00 */
[----:B------:R-:W-:-:S03]  /*b4a0*/  IMAD.WIDE R6, R5, 0x4, R6 ;  /* 0x0000000405067825 */ /* 0x000fc600078e0206 */
[----:B------:R1:W-:Y:S01]  /*b4b0*/  LDGSTS.E [R0+0x7c000], desc[UR6][R8.64], !P4 ;  /* 0x7c00000008007fae */ /* 0x0003e2000e121846 */
[----:B------:R-:W-:-:S03]  /*b4c0*/  IMAD.WIDE R190, R5, 0x4, R190 ;  /* 0x0000000405be7825 */ /* 0x000fc600078e02be */
[----:B------:R-:W3:Y:S01]  /*b4d0*/  LDL.LU.64 R194, [R1+0x19f0] ;  /* 0x0019f00001c27983 */ /* 0x000ee20000300a00 */
[----:B-1----:R-:W-:-:S05]  /*b4e0*/  IMAD.WIDE R8, R5, 0x4, R244 ;  /* 0x0000000405087825 */ /* 0x002fca00078e02f4 */
[----:B------:R-:W-:Y:S04]  /*b4f0*/  STL.64 [R1+0xa8], R8 ;  /* 0x0000a80801007387 */ /* 0x000fe80000100a00 */
[----:B------:R1:W-:Y:S04]  /*b500*/  STL.64 [R1+0xa0], R6 ;  /* 0x0000a00601007387 */ /* 0x0003e80000100a00 */
[----:B------:R-:W-:Y:S04]  /*b510*/  LDGSTS.E [R0+0x78004], desc[UR6][R8.64], !P5 ;  /* 0x7800400008007fae */ /* 0x000fe8000e921846 */
[----:B------:R3:W-:Y:S04]  /*b520*/  LDGSTS.E [R0+0x7c004], desc[UR6][R6.64], !P5 ;  /* 0x7c00400006007fae */ /* 0x0007e8000e921846 */
[----:B------:R1:W-:Y:S01]  /*b530*/  STL.64 [R1+0x98], R190 ;  /* 0x000098be01007387 */ /* 0x0003e20000100a00 */
[----:B------:R-:W-:Y:S01]  /*b540*/  ISETP.GE.U32.AND P1, PT, R2, 0x7fffffa4, PT ;  /* 0x7fffffa40200780c */ /* 0x000fe20003f26070 */
[----:B------:R-:W-:-:S02]  /*b550*/  VIADD R240, R248, 0xffffffc2 ;  /* 0xffffffc2f8f07836 */ /* 0x000fc40000000000 */
[----:B----4-:R-:W-:Y:S01]  /*b560*/  IMAD.WIDE R186, R5, 0x4, R186 ;  /* 0x0000000405ba7825 */ /* 0x010fe200078e02ba */
[----:B------:R-:W-:Y:S01]  /*b570*/  ISETP.GT.AND P4, PT, R252, 0x5f, PT ;  /* 0x0000005ffc00780c */ /* 0x000fe20003f84270 */
[----:B------:R-:W-:Y:S01]  /*b580*/  LDGSTS.E [R0+0x78008], desc[UR6][R190.64], !P6 ;  /* 0x78008000be007fae */ /* 0x000fe2000f121846 */
[----:B------:R-:W4:Y:S03]  /*b590*/  LDC R248, c[0x0][0x230] ;  /* 0x00008c00fff87b82 */ /* 0x000f260000000800 */
[----:B-1----:R-:W3:Y:S01]  /*b5a0*/  LDL.LU.64 R6, [R1+0x60] ;  /* 0x0000600001067983 */ /* 0x002ee20000300a00 */
[----:B------:R-:W1:Y:S03]  /*b5b0*/  S2R R2, SR_TID.X ;  /* 0x0000000000027919 */ /* 0x000e660000002100 */
[----:B------:R1:W-:Y:S04]  /*b5c0*/  STL.64 [R1+0x90], R186 ;  /* 0x000090ba01007387 */ /* 0x0003e80000100a00 */
[----:B------:R-:W3:Y:S04]  /*b5d0*/  LDL.LU.64 R8, [R1+0x20] ;  /* 0x0000200001087983 */ /* 0x000ee80000300a00 */
[----:B------:R-:W3:Y:S04]  /*b5e0*/  LDL.LU.64 R244, [R1+0x10] ;  /* 0x0000100001f47983 */ /* 0x000ee80000300a00 */
[----:B------:R-:W-:Y:S01]  /*b5f0*/  LDGSTS.E [R0+0x7c008], desc[UR6][R186.64], !P6 ;  /* 0x7c008000ba007fae */ /* 0x000fe2000f121846 */
[----:B------:R-:W-:-:S03]  /*b600*/  ISETP.GE.U32.AND P6, PT, R238, 0x7fffffa1, PT ;  /* 0x7fffffa1ee00780c */ /* 0x000fc60003fc6070 */
[----:B------:R-:W3:Y:S01]  /*b610*/  LDL.LU.64 R190, [R1+0x19e8] ;  /* 0x0019e80001be7983 */ /* 0x000ee20000300a00 */
[----:B------:R-:W-:-:S03]  /*b620*/  ISETP.GE.U32.AND P5, PT, R239, 0x7fffffa2, PT ;  /* 0x7fffffa2ef00780c */ /* 0x000fc60003fa6070 */
[----:B-1----:R-:W3:Y:S01]  /*b630*/  LDL.LU.64 R186, [R1+0x19e0] ;  /* 0x0019e00001ba7983 */ /* 0x002ee20000300a00 */
[----:B------:R-:W-:-:S04]  /*b640*/  LOP3.LUT R2, R2, 0x1f, RZ, 0xc0, !PT ;  /* 0x0000001f02027812 */ /* 0x000fc800078ec0ff */
[----:B------:R-:W-:-:S04]  /*b650*/  ISETP.GE.AND P2, PT, R2, R238, PT ;  /* 0x000000ee0200720c */ /* 0x000fc80003f46270 */
[----:B------:R-:W-:Y:S01]  /*b660*/  SEL R2, RZ, 0x4, P2 ;  /* 0x00000004ff027807 */ /* 0x000fe20001000000 */
[----:B------:R-:W-:Y:S01]  /*b670*/  VIADD R238, R241, 0xffffffbf ;  /* 0xffffffbff1ee7836 */ /* 0x000fe20000000000 */
[----:B------:R-:W-:Y:S02]  /*b680*/  ISETP.GE.U32.AND P2, PT, R240, 0x7fffffa3, PT ;  /* 0x7fffffa3f000780c */ /* 0x000fe40003f46070 */
[----:B------:R-:W-:Y:S01]  /*b690*/  SEL R2, R2, RZ, P4 ;  /* 0x000000ff02027207 */ /* 0x000fe20002000000 */
[----:B------:R-:W3:Y:S03]  /*b6a0*/  LDL.LU.64 R240, [R1+0x30] ;  /* 0x0000300001f07983 */ /* 0x000ee60000300a00 */
[----:B------:R-:W-:Y:S01]  /*b6b0*/  ISETP.NE.U32.AND P4, PT, R2, RZ, PT ;  /* 0x000000ff0200720c */ /* 0x000fe20003f85070 */
[----:B----4-:R-:W-:Y:S02]  /*b6c0*/  VIADD R2, R248, 0xffffffbe ;  /* 0xffffffbef8027836 */ /* 0x010fe40000000000 */
[----:B------:R-:W-:-:S02]  /*b6d0*/  VIADD R248, R246, 0x100000 ;  /* 0x00100000f6f87836 */ /* 0x000fc40000000000 */
[----:B--2---:R-:W-:-:S04]  /*b6e0*/  IMAD.WIDE R182, R5, 0x4, R182 ;  /* 0x0000000405b67825 */ /* 0x004fc800078e02b6 */
[C---:B------:R-:W-:Y:S01]  /*b6f0*/  IMAD.WIDE R178, R5.reuse, 0x4, R178 ;  /* 0x0000000405b27825 */ /* 0x040fe200078e02b2 */
[----:B------:R1:W-:Y:S03]  /*b700*/  STL.64 [R1+0x88], R182 ;  /* 0x000088b601007387 */ /* 0x0003e60000100a00 */
[----:B------:R-:W-:Y:S01]  /*b710*/  IMAD.WIDE R174, R5, 0x4, R174 ;  /* 0x0000000405ae7825 */ /* 0x000fe200078e02ae */
[----:B------:R2:W-:Y:S04]  /*b720*/  STL.64 [R1+0x80], R178 ;  /* 0x000080b201007387 */ /* 0x0005e80000100a00 */
[----:B------:R-:W-:Y:S04]  /*b730*/  LDGSTS.E [R0+0x7800c], desc[UR6][R182.64], !P0 ;  /* 0x7800c000b6007fae */ /* 0x000fe8000c121846 */
[----:B------:R-:W-:Y:S01]  /*b740*/  LDGSTS.E [R0+0x7c00c], desc[UR6][R178.64], !P0 ;  /* 0x7c00c000b2007fae */ /* 0x000fe2000c121846 */
[----:B------:R-:W-:-:S03]  /*b750*/  ISETP.GE.U32.AND P0, PT, R238, 0x7fffffa0, PT ;  /* 0x7fffffa0ee00780c */ /* 0x000fc60003f06070 */
[----:B------:R-:W-:Y:S01]  /*b760*/  LDGSTS.E [R242+0x78000], desc[UR6][R174.64], !P1 ;  /* 0x78000000aef27fae */ /* 0x000fe2000c921846 */
[----:B---3--:R-:W-:-:S03]  /*b770*/  IMAD.WIDE R170, R5, 0x4, R170 ;  /* 0x0000000405aa7825 */ /* 0x008fc600078e02aa */
[----:B-1----:R-:W3:Y:S04]  /*b780*/  LDL.LU.64 R182, [R1+0x19d8] ;  /* 0x0019d80001b67983 */ /* 0x002ee80000300a00 */
[----:B--2---:R-:W2:Y:S04]  /*b790*/  LDL.LU.64 R178, [R1+0x19d0] ;  /* 0x0019d00001b27983 */ /* 0x004ea80000300a00 */
[----:B------:R1:W-:Y:S04]  /*b7a0*/  STL.64 [R1+0x78], R174 ;  /* 0x000078ae01007387 */ /* 0x0003e80000100a00 */
[----:B------:R4:W-:Y:S04]  /*b7b0*/  STL.64 [R1+0x68], R170 ;  /* 0x000068aa01007387 */ /* 0x0009e80000100a00 */
[----:B------:R-:W3:Y:S04]  /*b7c0*/  LDL.LU.64 R238, [R1+0x40] ;  /* 0x0000400001ee7983 */ /* 0x000ee80000300a00 */
[----:B-1----:R-:W2:Y:S04]  /*b7d0*/  LDL.LU.64 R174, [R1+0x19c8] ;  /* 0x0019c80001ae7983 */ /* 0x002ea80000300a00 */
[----:B------:R1:W-:Y:S01]  /*b7e0*/  LDGSTS.E [R242+0x7c000], desc[UR6][R170.64], !P1 ;  /* 0x7c000000aaf27fae */ /* 0x0003e2000c921846 */
[----:B------:R-:W-:Y:S01]  /*b7f0*/  ISETP.GE.U32.AND P1, PT, R2, 0x7fffff9f, PT ;  /* 0x7fffff9f0200780c */ /* 0x000fe20003f26070 */
[----:B------:R-:W-:-:S02]  /*b800*/  IMAD.SHL.U32 R2, R3, 0x20, RZ ;  /* 0x0000002003027824 */ /* 0x000fc400078e00ff */
[----:B----4-:R-:W4:Y:S04]  /*b810*/  LDL.LU.64 R170, [R1+0x19c0] ;  /* 0x0019c00001aa7983 */ /* 0x010f280000300a00 */
[----:B------:R1:W-:Y:S04]  /*b820*/  STL.64 [R1+0x1970], R248 ;  /* 0x001970f801007387 */ /* 0x0003e80000100a00 */
[----:B-1----:R-:W3:Y:S01]  /*b830*/  LDL.LU.64 R248, [R1+0x50] ;  /* 0x0000500001f87983 */ /* 0x002ee20000300a00 */
[----:B------:R-:W-:-:S05]  /*b840*/  IMAD.WIDE R6, R2, 0x4, R6 ;  /* 0x0000000402067825 */ /* 0x000fca00078e0206 */
[----:B------:R1:W-:Y:S04]  /*b850*/  STL.64 [R1+0x270], R6 ;  /* 0x0002700601007387 */ /* 0x0003e80000100a00 */
[----:B-1----:R-:W2:Y:S01]  /*b860*/  LDL.LU.64 R6, [R1+0x19b8] ;  /* 0x0019b80001067983 */ /* 0x002ea20000300a00 */
[----:B------:R-:W-:-:S04]  /*b870*/  IMAD.WIDE R8, R2, 0x4, R8 ;  /* 0x0000000402087825 */ /* 0x000fc800078e0208 */
[----:B------:R-:W-:-:S04]  /*b880*/  IMAD.WIDE R10, R2, 0x4, R10 ;  /* 0x00000004020a7825 */ /* 0x000fc800078e020a */
[----:B---3--:R-:W-:-:S05]  /*b890*/  IMAD.WIDE R248, R2, 0x4, R248 ;  /* 0x0000000402f87825 */ /* 0x008fca00078e02f8 */
[----:B------:R1:W-:Y:S02]  /*b8a0*/  STL.64 [R1+0x278], R248 ;  /* 0x000278f801007387 */ /* 0x0003e40000100a00 */
[----:B-1----:R-:W-:-:S04]  /*b8b0*/  IMAD.WIDE R248, R2, 0x4, R238 ;  /* 0x0000000402f87825 */ /* 0x002fc800078e02ee */
[C---:B------:R-:W-:Y:S01]  /*b8c0*/  IMAD.WIDE R238, R2.reuse, 0x4, R240 ;  /* 0x0000000402ee7825 */ /* 0x040fe200078e02f0 */
[----:B------:R-:W-:Y:S03]  /*b8d0*/  STL.64 [R1+0x280], R248 ;  /* 0x000280f801007387 */ /* 0x000fe60000100a00 */
[C---:B------:R-:W-:Y:S01]  /*b8e0*/  IMAD.WIDE R240, R2.reuse, 0x4, R244 ;  /* 0x0000000402f07825 */ /* 0x040fe200078e02f4 */
[----:B------:R2:W-:Y:S04]  /*b8f0*/  STL.64 [R1+0x288], R238 ;  /* 0x000288ee01007387 */ /* 0x0005e80000100a00 */
[----:B------:R4:W-:Y:S04]  /*b900*/  STL.64 [R1+0x290], R8 ;  /* 0x0002900801007387 */ /* 0x0009e80000100a00 */
[----:B------:R-:W-:Y:S01]  /*b910*/  STL.64 [R1+0x298], R240 ;  /* 0x000298f001007387 */ /* 0x000fe20000100a00 */
[----:B--2---:R-:W-:-:S04]  /*b920*/  IMAD.WIDE R238, R2, 0x4, R6 ;  /* 0x0000000402ee7825 */ /* 0x004fc800078e0206 */
[C---:B----4-:R-:W-:Y:S01]  /*b930*/  IMAD.WIDE R8, R2.reuse, 0x4, R170 ;  /* 0x0000000402087825 */ /* 0x050fe200078e02aa */
[----:B------:R-:W-:Y:S03]  /*b940*/  STL.64 [R1+0x2a0], R238 ;  /* 0x0002a0ee01007387 */ /* 0x000fe60000100a00 */
[C---:B------:R-:W-:Y:S01]  /*b950*/  IMAD.WIDE R6, R2.reuse, 0x4, R174 ;  /* 0x0000000402067825 */ /* 0x040fe200078e02ae */
[----:B------:R1:W-:Y:S03]  /*b960*/  STL.64 [R1+0x2a8], R8 ;  /* 0x0002a80801007387 */ /* 0x0003e60000100a00 */
[C---:B------:R-:W-:Y:S01]  /*b970*/  IMAD.WIDE R170, R2.reuse, 0x4, R178 ;  /* 0x0000000402aa7825 */ /* 0x040fe200078e02b2 */
[----:B------:R2:W-:Y:S04]  /*b980*/  STL.64 [R1+0x2b0], R6 ;  /* 0x0002b00601007387 */ /* 0x0005e80000100a00 */
[----:B------:R3:W-:Y:S01]  /*b990*/  STL.64 [R1+0x2b8], R170 ;  /* 0x0002b8aa01007387 */ /* 0x0007e20000100a00 */
[----:B-1----:R-:W-:-:S04]  /*b9a0*/  IMAD.WIDE R8, R2, 0x4, R182 ;  /* 0x0000000402087825 */ /* 0x002fc800078e02b6 */
[C---:B--2---:R-:W-:Y:S01]  /*b9b0*/  IMAD.WIDE R6, R2.reuse, 0x4, R186 ;  /* 0x0000000402067825 */ /* 0x044fe200078e02ba */
[----:B------:R1:W-:Y:S03]  /*b9c0*/  STL.64 [R1+0x2c0], R8 ;  /* 0x0002c00801007387 */ /* 0x0003e60000100a00 */
[C---:B---3--:R-:W-:Y:S01]  /*b9d0*/  IMAD.WIDE R170, R2.reuse, 0x4, R190 ;  /* 0x0000000402aa7825 */ /* 0x048fe200078e02be */
        /* <DEDUP_REMOVED lines=19> */
[----:B------:R-:W-:Y:S01]  /*bb10*/  STL.64 [R1+0x318], R170 ;  /* 0x000318aa01007387 */ /* 0x000fe20000100a00 */
[----:B-1----:R-:W-:-:S04]  /*bb20*/  IMAD.WIDE R8, R2, 0x4, R230 ;  /* 0x0000000402087825 */ /* 0x002fc800078e02e6 */
[C---:B--2---:R-:W-:Y:S01]  /*bb30*/  IMAD.WIDE R6, R2.reuse, 0x4, R234 ;  /* 0x0000000402067825 */ /* 0x044fe200078e02ea */
[----:B------:R1:W-:Y:S04]  /*bb40*/  STL.64 [R1+0x320], R8 ;  /* 0x0003200801007387 */ /* 0x0003e80000100a00 */
        /* <DEDUP_REMOVED lines=26> */
[----:B-1----:R-:W-:-:S03]  /*bcf0*/  IMAD.WIDE R8, R2, 0x4, R66 ;  /* 0x0000000402087825 */ /* 0x002fc600078e0242 */
[----:B------:R-:W3:Y:S04]  /*bd00*/  LDL.LU.64 R210, [R1+0x58] ;  /* 0x0000580001d27983 */ /* 0x000ee80000300a00 */
[----:B------:R1:W-:Y:S01]  /*bd10*/  STL.64 [R1+0x398], R8 ;  /* 0x0003980801007387 */ /* 0x0003e20000100a00 */
[----:B--2---:R-:W-:-:S03]  /*bd20*/  IMAD.WIDE R6, R2, 0x4, R84 ;  /* 0x0000000402067825 */ /* 0x004fc600078e0254 */
[----:B------:R-:W2:Y:S04]  /*bd30*/  LDL.LU.64 R206, [R1+0x48] ;  /* 0x0000480001ce7983 */ /* 0x000ea80000300a00 */
[----:B------:R4:W-:Y:S04]  /*bd40*/  STL.64 [R1+0x3a0], R6 ;  /* 0x0003a00601007387 */ /* 0x0009e80000100a00 */
[----:B------:R-:W3:Y:S04]  /*bd50*/  LDL.LU.64 R202, [R1+0x38] ;  /* 0x0000380001ca7983 */ /* 0x000ee80000300a00 */
[----:B------:R-:W3:Y:S04]  /*bd60*/  LDL.LU.64 R170, [R1+0x28] ;  /* 0x0000280001aa7983 */ /* 0x000ee80000300a00 */
[----:B------:R-:W3:Y:S04]  /*bd70*/  LDL.LU.64 R238, [R1+0x18] ;  /* 0x0000180001ee7983 */ /* 0x000ee80000300a00 */
[----:B------:R-:W3:Y:S01]  /*bd80*/  LDL.LU.64 R240, [R1+0x8] ;  /* 0x0000080001f07983 */ /* 0x000ee20000300a00 */
[----:B------:R-:W-:-:S04]  /*bd90*/  IMAD.WIDE R248, R2, 0x4, R22 ;  /* 0x0000000402f87825 */ /* 0x000fc800078e0216 */
[C---:B-1----:R-:W-:Y:S01]  /*bda0*/  IMAD.WIDE R8, R2.reuse, 0x4, R124 ;  /* 0x0000000402087825 */ /* 0x042fe200078e027c */
[----:B------:R-:W-:Y:S03]  /*bdb0*/  STL.64 [R1+0x3a8], R248 ;  /* 0x0003a8f801007387 */ /* 0x000fe60000100a00 */
[C---:B------:R-:W-:Y:S01]  /*bdc0*/  IMAD.WIDE R244, R2.reuse, 0x4, R88 ;  /* 0x0000000402f47825 */ /* 0x040fe200078e0258 */
[----:B------:R-:W-:Y:S03]  /*bdd0*/  STL.64 [R1+0x1978], R248 ;  /* 0x001978f801007387 */ /* 0x000fe60000100a00 */
[C---:B------:R-:W-:Y:S01]  /*bde0*/  IMAD.WIDE R124, R2.reuse, 0x4, R110 ;  /* 0x00000004027c7825 */ /* 0x040fe200078e026e */
[----:B------:R-:W-:Y:S03]  /*bdf0*/  STL.64 [R1+0x3b0], R8 ;  /* 0x0003b00801007387 */ /* 0x000fe60000100a00 */
[C---:B------:R-:W-:Y:S01]  /*be00*/  IMAD.WIDE R222, R2.reuse, 0x4, R100 ;  /* 0x0000000402de7825 */ /* 0x040fe200078e0264 */
[----:B------:R-:W-:Y:S03]  /*be10*/  STL.64 [R1+0x1980], R8 ;  /* 0x0019800801007387 */ /* 0x000fe60000100a00 */
[C---:B------:R-:W-:Y:S01]  /*be20*/  IMAD.WIDE R218, R2.reuse, 0x4, R26 ;  /* 0x0000000402da7825 */ /* 0x040fe200078e021a */
[----:B------:R-:W-:Y:S04]  /*be30*/  STL.64 [R1+0x3b8], R244 ;  /* 0x0003b8f401007387 */ /* 0x000fe80000100a00 */
[----:B------:R-:W-:Y:S01]  /*be40*/  STL.64 [R1+0x1988], R244 ;  /* 0x001988f401007387 */ /* 0x000fe20000100a00 */
[----:B----4-:R-:W-:-:S03]  /*be50*/  IMAD.WIDE R6, R2, 0x4, R28 ;  /* 0x0000000402067825 */ /* 0x010fc600078e021c */
[----:B------:R-:W-:Y:S01]  /*be60*/  STL.64 [R1+0x3c0], R124 ;  /* 0x0003c07c01007387 */ /* 0x000fe20000100a00 */
[----:B------:R-:W-:-:S03]  /*be70*/  IMAD.WIDE R214, R2, 0x4, R60 ;  /* 0x0000000402d67825 */ /* 0x000fc600078e023c */
        /* <DEDUP_REMOVED lines=14> */
[----:B------:R1:W-:Y:S01]  /*bf60*/  STL.64 [R1+0x19b0], R214 ;  /* 0x0019b0d601007387 */ /* 0x0003e20000100a00 */
[----:B------:R-:W-:-:S03]  /*bf70*/  IMAD.WIDE R134, R2, 0x4, R134 ;  /* 0x0000000402867825 */ /* 0x000fc600078e0286 */
[----:B------:R4:W-:Y:S01]  /*bf80*/  STL.64 [R1+0x3e0], R198 ;  /* 0x0003e0c601007387 */ /* 0x0009e20000100a00 */
[----:B------:R-:W-:-:S03]  /*bf90*/  IMAD.WIDE R182, R2, 0x4, R34 ;  /* 0x0000000402b67825 */ /* 0x000fc600078e0222 */
[----:B------:R-:W-:Y:S01]  /*bfa0*/  STL.64 [R1+0x3e8], R194 ;  /* 0x0003e8c201007387 */ /* 0x000fe20000100a00 */
[----:B------:R-:W-:-:S03]  /*bfb0*/  IMAD.WIDE R178, R2, 0x4, R36 ;  /* 0x0000000402b27825 */ /* 0x000fc600078e0224 */
[----:B------:R-:W-:Y:S01]  /*bfc0*/  STL.64 [R1+0x3f8], R190 ;  /* 0x0003f8be01007387 */ /* 0x000fe20000100a00 */
[----:B------:R-:W-:-:S03]  /*bfd0*/  IMAD.WIDE R144, R2, 0x4, R144 ;  /* 0x0000000402907825 */ /* 0x000fc600078e0290 */
[----:B------:R4:W-:Y:S01]  /*bfe0*/  STL.64 [R1+0x400], R118 ;  /* 0x0004007601007387 */ /* 0x0009e20000100a00 */
        /* <DEDUP_REMOVED lines=11> */
[----:B------:R-:W-:Y:S04]  /*c0a0*/  STL.64 [R1+0x430], R178 ;  /* 0x000430b201007387 */ /* 0x000fe80000100a00 */
[----:B------:R-:W-:Y:S04]  /*c0b0*/  STL.64 [R1+0x438], R144 ;  /* 0x0004389001007387 */ /* 0x000fe80000100a00 */
[----:B------:R-:W-:Y:S04]  /*c0c0*/  STL.64 [R1+0x440], R154 ;  /* 0x0004409a01007387 */ /* 0x000fe80000100a00 */
[----:B------:R-:W-:Y:S04]  /*c0d0*/  STL.64 [R1+0x448], R148 ;  /* 0x0004489401007387 */ /* 0x000fe80000100a00 */
[----:B------:R4:W-:Y:S04]  /*c0e0*/  STL.64 [R1+0x450], R146 ;  /* 0x0004509201007387 */ /* 0x0009e80000100a00 */
[----:B------:R-:W-:Y:S04]  /*c0f0*/  STL.64 [R1+0x458], R162 ;  /* 0x000458a201007387 */ /* 0x000fe80000100a00 */
[----:B------:R-:W-:Y:S04]  /*c100*/  STL.64 [R1+0x460], R164 ;  /* 0x000460a401007387 */ /* 0x000fe80000100a00 */
[----:B------:R4:W-:Y:S01]  /*c110*/  STL.64 [R1+0x468], R174 ;  /* 0x000468ae01007387 */ /* 0x0009e20000100a00 */
[----:B------:R-:W-:-:S04]  /*c120*/  IMAD.WIDE R88, R2, 0x4, R172 ;  /* 0x0000000402587825 */ /* 0x000fc800078e02ac */
[----:B------:R-:W-:-:S04]  /*c130*/  IMAD.WIDE R84, R2, 0x4, R176 ;  /* 0x0000000402547825 */ /* 0x000fc800078e02b0 */
[----:B------:R-:W-:-:S04]  /*c140*/  IMAD.WIDE R82, R2, 0x4, R180 ;  /* 0x0000000402527825 */ /* 0x000fc800078e02b4 */
[----:B--2---:R-:W-:-:S05]  /*c150*/  IMAD.WIDE R114, R2, 0x4, R206 ;  /* 0x0000000402727825 */ /* 0x004fca00078e02ce */
[----:B------:R-:W-:Y:S01]  /*c160*/  STL.64 [R1+0x60], R114 ;  /* 0x0000607201007387 */ /* 0x000fe20000100a00 */
[----:B---3--:R-:W-:-:S03]  /*c170*/  IMAD.WIDE R110, R2, 0x4, R202 ;  /* 0x00000004026e7825 */ /* 0x008fc600078e02ca */
[----:B------:R-:W2:Y:S04]  /*c180*/  LDL.LU.64 R98, [R1+0x228] ;  /* 0x0002280001627983 */ /* 0x000ea80000300a00 */
[----:B------:R-:W3:Y:S01]  /*c190*/  LDL.LU.64 R160, [R1+0x230] ;  /* 0x0002300001a07983 */ /* 0x000ee20000300a00 */
[----:B------:R-:W-:-:S03]  /*c1a0*/  IMAD.WIDE R108, R2, 0x4, R170 ;  /* 0x00000004026c7825 */ /* 0x000fc600078e02aa */
[----:B------:R-:W4:Y:S01]  /*c1b0*/  LDL.LU.64 R202, [R1+0x238] ;  /* 0x0002380001ca7983 */ /* 0x000f220000300a00 */
[----:B------:R-:W-:-:S03]  /*c1c0*/  IMAD.WIDE R106, R2, 0x4, R238 ;  /* 0x00000004026a7825 */ /* 0x000fc600078e02ee */
[----:B------:R-:W4:Y:S01]  /*c1d0*/  LDL.LU.64 R168, [R1+0x248] ;  /* 0x0002480001a87983 */ /* 0x000f220000300a00 */
[----:B------:R-:W-:-:S03]  /*c1e0*/  IMAD.WIDE R102, R2, 0x4, R240 ;  /* 0x0000000402667825 */ /* 0x000fc600078e02f0 */
[----:B------:R-:W4:Y:S04]  /*c1f0*/  LDL.LU.64 R170, [R1+0x260] ;  /* 0x0002600001aa7983 */ /* 0x000f280000300a00 */
[----:B------:R-:W4:Y:S04]  /*c200*/  LDL.LU.64 R206, [R1+0x250] ;  /* 0x0002500001ce7983 */ /* 0x000f280000300a00 */
[----:B-1----:R-:W4:Y:S04]  /*c210*/  LDL.64 R214, [R1+0x270] ;  /* 0x0002700001d67983 */ /* 0x002f280000100a00 */
[----:B------:R-:W4:Y:S04]  /*c220*/  LDL.64 R6, [R1+0x278] ;  /* 0x0002780001067983 */ /* 0x000f280000100a00 */
[----:B------:R-:W4:Y:S04]  /*c230*/  LDL.64 R218, [R1+0x280] ;  /* 0x0002800001da7983 */ /* 0x000f280000100a00 */
[----:B------:R-:W4:Y:S04]  /*c240*/  LDL.64 R222, [R1+0x288] ;  /* 0x0002880001de7983 */ /* 0x000f280000100a00 */
[----:B------:R-:W4:Y:S04]  /*c250*/  LDL.64 R124, [R1+0x290] ;  /* 0x00029000017c7983 */ /* 0x000f280000100a00 */
[----:B------:R-:W4:Y:S04]  /*c260*/  LDL.64 R244, [R1+0x298] ;  /* 0x0002980001f47983 */ /* 0x000f280000100a00 */
[----:B------:R-:W4:Y:S04]  /*c270*/  LDL.64 R8, [R1+0x2a0] ;  /* 0x0002a00001087983 */ /* 0x000f280000100a00 */
[----:B------:R-:W4:Y:S04]  /*c280*/  LDL.64 R248, [R1+0x2a8] ;  /* 0x0002a80001f87983 */ /* 0x000f280000100a00 */
[----:B------:R-:W-:Y:S04]  /*c290*/  STL.64 [R1+0x70], R110 ;  /* 0x0000706e01007387 */ /* 0x000fe80000100a00 */
[----:B------:R1:W-:Y:S04]  /*c2a0*/  STL.64 [R1+0x58], R108 ;  /* 0x0000586c01007387 */ /* 0x0003e80000100a00 */
[----:B------:R-:W4:Y:S04]  /*c2b0*/  LDL.LU.64 R172, [R1+0x258] ;  /* 0x0002580001ac7983 */ /* 0x000f280000300a00 */
[----:B------:R-:W-:Y:S04]  /*c2c0*/  STL.64 [R1+0x50], R106 ;  /* 0x0000506a01007387 */ /* 0x000fe80000100a00 */
[----:B------:R-:W4:Y:S04]  /*c2d0*/  LDL.LU.64 R176, [R1+0x268] ;  /* 0x0002680001b07983 */ /* 0x000f280000300a00 */
[----:B------:R-:W-:Y:S04]  /*c2e0*/  STL.64 [R1+0x48], R102 ;  /* 0x0000486601007387 */ /* 0x000fe80000100a00 */
[----:B------:R-:W4:Y:S01]  /*c2f0*/  LDL.LU.64 R180, [R1+0x240] ;  /* 0x0002400001b47983 */ /* 0x000f220000300a00 */
[----:B------:R-:W-:-:S04]  /*c300*/  IMAD.WIDE R100, R2, 0x4, R250 ;  /* 0x0000000402647825 */ /* 0x000fc800078e02fa */
[C---:B------:R-:W-:Y:S01]  /*c310*/  IMAD.WIDE R78, R2.reuse, 0x4, R184 ;  /* 0x00000004024e7825 */ /* 0x040fe200078e02b8 */
[----:B------:R1:W-:Y:S03]  /*c320*/  STL.64 [R1+0x40], R100 ;  /* 0x0000406401007387 */ /* 0x0003e60000100a00 */
[C---:B------:R-:W-:Y:S01]  /*c330*/  IMAD.WIDE R14, R2.reuse, 0x4, R96 ;  /* 0x00000004020e7825 */ /* 0x040fe200078e0260 */
        /* <DEDUP_REMOVED lines=8> */
[----:B------:R1:W-:Y:S03]  /*c3c0*/  STL.64 [R1+0x18], R72 ;  /* 0x0000184801007387 */ /* 0x0003e60000100a00 */
[----:B------:R-:W-:Y:S01]  /*c3d0*/  IMAD.WIDE R28, R2, 0x4, R200 ;  /* 0x00000004021c7825 */ /* 0x000fe200078e02c8 */
[----:B------:R1:W-:Y:S04]  /*c3e0*/  STL.64 [R1+0x10], R52 ;  /* 0x0000103401007387 */ /* 0x0003e80000100a00 */
[----:B------:R1:W-:Y:S04]  /*c3f0*/  STL.64 [R1+0x8], R32 ;  /* 0x0000082001007387 */ /* 0x0003e80000100a00 */
[----:B------:R1:W-:Y:S01]  /*c400*/  STL.64 [R1], R28 ;  /* 0x0000001c01007387 */ /* 0x0003e20000100a00 */
[----:B--2---:R-:W-:-:S03]  /*c410*/  IMAD.WIDE R98, R5, 0x4, R98 ;  /* 0x0000000405627825 */ /* 0x004fc600078e0262 */
[----:B------:R-:W2:Y:S01]  /*c420*/  LDL.64 R196, [R1+0x370] ;  /* 0x0003700001c47983 */ /* 0x000ea20000100a00 */
[----:B---3--:R-:W-:-:S03]  /*c430*/  IMAD.WIDE R160, R5, 0x4, R160 ;  /* 0x0000000405a07825 */ /* 0x008fc600078e02a0 */
[----:B------:R-:W-:Y:S01]  /*c440*/  LDGSTS.E [R242+0x78004], desc[UR6][R98.64], !P2 ;  /* 0x7800400062f27fae */ /* 0x000fe2000d121846 */
[----:B----4-:R-:W-:-:S03]  /*c450*/  IMAD.WIDE R168, R5, 0x4, R168 ;  /* 0x0000000405a87825 */ /* 0x010fc600078e02a8 */
[----:B------:R-:W3:Y:S01]  /*c460*/  LDL.64 R192, [R1+0x378] ;  /* 0x0003780001c07983 */ /* 0x000ee20000100a00 */
[----:B------:R-:W-:-:S03]  /*c470*/  IMAD.WIDE R170, R5, 0x4, R170 ;  /* 0x0000000405aa7825 */ /* 0x000fc600078e02aa */
[----:B------:R-:W-:Y:S04]  /*c480*/  LDGSTS.E [R242+0x7c004], desc[UR6][R168.64], !P2 ;  /* 0x7c004000a8f27fae */ /* 0x000fe8000d121846 */
[----:B------:R-:W-:Y:S04]  /*c490*/  LDGSTS.E [R242+0x78008], desc[UR6][R160.64], !P5 ;  /* 0x78008000a0f27fae */ /* 0x000fe8000e921846 */
[----:B------:R-:W-:Y:S01]  /*c4a0*/  LDGSTS.E [R242+0x7c008], desc[UR6][R170.64], !P5 ;  /* 0x7c008000aaf27fae */ /* 0x000fe2000e921846 */
[----:B------:R-:W-:-:S03]  /*c4b0*/  IMAD.WIDE R166, R5, 0x4, R176 ;  /* 0x0000000405a67825 */ /* 0x000fc600078e02b0 */
[----:B------:R-:W4:Y:S01]  /*c4c0*/  LDL.64 R188, [R1+0x380] ;  /* 0x0003800001bc7983 */ /* 0x000f220000100a00 */
[----:B------:R-:W-:-:S03]  /*c4d0*/  IMAD.WIDE R96, R5, 0x4, R180 ;  /* 0x0000000405607825 */ /* 0x000fc600078e02b4 */
[----:B------:R-:W4:Y:S04]  /*c4e0*/  LDL.64 R184, [R1+0x388] ;  /* 0x0003880001b87983 */ /* 0x000f280000100a00 */
[----:B------:R-:W-:Y:S04]  /*c4f0*/  LDGSTS.E [R242+0x7800c], desc[UR6][R96.64], !P6 ;  /* 0x7800c00060f27fae */ /* 0x000fe8000f121846 */
[----:B------:R-:W-:Y:S04]  /*c500*/  LDGSTS.E [R242+0x7c00c], desc[UR6][R166.64], !P6 ;  /* 0x7c00c000a6f27fae */ /* 0x000fe8000f121846 */
[----:B------:R-:W0:Y:S04]  /*c510*/  LDGDEPBAR ;  /* 0x00000000000079af */ /* 0x000e280000000000 */
[----:B------:R-:W-:Y:S04]  /*c520*/  LDGSTS.E [R247+0x10000], desc[UR6][R214.64], P3 ;  /* 0x10000000d6f77fae */ /* 0x000fe80009921846 */
[----:B------:R-:W-:Y:S04]  /*c530*/  LDGSTS.E [R247+0x10400], desc[UR6][R6.64], P3 ;  /* 0x1040000006f77fae */ /* 0x000fe80009921846 */
[----:B------:R-:W-:Y:S04]  /*c540*/  LDGSTS.E [R247+0x10800], desc[UR6][R218.64], P3 ;  /* 0x10800000daf77fae */ /* 0x000fe80009921846 */
[----:B------:R-:W2:Y:S04]  /*c550*/  LDL.64 R214, [R1+0x2b0] ;  /* 0x0002b00001d67983 */ /* 0x000ea80000100a00 */
[----:B------:R-:W3:Y:S04]  /*c560*/  LDL.64 R6, [R1+0x2b8] ;  /* 0x0002b80001067983 */ /* 0x000ee80000100a00 */
[----:B------:R-:W-:Y:S04]  /*c570*/  LDGSTS.E [R247+0x10c00], desc[UR6][R222.64], P3 ;  /* 0x10c00000def77fae */ /* 0x000fe80009921846 */
[----:B------:R-:W4:Y:S04]  /*c580*/  LDL.64 R218, [R1+0x2c0] ;  /* 0x0002c00001da7983 */ /* 0x000f280000100a00 */
[----:B------:R-:W-:Y:S04]  /*c590*/  LDGSTS.E [R247+0x11000], desc[UR6][R124.64], P3 ;  /* 0x110000007cf77fae */ /* 0x000fe80009921846 */
[----:B------:R-:W4:Y:S04]  /*c5a0*/  LDL.64 R222, [R1+0x2c8] ;  /* 0x0002c80001de7983 */ /* 0x000f280000100a00 */
[----:B------:R-:W-:Y:S04]  /*c5b0*/  LDGSTS.E [R247+0x11400], desc[UR6][R244.64], P3 ;  /* 0x11400000f4f77fae */ /* 0x000fe80009921846 */
[----:B------:R-:W4:Y:S04]  /*c5c0*/  LDL.64 R124, [R1+0x2d0] ;  /* 0x0002d000017c7983 */ /* 0x000f280000100a00 */
[----:B------:R-:W-:Y:S04]  /*c5d0*/  LDGSTS.E [R247+0x11800], desc[UR6][R8.64], P3 ;  /* 0x1180000008f77fae */ /* 0x000fe80009921846 */
[----:B------:R-:W4:Y:S04]  /*c5e0*/  LDL.64 R244, [R1+0x2d8] ;  /* 0x0002d80001f47983 */ /* 0x000f280000100a00 */
[----:B------:R-:W-:Y:S04]  /*c5f0*/  LDGSTS.E [R247+0x11c00], desc[UR6][R248.64], P3 ;  /* 0x11c00000f8f77fae */ /* 0x000fe80009921846 */
[----:B------:R-:W4:Y:S01]  /*c600*/  LDL.64 R8, [R1+0x2e0] ;  /* 0x0002e00001087983 */ /* 0x000f220000100a00 */
[----:B------:R-:W-:-:S03]  /*c610*/  IMAD.WIDE R200, R2, 0x4, R120 ;  /* 0x0000000402c87825 */ /* 0x000fc600078e0278 */
[----:B------:R-:W4:Y:S04]  /*c620*/  LDL.64 R120, [R1+0x2f0] ;  /* 0x0002f00001787983 */ /* 0x000f280000100a00 */
[----:B------:R-:W4:Y:S01]  /*c630*/  LDL.64 R248, [R1+0x2e8] ;  /* 0x0002e80001f87983 */ /* 0x000f220000100a00 */
[----:B------:R-:W-:-:S03]  /*c640*/  IMAD.WIDE R66, R2, 0x4, R156 ;  /* 0x0000000402427825 */ /* 0x000fc600078e029c */
        /* <DEDUP_REMOVED lines=32> */
[----:B------:R-:W4:Y:S04]  /*c850*/  LDL.64 R176, [R1+0x398] ;  /* 0x0003980001b07983 */ /* 0x000f280000100a00 */
[----:B------:R-:W4:Y:S04]  /*c860*/  LDL.64 R172, [R1+0x3a0] ;  /* 0x0003a00001ac7983 */ /* 0x000f280000100a00 */
[----:B--2---:R-:W-:Y:S04]  /*c870*/  LDGSTS.E [R247+0x12000], desc[UR6][R214.64], P3 ;  /* 0x12000000d6f77fae */ /* 0x004fe80009921846 */
[----:B---3--:R-:W-:Y:S04]  /*c880*/  LDGSTS.E [R247+0x12400], desc[UR6][R6.64], P3 ;  /* 0x1240000006f77fae */ /* 0x008fe80009921846 */
[----:B------:R-:W2:Y:S04]  /*c890*/  LDL.LU.64 R214, [R1+0x19b0] ;  /* 0x0019b00001d67983 */ /* 0x000ea80000300a00 */
[----:B------:R-:W3:Y:S04]  /*c8a0*/  LDL.LU.64 R6, [R1+0x19a8] ;  /* 0x0019a80001067983 */ /* 0x000ee80000300a00 */
[----:B----4-:R-:W-:Y:S04]  /*c8b0*/  LDGSTS.E [R247+0x12800], desc[UR6][R218.64], P3 ;  /* 0x12800000daf77fae */ /* 0x010fe80009921846 */
[----:B------:R-:W-:Y:S04]  /*c8c0*/  LDGSTS.E [R247+0x12c00], desc[UR6][R222.64], P3 ;  /* 0x12c00000def77fae */ /* 0x000fe80009921846 */
[----:B------:R-:W-:Y:S04]  /*c8d0*/  LDGSTS.E [R247+0x13000], desc[UR6][R124.64], P3 ;  /* 0x130000007cf77fae */ /* 0x000fe80009921846 */
[----:B------:R-:W4:Y:S04]  /*c8e0*/  LDL.LU.64 R218, [R1+0x19a0] ;  /* 0x0019a00001da7983 */ /* 0x000f280000300a00 */
[----:B------:R-:W2:Y:S04]  /*c8f0*/  LDL.LU.64 R222, [R1+0x1998] ;  /* 0x0019980001de7983 */ /* 0x000ea80000300a00 */
[----:B------:R-:W3:Y:S04]  /*c900*/  LDL.LU.64 R124, [R1+0x1990] ;  /* 0x00199000017c7983 */ /* 0x000ee80000300a00 */
[----:B------:R-:W-:Y:S04]  /*c910*/  LDGSTS.E [R247+0x13400], desc[UR6][R244.64], P3 ;  /* 0x13400000f4f77fae */ /* 0x000fe80009921846 */
[----:B------:R-:W-:Y:S04]  /*c920*/  LDGSTS.E [R247+0x13800], desc[UR6][R8.64], P3 ;  /* 0x1380000008f77fae */ /* 0x000fe80009921846 */
[----:B------:R-:W-:Y:S04]  /*c930*/  LDGSTS.E [R247+0x13c00], desc[UR6][R248.64], P3 ;  /* 0x13c00000f8f77fae */ /* 0x000fe80009921846 */
[----:B------:R-:W4:Y:S04]  /*c940*/  LDL.LU.64 R244, [R1+0x1988] ;  /* 0x0019880001f47983 */ /* 0x000f280000300a00 */
[----:B------:R-:W2:Y:S04]  /*c950*/  LDL.LU.64 R8, [R1+0x1980] ;  /* 0x0019800001087983 */ /* 0x000ea80000300a00 */
[----:B------:R-:W3:Y:S04]  /*c960*/  LDL.LU.64 R248, [R1+0x1978] ;  /* 0x0019780001f87983 */ /* 0x000ee80000300a00 */
[----:B------:R-:W-:Y:S04]  /*c970*/  LDGSTS.E [R247+0x14000], desc[UR6][R120.64], P3 ;  /* 0x1400000078f77fae */ /* 0x000fe80009921846 */
[----:B------:R1:W-:Y:S04]  /*c980*/  LDGSTS.E [R247+0x14400], desc[UR6][R156.64], P3 ;  /* 0x144000009cf77fae */ /* 0x0003e80009921846 */
[----:B------:R-:W-:Y:S04]  /*c990*/  LDGSTS.E [R247+0x14800], desc[UR6][R142.64], P3 ;  /* 0x148000008ef77fae */ /* 0x000fe80009921846 */
[----:B------:R-:W-:Y:S04]  /*c9a0*/  LDGSTS.E [R247+0x14c00], desc[UR6][R158.64], P3 ;  /* 0x14c000009ef77fae */ /* 0x000fe80009921846 */
[----:B------:R-:W-:Y:S01]  /*c9b0*/  LDGSTS.E [R247+0x15000], desc[UR6][R136.64], P3 ;  /* 0x1500000088f77fae */ /* 0x000fe20009921846 */
[C---:B------:R-:W-:Y:S01]  /*c9c0*/  IMAD.WIDE R210, R2.reuse, 0x4, R210 ;  /* 0x0000000402d27825 */ /* 0x040fe200078e02d2 */
[----:B-1----:R-:W1:Y:S02]  /*c9d0*/  LDC R156, c[0x0][0x230] ;  /* 0x00008c00ff9c7b82 */ /* 0x002e640000000800 */
[----:B------:R1:W-:Y:S04]  /*c9e0*/  LDGSTS.E [R247+0x15400], desc[UR6][R132.64], P3 ;  /* 0x1540000084f77fae */ /* 0x0003e80009921846 */
[----:B------:R1:W-:Y:S01]  /*c9f0*/  LDGSTS.E [R247+0x15800], desc[UR6][R128.64], P3 ;  /* 0x1580000080f77fae */ /* 0x0003e20009921846 */
[C---:B------:R-:W-:Y:S01]  /*ca00*/  IMAD.WIDE R228, R2.reuse, 0x4, R228 ;  /* 0x0000000402e47825 */ /* 0x040fe200078e02e4 */
[----:B------:R-:W4:Y:S02]  /*ca10*/  LDC R157, c[0x0][0x230] ;  /* 0x00008c00ff9d7b82 */ /* 0x000f240000000800 */
[----:B------:R-:W-:Y:S04]  /*ca20*/  LDGSTS.E [R247+0x15c00], desc[UR6][R126.64], P3 ;  /* 0x15c000007ef77fae */ /* 0x000fe80009921846 */
[----:B------:R-:W-:Y:S01]  /*ca30*/  LDGSTS.E [R247+0x16000], desc[UR6][R150.64], P3 ;  /* 0x1600000096f77fae */ /* 0x000fe20009921846 */
[C---:B------:R-:W-:Y:S01]  /*ca40*/  IMAD.WIDE R232, R2.reuse, 0x4, R232 ;  /* 0x0000000402e87825 */ /* 0x040fe200078e02e8 */
[----:B-1----:R-:W1:Y:S02]  /*ca50*/  LDC R132, c[0x0][0x230] ;  /* 0x00008c00ff847b82 */ /* 0x002e640000000800 */
[----:B------:R-:W-:Y:S04]  /*ca60*/  LDGSTS.E [R247+0x16400], desc[UR6][R152.64], P3 ;  /* 0x1640000098f77fae */ /* 0x000fe80009921846 */
[----:B------:R1:W-:Y:S01]  /*ca70*/  LDGSTS.E [R247+0x16800], desc[UR6][R140.64], P3 ;  /* 0x168000008cf77fae */ /* 0x0003e20009921846 */
[C---:B------:R-:W-:Y:S01]  /*ca80*/  IMAD.WIDE R236, R2.reuse, 0x4, R236 ;  /* 0x0000000402ec7825 */ /* 0x040fe200078e02ec */
[----:B------:R-:W4:Y:S02]  /*ca90*/  LDC R129, c[0x0][0x230] ;  /* 0x00008c00ff817b82 */ /* 0x000f240000000800 */
[----:B------:R1:W-:Y:S04]  /*caa0*/  LDGSTS.E [R247+0x16c00], desc[UR6][R224.64], P3 ;  /* 0x16c00000e0f77fae */ /* 0x0003e80009921846 */
[----:B------:R-:W-:Y:S01]  /*cab0*/  LDGSTS.E [R247+0x17000], desc[UR6][R220.64], P3 ;  /* 0x17000000dcf77fae */ /* 0x000fe20009921846 */
[C---:B------:R-:W-:Y:S01]  /*cac0*/  IMAD.WIDE R74, R2.reuse, 0x4, R74 ;  /* 0x00000004024a7825 */ /* 0x040fe200078e024a */
[----:B------:R-:W4:Y:S02]  /*cad0*/  LDC R133, c[0x0][0x230] ;  /* 0x00008c00ff857b82 */ /* 0x000f240000000800 */
[----:B------:R-:W-:Y:S04]  /*cae0*/  LDGSTS.E [R247+0x17400], desc[UR6][R216.64], P3 ;  /* 0x17400000d8f77fae */ /* 0x000fe80009921846 */
[----:B------:R-:W-:Y:S01]  /*caf0*/  LDGSTS.E [R247+0x17800], desc[UR6][R212.64], P3 ;  /* 0x17800000d4f77fae */ /* 0x000fe20009921846 */
[C---:B------:R-:W-:Y:S01]  /*cb00*/  IMAD.WIDE R50, R2.reuse, 0x4, R50 ;  /* 0x0000000402327825 */ /* 0x040fe200078e0232 */
[----:B-1----:R-:W1:Y:S02]  /*cb10*/  LDC R141, c[0x0][0x230] ;  /* 0x00008c00ff8d7b82 */ /* 0x002e640000000800 */
[----:B------:R-:W-:Y:S04]  /*cb20*/  LDGSTS.E [R247+0x17c00], desc[UR6][R208.64], P3 ;  /* 0x17c00000d0f77fae */ /* 0x000fe80009921846 */
[----:B------:R-:W-:Y:S01]  /*cb30*/  LDGSTS.E [R247+0x18000], desc[UR6][R196.64], P3 ;  /* 0x18000000c4f77fae */ /* 0x000fe20009921846 */
[C---:B------:R-:W-:Y:S01]  /*cb40*/  IMAD.WIDE R58, R2.reuse, 0x4, R58 ;  /* 0x00000004023a7825 */ /* 0x040fe200078e023a */
[----:B------:R-:W1:Y:S02]  /*cb50*/  LDC R158, c[0x0][0x230] ;  /* 0x00008c00ff9e7b82 */ /* 0x000e640000000800 */
        /* <DEDUP_REMOVED lines=9> */
[----:B------:R-:W-:Y:S04]  /*cbf0*/  LDGSTS.E [R247+0x19800], desc[UR6][R172.64], P3 ;  /* 0x19800000acf77fae */ /* 0x000fe80009921846 */
[----:B---3--:R-:W-:Y:S04]  /*cc00*/  LDGSTS.E [R247+0x19c00], desc[UR6][R248.64], P3 ;  /* 0x19c00000f8f77fae */ /* 0x008fe80009921846 */
[----:B--2---:R-:W-:Y:S04]  /*cc10*/  LDGSTS.E [R247+0x1a000], desc[UR6][R8.64], P3 ;  /* 0x1a00000008f77fae */ /* 0x004fe80009921846 */
[----:B----4-:R-:W-:Y:S04]  /*cc20*/  LDGSTS.E [R247+0x1a400], desc[UR6][R244.64], P3 ;  /* 0x1a400000f4f77fae */ /* 0x010fe80009921846 */
[----:B------:R-:W2:Y:S04]  /*cc30*/  LDL.LU.64 R248, [R1+0x1970] ;  /* 0x0019700001f87983 */ /* 0x000ea80000300a00 */
[----:B------:R-:W-:Y:S04]  /*cc40*/  LDGSTS.E [R247+0x1a800], desc[UR6][R124.64], P3 ;  /* 0x1a8000007cf77fae */ /* 0x000fe80009921846 */
[----:B------:R-:W-:Y:S04]  /*cc50*/  LDGSTS.E [R247+0x1ac00], desc[UR6][R222.64], P3 ;  /* 0x1ac00000def77fae */ /* 0x000fe80009921846 */
[----:B------:R-:W-:Y:S04]  /*cc60*/  LDGSTS.E [R247+0x1b000], desc[UR6][R218.64], P3 ;  /* 0x1b000000daf77fae */ /* 0x000fe80009921846 */
[----:B------:R-:W-:Y:S04]  /*cc70*/  LDGSTS.E [R247+0x1b400], desc[UR6][R214.64], P3 ;  /* 0x1b400000d6f77fae */ /* 0x000fe80009921846 */
[----:B------:R3:W-:Y:S04]  /*cc80*/  LDGSTS.E [R247+0x1b800], desc[UR6][R198.64], P3 ;  /* 0x1b800000c6f77fae */ /* 0x0007e80009921846 */
[----:B------:R-:W-:Y:S04]  /*cc90*/  LDGSTS.E [R247+0x1bc00], desc[UR6][R194.64], P3 ;  /* 0x1bc00000c2f77fae */ /* 0x000fe80009921846 */
[----:B------:R-:W-:Y:S04]  /*cca0*/  LDGSTS.E [R247+0x1c000], desc[UR6][R6.64], P3 ;  /* 0x1c00000006f77fae */ /* 0x000fe80009921846 */
[----:B------:R-:W-:Y:S01]  /*ccb0*/  LDGSTS.E [R247+0x1c400], desc[UR6][R190.64], P3 ;  /* 0x1c400000bef77fae */ /* 0x000fe20009921846 */
[C---:B------:R-:W-:Y:S01]  /*ccc0*/  IMAD.WIDE R68, R2.reuse, 0x4, R68 ;  /* 0x0000000402447825 */ /* 0x040fe200078e0244 */
[----:B---3--:R-:W3:Y:S02]  /*ccd0*/  LDC R199, c[0x0][0x230] ;  /* 0x00008c00ffc77b82 */ /* 0x008ee40000000800 */
[----:B------:R4:W-:Y:S04]  /*cce0*/  LDGSTS.E [R247+0x1c800], desc[UR6][R118.64], P3 ;  /* 0x1c80000076f77fae */ /* 0x0009e80009921846 */
[----:B------:R-:W-:Y:S04]  /*ccf0*/  LDGSTS.E [R247+0x1cc00], desc[UR6][R138.64], P3 ;  /* 0x1cc000008af77fae */ /* 0x000fe80009921846 */
[----:B------:R-:W-:Y:S04]  /*cd00*/  LDGSTS.E [R247+0x1d000], desc[UR6][R130.64], P3 ;  /* 0x1d00000082f77fae */ /* 0x000fe80009921846 */
[----:B------:R-:W-:Y:S04]  /*cd10*/  LDGSTS.E [R247+0x1d400], desc[UR6][R186.64], P3 ;  /* 0x1d400000baf77fae */ /* 0x000fe80009921846 */
[----:B------:R-:W2:Y:S01]  /*cd20*/  LDL.LU.64 R8, [R1+0x1968] ;  /* 0x0019680001087983 */ /* 0x000ea20000300a00 */
[C---:B------:R-:W-:Y:S01]  /*cd30*/  IMAD.WIDE R62, R2.reuse, 0x4, R62 ;  /* 0x00000004023e7825 */ /* 0x040fe200078e023e */
[----:B----4-:R-:W4:Y:S02]  /*cd40*/  LDC R119, c[0x0][0x230] ;  /* 0x00008c00ff777b82 */ /* 0x010f240000000800 */
[----:B------:R-:W-:Y:S04]  /*cd50*/  LDGSTS.E [R247+0x1d800], desc[UR6][R134.64], P3 ;  /* 0x1d80000086f77fae */ /* 0x000fe80009921846 */
[----:B------:R-:W4:Y:S01]  /*cd60*/  LDL.LU.64 R244, [R1+0x1960] ;  /* 0x0019600001f47983 */ /* 0x000f220000300a00 */
[C---:B------:R-:W-:Y:S01]  /*cd70*/  IMAD.WIDE R70, R2.reuse, 0x4, R70 ;  /* 0x0000000402467825 */ /* 0x040fe200078e0246 */
[----:B------:R-:W1:Y:S02]  /*cd80*/  LDC R118, c[0x0][0x230] ;  /* 0x00008c00ff767b82 */ /* 0x000e640000000800 */
[----:B------:R-:W-:Y:S04]  /*cd90*/  LDGSTS.E [R247+0x1dc00], desc[UR6][R182.64], P3 ;  /* 0x1dc00000b6f77fae */ /* 0x000fe80009921846 */
[----:B------:R-:W-:Y:S04]  /*cda0*/  LDGSTS.E [R247+0x1e000], desc[UR6][R178.64], P3 ;  /* 0x1e000000b2f77fae */ /* 0x000fe80009921846 */
[----:B------:R-:W-:Y:S04]  /*cdb0*/  LDGSTS.E [R247+0x1e400], desc[UR6][R144.64], P3 ;  /* 0x1e40000090f77fae */ /* 0x000fe80009921846 */
[----:B------:R-:W4:Y:S04]  /*cdc0*/  LDL.LU.64 R182, [R1+0x220] ;  /* 0x0002200001b67983 */ /* 0x000f280000300a00 */
[----:B------:R-:W4:Y:S04]  /*cdd0*/  LDL.LU.64 R186, [R1+0x218] ;  /* 0x0002180001ba7983 */ /* 0x000f280000300a00 */
        /* <DEDUP_REMOVED lines=8> */
[----:B------:R-:W3:Y:S01]  /*ce60*/  LDL.LU.64 R194, [R1+0x210] ;  /* 0x0002100001c27983 */ /* 0x000ee20000300a00 */
[----:B------:R-:W-:-:S03]  /*ce70*/  IMAD.WIDE R64, R2, 0x4, R64 ;  /* 0x0000000402407825 */ /* 0x000fc600078e0240 */
[----:B------:R-:W3:Y:S01]  /*ce80*/  LDL.LU.64 R190, [R1+0x208] ;  /* 0x0002080001be7983 */ /* 0x000ee20000300a00 */
[C---:B------:R-:W-:Y:S01]  /*ce90*/  IMAD.WIDE R80, R2.reuse, 0x4, R80 ;  /* 0x0000000402507825 */ /* 0x040fe200078e0250 */
[----:B------:R-:W1:Y:S02]  /*cea0*/  LDC R147, c[0x0][0x230] ;  /* 0x00008c00ff937b82 */ /* 0x000e640000000800 */
[----:B------:R-:W3:Y:S01]  /*ceb0*/  LDL.LU.64 R178, [R1+0x200] ;  /* 0x0002000001b27983 */ /* 0x000ee20000300a00 */
[----:B------:R-:W-:-:S03]  /*cec0*/  IMAD.WIDE R76, R2, 0x4, R76 ;  /* 0x00000004024c7825 */ /* 0x000fc600078e024c */
[----:B------:R-:W3:Y:S01]  /*ced0*/  LDL.LU.64 R174, [R1+0x1f8] ;  /* 0x0001f80001ae7983 */ /* 0x000ee20000300a00 */
[----:B------:R-:W-:-:S04]  /*cee0*/  IMAD.WIDE R86, R2, 0x4, R86 ;  /* 0x0000000402567825 */ /* 0x000fc800078e0256 */
        /* <DEDUP_REMOVED lines=14> */
[----:B------:R-:W-:-:S05]  /*cfd0*/  VIADD R199, R199, 0xffffffbd ;  /* 0xffffffbdc7c77836 */ /* 0x000fca0000000000 */
[----:B------:R-:W-:Y:S02]  /*cfe0*/  ISETP.GE.U32.AND P2, PT, R199, 0x7fffff9e, PT ;  /* 0x7fffff9ec700780c */ /* 0x000fe40003f46070 */
[----:B------:R-:W1:Y:S01]  /*cff0*/  LDC R199, c[0x0][0x230] ;  /* 0x00008c00ffc77b82 */ /* 0x000e620000000800 */
[----:B------:R-:W-:-:S04]  /*d000*/  IMAD.WIDE R202, R5, 0x4, R202 ;  /* 0x0000000405ca7825 */ /* 0x000fc800078e02ca */
[C---:B------:R-:W-:Y:S01]  /*d010*/  VIADD R198, R246.reuse, 0x100000 ;  /* 0x00100000f6c67836 */ /* 0x040fe20000000000 */
[----:B--2---:R-:W-:Y:S04]  /*d020*/  LDGSTS.E [R249+0x10200], desc[UR6][R210.64], P3 ;  /* 0x10200000d2f97fae */ /* 0x004fe80009921846 */
[----:B------:R-:W-:Y:S04]  /*d030*/  LDGSTS.E [R249+0x10600], desc[UR6][R114.64], P3 ;  /* 0x1060000072f97fae */ /* 0x000fe80009921846 */
[----:B------:R-:W-:Y:S04]  /*d040*/  LDGSTS.E [R249+0x10a00], desc[UR6][R110.64], P3 ;  /* 0x10a000006ef97fae */ /* 0x000fe80009921846 */
[----:B------:R2:W-:Y:S04]  /*d050*/  LDGSTS.E [R249+0x10e00], desc[UR6][R108.64], P3 ;  /* 0x10e000006cf97fae */ /* 0x0005e80009921846 */
[----:B------:R-:W-:Y:S04]  /*d060*/  LDGSTS.E [R249+0x11200], desc[UR6][R106.64], P3 ;  /* 0x112000006af97fae */ /* 0x000fe80009921846 */
[----:B------:R-:W-:Y:S04]  /*d070*/  LDGSTS.E [R249+0x11600], desc[UR6][R102.64], P3 ;  /* 0x1160000066f97fae */ /* 0x000fe80009921846 */
[----:B------:R1:W-:Y:S01]  /*d080*/  LDGSTS.E [R249+0x11a00], desc[UR6][R100.64], P3 ;  /* 0x11a0000064f97fae */ /* 0x0003e20009921846 */
[----:B------:R-:W-:Y:S01]  /*d090*/  VIADD R3, R246, 0x100000 ;  /* 0x00100000f6037836 */ /* 0x000fe20000000000 */
[----:B--2---:R-:W2:Y:S02]  /*d0a0*/  LDC R108, c[0x0][0x230] ;  /* 0x00008c00ff6c7b82 */ /* 0x004ea40000000800 */
[----:B------:R-:W-:Y:S04]  /*d0b0*/  LDGSTS.E [R249+0x11e00], desc[UR6][R88.64], P3 ;  /* 0x11e0000058f97fae */ /* 0x000fe80009921846 */
[----:B------:R-:W-:Y:S04]  /*d0c0*/  LDGSTS.E [R249+0x12200], desc[UR6][R84.64], P3 ;  /* 0x1220000054f97fae */ /* 0x000fe80009921846 */
[----:B------:R-:W-:Y:S01]  /*d0d0*/  LDGSTS.E [R249+0x12600], desc[UR6][R82.64], P3 ;  /* 0x1260000052f97fae */ /* 0x000fe20009921846 */
[C---:B------:R-:W-:Y:S01]  /*d0e0*/  IMAD.WIDE R206, R5.reuse, 0x4, R206 ;  /* 0x0000000405ce7825 */ /* 0x040fe200078e02ce */
[----:B-1----:R-:W1:Y:S02]  /*d0f0*/  LDC R100, c[0x0][0x230] ;  /* 0x00008c00ff647b82 */ /* 0x002e640000000800 */
[----:B------:R-:W-:Y:S04]  /*d100*/  LDGSTS.E [R249+0x12a00], desc[UR6][R78.64], P3 ;  /* 0x12a000004ef97fae */ /* 0x000fe80009921846 */
[----:B------:R2:W-:Y:S04]  /*d110*/  LDGSTS.E [R249+0x12e00], desc[UR6][R72.64], P3 ;  /* 0x12e0000048f97fae */ /* 0x0005e80009921846 */
[----:B------:R2:W-:Y:S04]  /*d120*/  LDGSTS.E [R249+0x13200], desc[UR6][R52.64], P3 ;  /* 0x1320000034f97fae */ /* 0x0005e80009921846 */
[----:B------:R2:W-:Y:S04]  /*d130*/  LDGSTS.E [R249+0x13600], desc[UR6][R32.64], P3 ;  /* 0x1360000020f97fae */ /* 0x0005e80009921846 */
[----:B------:R-:W-:Y:S01]  /*d140*/  LDGSTS.E [R249+0x13a00], desc[UR6][R28.64], P3 ;  /* 0x13a000001cf97fae */ /* 0x000fe20009921846 */
[----:B--2---:R-:W2:Y:S03]  /*d150*/  LDC R72, c[0x0][0x230] ;  /* 0x00008c00ff487b82 */ /* 0x004ea60000000800 */
[----:B------:R-:W-:Y:S04]  /*d160*/  LDGSTS.E [R249+0x13e00], desc[UR6][R250.64], P3 ;  /* 0x13e00000faf97fae */ /* 0x000fe80009921846 */
[----:B------:R-:W-:Y:S01]  /*d170*/  LDGSTS.E [R249+0x14200], desc[UR6][R240.64], P3 ;  /* 0x14200000f0f97fae */ /* 0x000fe20009921846 */
[----:B------:R-:W1:Y:S03]  /*d180*/  LDC R53, c[0x0][0x230] ;  /* 0x00008c00ff357b82 */ /* 0x000e660000000800 */
[----:B------:R-:W-:Y:S04]  /*d190*/  LDGSTS.E [R249+0x14600], desc[UR6][R238.64], P3 ;  /* 0x14600000eef97fae */ /* 0x000fe80009921846 */
[----:B------:R-:W-:Y:S01]  /*d1a0*/  LDGSTS.E [R249+0x14a00], desc[UR6][R234.64], P3 ;  /* 0x14a00000eaf97fae */ /* 0x000fe20009921846 */
[----:B------:R-:W2:Y:S03]  /*d1b0*/  LDC R33, c[0x0][0x230] ;  /* 0x00008c00ff217b82 */ /* 0x000ea60000000800 */
[----:B------:R-:W-:Y:S04]  /*d1c0*/  LDGSTS.E [R249+0x14e00], desc[UR6][R230.64], P3 ;  /* 0x14e00000e6f97fae */ /* 0x000fe80009921846 */
[----:B------:R-:W-:Y:S01]  /*d1d0*/  LDGSTS.E [R249+0x15200], desc[UR6][R226.64], P3 ;  /* 0x15200000e2f97fae */ /* 0x000fe20009921846 */
[----:B----4-:R-:W-:Y:S01]  /*d1e0*/  IMAD.WIDE R196, R5, 0x4, R186 ;  /* 0x0000000405c47825 */ /* 0x010fe200078e02ba */
[----:B------:R-:W4:Y:S02]  /*d1f0*/  LDC R52, c[0x0][0x230] ;  /* 0x00008c00ff347b82 */ /* 0x000f240000000800 */
[----:B------:R-:W-:Y:S04]  /*d200*/  LDGSTS.E [R249+0x15600], desc[UR6][R228.64], P3 ;  /* 0x15600000e4f97fae */ /* 0x000fe80009921846 */
[----:B------:R-:W-:Y:S02]  /*d210*/  LDGSTS.E [R249+0x15a00], desc[UR6][R232.64], P3 ;  /* 0x15a00000e8f97fae */ /* 0x000fe40009921846 */
[----:B------:R-:W4:Y:S02]  /*d220*/  LDC R73, c[0x0][0x230] ;  /* 0x00008c00ff497b82 */ /* 0x000f240000000800 */
        /* <DEDUP_REMOVED lines=41> */
[----:B------:R-:W0:Y:S01]  /*d4c0*/  LDGDEPBAR ;  /* 0x00000000000079af */ /* 0x000e220000000000 */
[----:B------:R-:W-:Y:S01]  /*d4d0*/  BAR.SYNC.DEFER_BLOCKING 0x0 ;  /* 0x0000000000007b1d */ /* 0x000fe20000010000 */
[----:B------:R-:W-:-:S05]  /*d4e0*/  VIADD R32, R199, 0xffffffbc ;  /* 0xffffffbcc7207836 */ /* 0x000fca0000000000 */
[----:B------:R-:W2:Y:S04]  /*d4f0*/  LDL.LU.64 R186, [R1+0x1f0] ;  /* 0x0001f00001ba7983 */ /* 0x000ea80000300a00 */
[----:B------:R-:W4:Y:S04]  /*d500*/  LDL.LU.64 R218, [R1+0x1e8] ;  /* 0x0001e80001da7983 */ /* 0x000f280000300a00 */
[----:B------:R-:W-:Y:S01]  /*d510*/  @!PT LDS RZ, [RZ] ;  /* 0x00000000fffff984 */ /* 0x000fe20000000800 */
[----:B------:R-:W-:Y:S01]  /*d520*/  @!PT LDS RZ, [RZ] ;  /* 0x00000000fffff984 */ /* 0x000fe20000000800 */
[----:B------:R-:W-:Y:S01]  /*d530*/  @!PT LDS RZ, [RZ] ;  /* 0x00000000fffff984 */ /* 0x000fe20000000800 */
[----:B------:R1:W-:Y:S01]  /*d540*/  LDGSTS.E [R198+-0x80000], desc[UR6][R202.64], !P0 ;  /* 0x80000000cac67fae */ /* 0x0003e2000c121846 */
[----:B---3--:R-:W-:-:S03]  /*d550*/  IMAD.WIDE R194, R5, 0x4, R194 ;  /* 0x0000000405c27825 */ /* 0x008fc600078e02c2 */
[----:B------:R3:W-:Y:S01]  /*d560*/  LDGSTS.E [R248+-0x7c000], desc[UR6][R204.64], !P0 ;  /* 0x84000000ccf87fae */ /* 0x0007e2000c121846 */
[----:B-1----:R-:W-:-:S04]  /*d570*/  IMAD.WIDE R198, R5, 0x4, R182 ;  /* 0x0000000405c67825 */ /* 0x002fc800078e02b6 */
[C---:B------:R-:W-:Y:S01]  /*d580*/  IMAD.WIDE R192, R5.reuse, 0x4, R190 ;  /* 0x0000000405c07825 */ /* 0x040fe200078e02be */
[----:B------:R-:W1:Y:S03]  /*d590*/  LDC R183, c[0x0][0x230] ;  /* 0x00008c00ffb77b82 */ /* 0x000e660000000800 */
[----:B------:R-:W-:-:S04]  /*d5a0*/  IMAD.WIDE R188, R5, 0x4, R174 ;  /* 0x0000000405bc7825 */ /* 0x000fc800078e02ae */
[----:B--2---:R-:W-:-:S04]  /*d5b0*/  IMAD.WIDE R186, R5, 0x4, R186 ;  /* 0x0000000405ba7825 */ /* 0x004fc800078e02ba */
[----:B----4-:R-:W-:Y:S01]  /*d5c0*/  IMAD.WIDE R184, R5, 0x4, R218 ;  /* 0x0000000405b87825 */ /* 0x010fe200078e02da */
[----:B------:R-:W-:Y:S01]  /*d5d0*/  ISETP.GE.U32.AND P0, PT, R32, 0x7fffff9d, PT ;  /* 0x7fffff9d2000780c */ /* 0x000fe20003f06070 */
[----:B------:R-:W-:Y:S01]  /*d5e0*/  LDGSTS.E [R3+-0x7fffc], desc[UR6][R206.64], !P1 ;  /* 0x80004000ce037fae */ /* 0x000fe2000c921846 */
[----:B---3--:R-:W2:Y:S01]  /*d5f0*/  LDC R248, c[0x0][0x230] ;  /* 0x00008c00fff87b82 */ /* 0x008ea20000000800 */
[----:B-1----:R-:W-:Y:S02]  /*d600*/  VIADD R29, R183, 0xffffffbb ;  /* 0xffffffbbb71d7836 */ /* 0x002fe40000000000 */
[----:B------:R-:W3:Y:S04]  /*d610*/  LDL.LU.64 R182, [R1+0x1e0] ;  /* 0x0001e00001b67983 */ /* 0x000ee80000300a00 */
[----:B------:R-:W-:Y:S04]  /*d620*/  STL.64 [R1+0x1758], R198 ;  /* 0x001758c601007387 */ /* 0x000fe80000100a00 */
[----:B------:R-:W-:Y:S04]  /*d630*/  STL.64 [R1+0x1760], R196 ;  /* 0x001760c401007387 */ /* 0x000fe80000100a00 */
[----:B------:R-:W4:Y:S01]  /*d640*/  LDL.LU.64 R214, [R1+0x1d8] ;  /* 0x0001d80001d67983 */ /* 0x000f220000300a00 */
[----:B------:R-:W-:-:S03]  /*d650*/  IMAD.WIDE R190, R5, 0x4, R178 ;  /* 0x0000000405be7825 */ /* 0x000fc600078e02b2 */
[----:B------:R-:W2:Y:S04]  /*d660*/  LDL.LU.64 R178, [R1+0x1d0] ;  /* 0x0001d00001b27983 */ /* 0x000ea80000300a00 */
[----:B------:R-:W2:Y:S04]  /*d670*/  LDL.LU.64 R78, [R1+0x1c8] ;  /* 0x0001c800014e7983 */ /* 0x000ea80000300a00 */
[----:B------:R-:W2:Y:S04]  /*d680*/  LDL.LU.64 R174, [R1+0x1c0] ;  /* 0x0001c00001ae7983 */ /* 0x000ea80000300a00 */
[----:B------:R-:W-:Y:S04]  /*d690*/  STL.64 [R1+0x1768], R194 ;  /* 0x001768c201007387 */ /* 0x000fe80000100a00 */
[----:B------:R1:W-:Y:S04]  /*d6a0*/  STL.64 [R1+0x1770], R192 ;  /* 0x001770c001007387 */ /* 0x0003e80000100a00 */
[----:B------:R-:W-:Y:S04]  /*d6b0*/  STL.64 [R1+0x1778], R190 ;  /* 0x001778be01007387 */ /* 0x000fe80000100a00 */
[----:B------:R-:W-:Y:S04]  /*d6c0*/  STL.64 [R1+0x1780], R188 ;  /* 0x001780bc01007387 */ /* 0x000fe80000100a00 */
[----:B------:R-:W-:Y:S04]  /*d6d0*/  STL.64 [R1+0x1788], R186 ;  /* 0x001788ba01007387 */ /* 0x000fe80000100a00 */
[----:B------:R-:W-:Y:S01]  /*d6e0*/  STL.64 [R1+0x1790], R184 ;  /* 0x001790b801007387 */ /* 0x000fe20000100a00 */
[----:B---3--:R-:W-:-:S05]  /*d6f0*/  IMAD.WIDE R182, R5, 0x4, R182 ;  /* 0x0000000405b67825 */ /* 0x008fca00078e02b6 */
[----:B------:R-:W-:Y:S04]  /*d700*/  STL.64 [R1+0x1798], R182 ;  /* 0x001798b601007387 */ /* 0x000fe80000100a00 */
[----:B------:R-:W3:Y:S04]  /*d710*/  LDL.LU.64 R102, [R1+0x1b8] ;  /* 0x0001b80001667983 */ /* 0x000ee80000300a00 */
[----:B------:R-:W3:Y:S01]  /*d720*/  LDL.LU.64 R82, [R1+0x1b0] ;  /* 0x0001b00001527983 */ /* 0x000ee20000300a00 */
[----:B----4-:R-:W-:-:S03]  /*d730*/  IMAD.WIDE R180, R5, 0x4, R214 ;  /* 0x0000000405b47825 */ /* 0x010fc600078e02d6 */
[----:B------:R-:W4:Y:S04]  /*d740*/  LDL.LU.64 R222, [R1+0x1a8] ;  /* 0x0001a80001de7983 */ /* 0x000f280000300a00 */
[----:B------:R-:W4:Y:S04]  /*d750*/  LDL.LU.64 R218, [R1+0x1a0] ;  /* 0x0001a00001da7983 */ /* 0x000f280000300a00 */
[----:B------:R-:W4:Y:S01]  /*d760*/  LDL.LU.64 R214, [R1+0x198] ;  /* 0x0001980001d67983 */ /* 0x000f220000300a00 */
[----:B--2---:R-:W-:-:S03]  /*d770*/  IMAD.WIDE R178, R5, 0x4, R178 ;  /* 0x0000000405b27825 */ /* 0x004fc600078e02b2 */
[----:B------:R-:W2:Y:S01]  /*d780*/  LDL.LU.64 R106, [R1+0x190] ;  /* 0x00019000016a7983 */ /* 0x000ea20000300a00 */
[----:B------:R-:W-:-:S04]  /*d790*/  IMAD.WIDE R176, R5, 0x4, R78 ;  /* 0x0000000405b07825 */ /* 0x000fc800078e024e */
[----:B------:R-:W-:Y:S01]  /*d7a0*/  IMAD.WIDE R174, R5, 0x4, R174 ;  /* 0x0000000405ae7825 */ /* 0x000fe200078e02ae */
[----:B------:R-:W-:Y:S04]  /*d7b0*/  STL.64 [R1+0x17a0], R180 ;  /* 0x0017a0b401007387 */ /* 0x000fe80000100a00 */
[----:B------:R-:W-:Y:S04]  /*d7c0*/  STL.64 [R1+0x17a8], R178 ;  /* 0x0017a8b201007387 */ /* 0x000fe80000100a00 */
[----:B------:R1:W-:Y:S04]  /*d7d0*/  STL.64 [R1+0x17b0], R176 ;  /* 0x0017b0b001007387 */ /* 0x0003e80000100a00 */
[----:B------:R-:W-:Y:S04]  /*d7e0*/  STL.64 [R1+0x17b8], R174 ;  /* 0x0017b8ae01007387 */ /* 0x000fe80000100a00 */
[----:B------:R-:W2:Y:S01]  /*d7f0*/  LDL.LU.64 R124, [R1+0x188] ;  /* 0x00018800017c7983 */ /* 0x000ea20000300a00 */
[----:B------:R-:W-:-:S02]  /*d800*/  VIADD R28, R246, 0x100000 ;  /* 0x00100000f61c7836 */ /* 0x000fc40000000000 */
[----:B------:R-:W-:-:S03]  /*d810*/  VIADD R32, R246, 0x100000 ;  /* 0x00100000f6207836 */ /* 0x000fc60000000000 */
[----:B------:R-:W-:Y:S01]  /*d820*/  LDGSTS.E [R28+-0x7bffc], desc[UR6][R198.64], !P1 ;  /* 0x84004000c61c7fae */ /* 0x000fe2000c921846 */
[----:B------:R-:W-:-:S03]  /*d830*/  ISETP.GE.U32.AND P1, PT, R29, 0x7fffff9c, PT ;  /* 0x7fffff9c1d00780c */ /* 0x000fc60003f26070 */
[----:B------:R-:W-:Y:S01]  /*d840*/  LDGSTS.E [R3+-0x7fff8], desc[UR6][R196.64], !P2 ;  /* 0x80008000c4037fae */ /* 0x000fe2000d121846 */
[----:B---3--:R-:W-:-:S03]  /*d850*/  IMAD.WIDE R172, R5, 0x4, R102 ;  /* 0x0000000405ac7825 */ /* 0x008fc600078e0266 */
[----:B------:R3:W-:Y:S01]  /*d860*/  LDGSTS.E [R32+-0x7bff8], desc[UR6][R194.64], !P2 ;  /* 0x84008000c2207fae */ /* 0x0007e2000d121846 */
[----:B------:R-:W-:-:S03]  /*d870*/  IMAD.WIDE R88, R5, 0x4, R82 ;  /* 0x0000000405587825 */ /* 0x000fc600078e0252 */
[----:B------:R-:W2:Y:S01]  /*d880*/  LDL.LU.64 R102, [R1+0x180] ;  /* 0x0001800001667983 */ /* 0x000ea20000300a00 */
[----:B----4-:R-:W-:-:S03]  /*d890*/  IMAD.WIDE R84, R5, 0x4, R222 ;  /* 0x0000000405547825 */ /* 0x010fc600078e02de */
[----:B------:R-:W4:Y:S01]  /*d8a0*/  LDL.LU.64 R222, [R1+0x178] ;  /* 0x0001780001de7983 */ /* 0x000f220000300a00 */
[----:B------:R-:W-:-:S03]  /*d8b0*/  IMAD.WIDE R82, R5, 0x4, R218 ;  /* 0x0000000405527825 */ /* 0x000fc600078e02da */
[----:B------:R-:W4:Y:S01]  /*d8c0*/  LDL.LU.64 R218, [R1+0x170] ;  /* 0x0001700001da7983 */ /* 0x000f220000300a00 */
[----:B------:R-:W-:-:S03]  /*d8d0*/  IMAD.WIDE R78, R5, 0x4, R214 ;  /* 0x00000004054e7825 */ /* 0x000fc600078e02d6 */
[----:B------:R-:W4:Y:S01]  /*d8e0*/  LDL.LU.64 R214, [R1+0x168] ;  /* 0x0001680001d67983 */ /* 0x000f220000300a00 */
[----:B---3--:R-:W-:Y:S02]  /*d8f0*/  VIADD R32, R53, 0xffffffba ;  /* 0xffffffba35207836 */ /* 0x008fe40000000000 */
[----:B------:R-:W-:Y:S01]  /*d900*/  VIADD R29, R246, 0x100000 ;  /* 0x00100000f61d7836 */ /* 0x000fe20000000000 */
[----:B------:R-:W3:Y:S01]  /*d910*/  LDC R53, c[0x0][0x230] ;  /* 0x00008c00ff357b82 */ /* 0x000ee20000000800 */
[----:B------:R-:W-:Y:S02]  /*d920*/  VIADD R33, R33, 0xffffffb9 ;  /* 0xffffffb921217836 */ /* 0x000fe40000000000 */
[----:B------:R-:W-:Y:S01]  /*d930*/  VIADD R3, R245, 0x100000 ;  /* 0x00100000f5037836 */ /* 0x000fe20000000000 */
[----:B------:R1:W-:Y:S04]  /*d940*/  LDGSTS.E [R29+-0x7fff4], desc[UR6][R192.64], !P0 ;  /* 0x8000c000c01d7fae */ /* 0x0003e8000c121846 */
[----:B------:R1:W-:Y:S01]  /*d950*/  LDGSTS.E [R28+-0x7bff4], desc[UR6][R190.64], !P0 ;  /* 0x8400c000be1c7fae */ /* 0x0003e2000c121846 */
[----:B------:R-:W-:Y:S01]  /*d960*/  ISETP.GE.U32.AND P0, PT, R32, 0x7fffff9b, PT ;  /* 0x7fffff9b2000780c */ /* 0x000fe20003f06070 */
[----:B------:R-:W-:Y:S01]  /*d970*/  VIADD R32, R52, 0xffffffb8 ;  /* 0xffffffb834207836 */ /* 0x000fe20000000000 */
[----:B------:R-:W-:Y:S01]  /*d980*/  ISETP.GE.U32.AND P2, PT, R33, 0x7fffff9a, PT ;  /* 0x7fffff9a2100780c */ /* 0x000fe20003f46070 */
[----:B------:R-:W-:Y:S01]  /*d990*/  LDGSTS.E [R3+-0x80000], desc[UR6][R188.64], !P1 ;  /* 0x80000000bc037fae */ /* 0x000fe2000c921846 */
[----:B------:R-:W2:Y:S01]  /*d9a0*/  LDC R52, c[0x0][0x230] ;  /* 0x00008c00ff347b82 */ /* 0x000ea20000000800 */
[----:B-1----:R-:W-:-:S05]  /*d9b0*/  VIADD R29, R245, 0x100000 ;  /* 0x00100000f51d7836 */ /* 0x002fca0000000000 */
[----:B------:R-:W-:Y:S01]  /*d9c0*/  LDGSTS.E [R29+-0x7c000], desc[UR6][R186.64], !P1 ;  /* 0x84000000ba1d7fae */ /* 0x000fe2000c921846 */
[----:B------:R-:W-:Y:S01]  /*d9d0*/  ISETP.GE.U32.AND P1, PT, R32, 0x7fffff99, PT ;  /* 0x7fffff992000780c */ /* 0x000fe20003f26070 */
[C---:B------:R-:W-:Y:S02]  /*d9e0*/  VIADD R28, R245.reuse, 0x100000 ;  /* 0x00100000f51c7836 */ /* 0x040fe40000000000 */
[----:B------:R-:W-:-:S03]  /*d9f0*/  VIADD R32, R245, 0x100000 ;  /* 0x00100000f5207836 */ /* 0x000fc60000000000 */
[----:B------:R-:W-:Y:S04]  /*da00*/  LDGSTS.E [R28+-0x7fffc], desc[UR6][R184.64], !P0 ;  /* 0x80004000b81c7fae */ /* 0x000fe8000c121846 */
[----:B------:R-:W-:Y:S04]  /*da10*/  LDGSTS.E [R3+-0x7bffc], desc[UR6][R182.64], !P0 ;  /* 0x84004000b6037fae */ /* 0x000fe8000c121846 */
[----:B------:R3:W-:Y:S04]  /*da20*/  LDGSTS.E [R32+-0x7fff8], desc[UR6][R180.64], !P2 ;  /* 0x80008000b4207fae */ /* 0x0007e8000d121846 */
[----:B------:R-:W-:Y:S04]  /*da30*/  LDGSTS.E [R29+-0x7bff8], desc[UR6][R178.64], !P2 ;  /* 0x84008000b21d7fae */ /* 0x000fe8000d121846 */
[----:B------:R1:W-:Y:S01]  /*da40*/  LDGSTS.E [R28+-0x7fff4], desc[UR6][R176.64], !P1 ;  /* 0x8000c000b01c7fae */ /* 0x0003e2000c921846 */
[----:B---3--:R-:W-:-:S03]  /*da50*/  VIADD R32, R53, 0xffffffb7 ;  /* 0xffffffb735207836 */ /* 0x008fc60000000000 */
[----:B------:R3:W-:Y:S01]  /*da60*/  LDGSTS.E [R3+-0x7bff4], desc[UR6][R174.64], !P1 ;  /* 0x8400c000ae037fae */ /* 0x0007e2000c921846 */
[----:B------:R-:W2:Y:S01]  /*da70*/  LDC R53, c[0x0][0x230] ;  /* 0x00008c00ff357b82 */ /* 0x000ea20000000800 */
[----:B------:R-:W-:Y:S01]  /*da80*/  ISETP.GE.U32.AND P0, PT, R32, 0x7fffff98, PT ;  /* 0x7fffff982000780c */ /* 0x000fe20003f06070 */
[----:B-1----:R-:W-:Y:S02]  /*da90*/  VIADD R28, R72, 0xffffffb6 ;  /* 0xffffffb6481c7836 */ /* 0x002fe40000000000 */
[----:B---3--:R-:W-:-:S03]  /*daa0*/  VIADD R3, R73, 0xffffffb5 ;  /* 0xffffffb549037836 */ /* 0x008fc60000000000 */
[----:B------:R-:W-:Y:S01]  /*dab0*/  ISETP.GE.U32.AND P1, PT, R28, 0x7fffff97, PT ;  /* 0x7fffff971c00780c */ /* 0x000fe20003f26070 */
[----:B------:R1:W-:Y:S01]  /*dac0*/  STL.64 [R1+0x17c0], R172 ;  /* 0x0017c0ac01007387 */ /* 0x0003e20000100a00 */
[----:B--2---:R-:W-:Y:S01]  /*dad0*/  IMAD.WIDE R72, R5, 0x4, R106 ;  /* 0x0000000405487825 */ /* 0x004fe200078e026a */
[----:B------:R-:W-:Y:S02]  /*dae0*/  ISETP.GE.U32.AND P2, PT, R3, 0x7fffff96, PT ;  /* 0x7fffff960300780c */ /* 0x000fe40003f46070 */
[----:B------:R-:W-:Y:S01]  /*daf0*/  STL.64 [R1+0x17c8], R88 ;  /* 0x0017c85801007387 */ /* 0x000fe20000100a00 */
[C---:B------:R-:W-:Y:S01]  /*db00*/  VIADD R33, R244.reuse, 0x100000 ;  /* 0x00100000f4217836 */ /* 0x040fe20000000000 */
[----:B------:R-:W2:Y:S02]  /*db10*/  LDC R107, c[0x0][0x230] ;  /* 0x00008c00ff6b7b82 */ /* 0x000ea40000000800 */
[----:B------:R-:W-:Y:S01]  /*db20*/  STL.64 [R1+0x17d0], R84 ;  /* 0x0017d05401007387 */ /* 0x000fe20000100a00 */
[----:B------:R-:W-:-:S03]  /*db30*/  VIADD R32, R244, 0x100000 ;  /* 0x00100000f4207836 */ /* 0x000fc60000000000 */
[----:B------:R-:W-:Y:S01]  /*db40*/  STL.64 [R1+0x17d8], R82 ;  /* 0x0017d85201007387 */ /* 0x000fe20000100a00 */
[C---:B------:R-:W-:Y:S01]  /*db50*/  VIADD R29, R244.reuse, 0x100000 ;  /* 0x00100000f41d7836 */ /* 0x040fe20000000000 */
[----:B------:R-:W3:Y:S02]  /*db60*/  LDC R106, c[0x0][0x230] ;  /* 0x00008c00ff6a7b82 */ /* 0x000ee40000000800 */
[----:B------:R-:W-:Y:S01]  /*db70*/  STL.64 [R1+0x17e0], R78 ;  /* 0x0017e04e01007387 */ /* 0x000fe20000100a00 */
[----:B------:R-:W-:-:S03]  /*db80*/  VIADD R28, R244, 0x100000 ;  /* 0x00100000f41c7836 */ /* 0x000fc60000000000 */
[----:B------:R-:W-:Y:S01]  /*db90*/  STL.64 [R1+0x17e8], R72 ;  /* 0x0017e84801007387 */ /* 0x000fe20000100a00 */
[----:B------:R-:W-:-:S03]  /*dba0*/  VIADD R3, R244, 0x100000 ;  /* 0x00100000f4037836 */ /* 0x000fc60000000000 */
[----:B------:R1:W-:Y:S01]  /*dbb0*/  STL.64 [R1+0x17f0], R244 ;  /* 0x0017f0f401007387 */ /* 0x0003e20000100a00 */
[----:B------:R-:W-:-:S03]  /*dbc0*/  IMAD.WIDE R220, R5, 0x4, R124 ;  /* 0x0000000405dc7825 */ /* 0x000fc600078e027c */
[----:B------:R-:W3:Y:S04]  /*dbd0*/  LDL.LU.64 R110, [R1+0x160] ;  /* 0x00016000016e7983 */ /* 0x000ee80000300a00 */
[----:B------:R-:W-:Y:S04]  /*dbe0*/  LDGSTS.E [R33+-0x80000], desc[UR6][R172.64], !P0 ;  /* 0x80000000ac217fae */ /* 0x000fe8000c121846 */
[----:B------:R-:W3:Y:S04]  /*dbf0*/  LDL.LU.64 R138, [R1+0x158] ;  /* 0x00015800018a7983 */ /* 0x000ee80000300a00 */
[----:B------:R-:W-:Y:S04]  /*dc00*/  LDGSTS.E [R32+-0x7c000], desc[UR6][R88.64], !P0 ;  /* 0x8400000058207fae */ /* 0x000fe8000c121846 */
[----:B------:R-:W3:Y:S04]  /*dc10*/  LDL.LU.64 R114, [R1+0x150] ;  /* 0x0001500001727983 */ /* 0x000ee80000300a00 */
[----:B------:R1:W-:Y:S04]  /*dc20*/  LDGSTS.E [R29+-0x7fffc], desc[UR6][R84.64], !P1 ;  /* 0x80004000541d7fae */ /* 0x0003e8000c921846 */
[----:B------:R-:W3:Y:S04]  /*dc30*/  LDL.LU.64 R124, [R1+0x148] ;  /* 0x00014800017c7983 */ /* 0x000ee80000300a00 */
[----:B------:R1:W-:Y:S04]  /*dc40*/  LDGSTS.E [R28+-0x7bffc], desc[UR6][R82.64], !P1 ;  /* 0x84004000521c7fae */ /* 0x0003e8000c921846 */
[----:B------:R-:W-:Y:S01]  /*dc50*/  LDGSTS.E [R3+-0x7fff8], desc[UR6][R78.64], !P2 ;  /* 0x800080004e037fae */ /* 0x000fe2000d121846 */
[----:B-1----:R-:W-:-:S03]  /*dc60*/  VIADD R29, R52, 0xffffffb4 ;  /* 0xffffffb4341d7836 */ /* 0x002fc60000000000 */
[----:B------:R1:W-:Y:S01]  /*dc70*/  LDGSTS.E [R3+-0x7bff8], desc[UR6][R72.64], !P2 ;  /* 0x8400800048037fae */ /* 0x0003e2000d121846 */
[----:B------:R-:W-:Y:S02]  /*dc80*/  VIADD R28, R100, 0xffffffb3 ;  /* 0xffffffb3641c7836 */ /* 0x000fe40000000000 */
[----:B-1----:R-:W-:Y:S02]  /*dc90*/  VIADD R3, R53, 0xffffffb2 ;  /* 0xffffffb235037836 */ /* 0x002fe40000000000 */
[----:B------:R-:W-:-:S04]  /*dca0*/  IMAD.WIDE R100, R5, 0x4, R102 ;  /* 0x0000000405647825 */ /* 0x000fc800078e0266 */
[C---:B----4-:R-:W-:Y:S02]  /*dcb0*/  IMAD.WIDE R52, R5.reuse, 0x4, R222 ;  /* 0x0000000405347825 */ /* 0x050fe400078e02de */
[----:B------:R-:W4:Y:S02]  /*dcc0*/  LDL.LU.64 R222, [R1+0x140] ;  /* 0x0001400001de7983 */ /* 0x000f240000300a00 */
[----:B------:R-:W-:-:S04]  /*dcd0*/  IMAD.WIDE R102, R5, 0x4, R218 ;  /* 0x0000000405667825 */ /* 0x000fc800078e02da */
[----:B------:R-:W-:Y:S02]  /*dce0*/  IMAD.WIDE R218, R5, 0x4, R214 ;  /* 0x0000000405da7825 */ /* 0x000fe400078e02d6 */
[----:B------:R-:W4:Y:S01]  /*dcf0*/  LDL.LU.64 R214, [R1+0x138] ;  /* 0x0001380001d67983 */ /* 0x000f220000300a00 */
[----:B------:R-:W-:Y:S02]  /*dd00*/  ISETP.GE.U32.AND P0, PT, R29, 0x7fffff95, PT ;  /* 0x7fffff951d00780c */ /* 0x000fe40003f06070 */
[----:B------:R-:W-:Y:S01]  /*dd10*/  ISETP.GE.U32.AND P1, PT, R28, 0x7fffff94, PT ;  /* 0x7fffff941c00780c */ /* 0x000fe20003f26070 */
[C---:B------:R-:W-:Y:S01]  /*dd20*/  VIADD R28, R244.reuse, 0x100000 ;  /* 0x00100000f41c7836 */ /* 0x040fe20000000000 */
[----:B------:R-:W-:Y:S01]  /*dd30*/  ISETP.GE.U32.AND P2, PT, R3, 0x7fffff93, PT ;  /* 0x7fffff930300780c */ /* 0x000fe20003f46070 */
[----:B------:R-:W-:Y:S01]  /*dd40*/  VIADD R3, R244, 0x100000 ;  /* 0x00100000f4037836 */ /* 0x000fe20000000000 */
[----:B------:R-:W-:Y:S01]  /*dd50*/  STL.64 [R1+0x17f8], R220 ;  /* 0x0017f8dc01007387 */ /* 0x000fe20000100a00 */
[----:B------:R-:W-:-:S03]  /*dd60*/  VIADD R33, R243, 0x100000 ;  /* 0x00100000f3217836 */ /* 0x000fc60000000000 */
[----:B------:R-:W-:Y:S04]  /*dd70*/  STL.64 [R1+0x1800], R100 ;  /* 0x0018006401007387 */ /* 0x000fe80000100a00 */
[----:B------:R-:W-:Y:S04]  /*dd80*/  STL.64 [R1+0x1808], R52 ;  /* 0x0018083401007387 */ /* 0x000fe80000100a00 */
[----:B------:R2:W-:Y:S04]  /*dd90*/  LDGSTS.E [R28+-0x7fff4], desc[UR6][R220.64], !P0 ;  /* 0x8000c000dc1c7fae */ /* 0x0005e8000c121846 */
[----:B------:R-:W-:Y:S01]  /*dda0*/  STL.64 [R1+0x1810], R102 ;  /* 0x0018106601007387 */ /* 0x000fe20000100a00 */
[----:B------:R-:W-:-:S03]  /*ddb0*/  VIADD R32, R243, 0x100000 ;  /* 0x00100000f3207836 */ /* 0x000fc60000000000 */
[----:B------:R-:W-:Y:S04]  /*ddc0*/  LDGSTS.E [R3+-0x7bff4], desc[UR6][R100.64], !P0 ;  /* 0x8400c00064037fae */ /* 0x000fe8000c121846 */
[----:B------:R-:W-:Y:S01]  /*ddd0*/  STL.64 [R1+0x1818], R218 ;  /* 0x001818da01007387 */ /* 0x000fe20000100a00 */
[----:B--2---:R-:W-:-:S03]  /*dde0*/  VIADD R28, R107, 0xffffffb1 ;  /* 0xffffffb16b1c7836 */ /* 0x004fc60000000000 */
[----:B------:R3:W-:Y:S01]  /*ddf0*/  LDGSTS.E [R33+-0x80000], desc[UR6][R52.64], !P1 ;  /* 0x8000000034217fae */ /* 0x0007e2000c921846 */
[----:B------:R-:W-:-:S03]  /*de00*/  VIADD R29, R243, 0x100000 ;  /* 0x00100000f31d7836 */ /* 0x000fc60000000000 */
[----:B------:R-:W2:Y:S04]  /*de10*/  LDL.LU.64 R148, [R1+0x130] ;  /* 0x0001300001947983 */ /* 0x000ea80000300a00 */
[----:B------:R-:W2:Y:S01]  /*de20*/  LDL.LU.64 R154, [R1+0x128] ;  /* 0x00012800019a7983 */ /* 0x000ea20000300a00 */
[----:B---3--:R-:W-:-:S03]  /*de30*/  VIADD R33, R106, 0xffffffaf ;  /* 0xffffffaf6a217836 */ /* 0x008fc60000000000 */
[----:B------:R-:W3:Y:S04]  /*de40*/  LDL.LU.64 R130, [R1+0x120] ;  /* 0x0001200001827983 */ /* 0x000ee80000300a00 */
[----:B------:R-:W3:Y:S01]  /*de50*/  LDL.LU.64 R134, [R1+0x118] ;  /* 0x0001180001867983 */ /* 0x000ee20000300a00 */
[----:B------:R-:W-:-:S03]  /*de60*/  ISETP.GE.U32.AND P3, PT, R33, 0x7fffff90, PT ;  /* 0x7fffff902100780c */ /* 0x000fc60003f66070 */
[----:B------:R-:W-:Y:S01]  /*de70*/  LDGSTS.E [R32+-0x7c000], desc[UR6][R102.64], !P1 ;  /* 0x8400000066207fae */ /* 0x000fe2000c921846 */
[----:B------:R-:W-:-:S03]  /*de80*/  VIADD R3, R108, 0xffffffb0 ;  /* 0xffffffb06c037836 */ /* 0x000fc60000000000 */
[----:B------:R-:W-:Y:S01]  /*de90*/  LDGSTS.E [R29+-0x7fffc], desc[UR6][R218.64], !P2 ;  /* 0x80004000da1d7fae */ /* 0x000fe2000d121846 */
[----:B------:R-:W-:-:S04]  /*dea0*/  IMAD.WIDE R110, R5, 0x4, R110 ;  /* 0x00000004056e7825 */ /* 0x000fc800078e026e */
[C---:B------:R-:W-:Y:S01]  /*deb0*/  IMAD.WIDE R106, R5.reuse, 0x4, R138 ;  /* 0x00000004056a7825 */ /* 0x040fe200078e028a */
[----:B------:R-:W-:Y:S03]  /*dec0*/  STL.64 [R1+0x1820], R110 ;  /* 0x0018206e01007387 */ /* 0x000fe60000100a00 */
[C---:B------:R-:W-:Y:S01]  /*ded0*/  IMAD.WIDE R114, R5.reuse, 0x4, R114 ;  /* 0x0000000405727825 */ /* 0x040fe200078e0272 */
[----:B------:R-:W-:Y:S03]  /*dee0*/  STL.64 [R1+0x1828], R106 ;  /* 0x0018286a01007387 */ /* 0x000fe60000100a00 */
[C---:B------:R-:W-:Y:S01]  /*def0*/  IMAD.WIDE R120, R5.reuse, 0x4, R124 ;  /* 0x0000000405787825 */ /* 0x040fe200078e027c */
[----:B------:R-:W-:Y:S03]  /*df00*/  STL.64 [R1+0x1830], R114 ;  /* 0x0018307201007387 */ /* 0x000fe60000100a00 */
[----:B----4-:R-:W-:Y:S01]  /*df10*/  IMAD.WIDE R108, R5, 0x4, R214 ;  /* 0x00000004056c7825 */ /* 0x010fe200078e02d6 */
[----:B------:R1:W-:Y:S01]  /*df20*/  LDGSTS.E [R32+-0x7bffc], desc[UR6][R110.64], !P2 ;  /* 0x840040006e207fae */ /* 0x0003e2000d121846 */
[----:B------:R-:W-:Y:S01]  /*df30*/  ISETP.GE.U32.AND P0, PT, R28, 0x7fffff92, PT ;  /* 0x7fffff921c00780c */ /* 0x000fe20003f06070 */
[----:B------:R-:W4:Y:S02]  /*df40*/  LDC R139, c[0x0][0x230] ;  /* 0x00008c00ff8b7b82 */ /* 0x000f240000000800 */
[----:B------:R-:W-:Y:S04]  /*df50*/  STL.64 [R1+0x1838], R120 ;  /* 0x0018387801007387 */ /* 0x000fe80000100a00 */
[----:B------:R-:W4:Y:S01]  /*df60*/  LDL.LU.64 R144, [R1+0x110] ;  /* 0x0001100001907983 */ /* 0x000f220000300a00 */
[----:B------:R-:W-:Y:S01]  /*df70*/  ISETP.GE.U32.AND P1, PT, R3, 0x7fffff91, PT ;  /* 0x7fffff910300780c */ /* 0x000fe20003f26070 */
[----:B------:R-:W-:Y:S01]  /*df80*/  VIADD R118, R118, 0xffffffae ;  /* 0xffffffae76767836 */ /* 0x000fe20000000000 */
[----:B------:R-:W4:Y:S01]  /*df90*/  LDC R138, c[0x0][0x230] ;  /* 0x00008c00ff8a7b82 */ /* 0x000f220000000800 */
[----:B-1----:R-:W-:-:S02]  /*dfa0*/  IMAD.WIDE R32, R5, 0x4, R222 ;  /* 0x0000000405207825 */ /* 0x002fc400078e02de */
[----:B------:R-:W4:Y:S04]  /*dfb0*/  LDL.LU.64 R222, [R1+0x108] ;  /* 0x0001080001de7983 */ /* 0x000f280000300a00 */
[----:B------:R-:W4:Y:S01]  /*dfc0*/  LDL.LU.64 R214, [R1+0x100] ;  /* 0x0001000001d67983 */ /* 0x000f220000300a00 */
[C---:B------:R-:W-:Y:S02]  /*dfd0*/  VIADD R28, R243.reuse, 0x100000 ;  /* 0x00100000f31c7836 */ /* 0x040fe40000000000 */
[----:B------:R-:W-:Y:S01]  /*dfe0*/  VIADD R3, R243, 0x100000 ;  /* 0x00100000f3037836 */ /* 0x000fe20000000000 */
[----:B------:R1:W-:Y:S04]  /*dff0*/  LDGSTS.E [R29+-0x7fff8], desc[UR6][R106.64], !P0 ;  /* 0x800080006a1d7fae */ /* 0x0003e8000c121846 */
[----:B------:R1:W-:Y:S04]  /*e000*/  LDGSTS.E [R28+-0x7bff8], desc[UR6][R114.64], !P0 ;  /* 0x84008000721c7fae */ /* 0x0003e8000c121846 */
[----:B------:R-:W-:Y:S01]  /*e010*/  LDGSTS.E [R3+-0x7fff4], desc[UR6][R120.64], !P1 ;  /* 0x8000c00078037fae */ /* 0x000fe2000c921846 */
[----:B-1----:R-:W-:-:S03]  /*e020*/  IADD3 R29, R119, -0x53, RZ ;  /* 0xffffffad771d7810 */ /* 0x002fc60007ffe0ff */
[----:B------:R-:W-:Y:S01]  /*e030*/  LDGSTS.E [R3+-0x7bff4], desc[UR6][R32.64], !P1 ;  /* 0x8400c00020037fae */ /* 0x000fe2000c921846 */
[----:B------:R-:W-:-:S03]  /*e040*/  VIADD R28, R9, 0x100000 ;  /* 0x00100000091c7836 */ /* 0x000fc60000000000 */
[----:B------:R-:W-:Y:S01]  /*e050*/  STL.64 [R1+0x1840], R32 ;  /* 0x0018402001007387 */ /* 0x000fe20000100a00 */
[----:B------:R-:W-:-:S03]  /*e060*/  ISETP.GE.U32.AND P1, PT, R29, 0x7fffff8e, PT ;  /* 0x7fffff8e1d00780c */ /* 0x000fc60003f26070 */
[----:B------:R1:W-:Y:S01]  /*e070*/  LDGSTS.E [R28+-0x80000], desc[UR6][R108.64], !P3 ;  /* 0x800000006c1c7fae */ /* 0x0003e2000d921846 */
[----:B------:R-:W-:Y:S01]  /*e080*/  ISETP.GE.U32.AND P0, PT, R118, 0x7fffff8f, PT ;  /* 0x7fffff8f7600780c */ /* 0x000fe20003f06070 */
[C---:B--2---:R-:W-:Y:S02]  /*e090*/  IMAD.WIDE R118, R5.reuse, 0x4, R154 ;  /* 0x0000000405767825 */ /* 0x044fe400078e029a */
[----:B------:R-:W-:Y:S02]  /*e0a0*/  STL.64 [R1+0x1848], R108 ;  /* 0x0018486c01007387 */ /* 0x000fe40000100a00 */
[----:B---3--:R-:W-:-:S04]  /*e0b0*/  IMAD.WIDE R130, R5, 0x4, R130 ;  /* 0x0000000405827825 */ /* 0x008fc800078e0282 */
[C---:B-1----:R-:W-:Y:S02]  /*e0c0*/  IMAD.WIDE R28, R5.reuse, 0x4, R148 ;  /* 0x00000004051c7825 */ /* 0x042fe400078e0294 */
[----:B------:R-:W2:Y:S02]  /*e0d0*/  LDL.LU.64 R148, [R1+0xf8] ;  /* 0x0000f80001947983 */ /* 0x000ea40000300a00 */
[C---:B------:R-:W-:Y:S02]  /*e0e0*/  IMAD.WIDE R126, R5.reuse, 0x4, R134 ;  /* 0x00000004057e7825 */ /* 0x040fe400078e0286 */
[----:B------:R-:W3:Y:S04]  /*e0f0*/  LDL.LU.64 R154, [R1+0xf0] ;  /* 0x0000f000019a7983 */ /* 0x000ee80000300a00 */
[----:B------:R-:W2:Y:S04]  /*e100*/  LDL.LU.64 R134, [R1+0xe8] ;  /* 0x0000e80001867983 */ /* 0x000ea80000300a00 */
[----:B------:R-:W-:Y:S04]  /*e110*/  STL.64 [R1+0x1850], R28 ;  /* 0x0018501c01007387 */ /* 0x000fe80000100a00 */
[----:B------:R-:W-:Y:S04]  /*e120*/  STL.64 [R1+0x1858], R118 ;  /* 0x0018587601007387 */ /* 0x000fe80000100a00 */
[----:B------:R-:W-:Y:S04]  /*e130*/  STL.64 [R1+0x1860], R130 ;  /* 0x0018608201007387 */ /* 0x000fe80000100a00 */
[----:B------:R-:W-:Y:S04]  /*e140*/  STL.64 [R1+0x1868], R126 ;  /* 0x0018687e01007387 */ /* 0x000fe80000100a00 */
[----:B------:R-:W-:Y:S01]  /*e150*/  STL.64 [R1+0x1870], R8 ;  /* 0x0018700801007387 */ /* 0x000fe20000100a00 */
[----:B----4-:R-:W-:-:S03]  /*e160*/  IMAD.WIDE R136, R5, 0x4, R214 ;  /* 0x0000000405887825 */ /* 0x010fc600078e02d6 */
[----:B------:R-:W4:Y:S01]  /*e170*/  LDL.LU.64 R214, [R1+0xe0] ;  /* 0x0000e00001d67983 */ /* 0x000f220000300a00 */
[----:B------:R-:W-:Y:S02]  /*e180*/  VIADD R128, R9, 0x100000 ;  /* 0x0010000009807836 */ /* 0x000fe40000000000 */
[----:B------:R-:W-:Y:S01]  /*e190*/  VIADD R129, R129, 0xffffffac ;  /* 0xffffffac81817836 */ /* 0x000fe20000000000 */
[----:B------:R-:W4:Y:S01]  /*e1a0*/  LDL.LU.64 R164, [R1+0xd8] ;  /* 0x0000d80001a47983 */ /* 0x000f220000300a00 */
[C---:B------:R-:W-:Y:S02]  /*e1b0*/  VIADD R125, R9.reuse, 0x100000 ;  /* 0x00100000097d7836 */ /* 0x040fe40000000000 */
[----:B------:R-:W-:Y:S01]  /*e1c0*/  VIADD R124, R9, 0x100000 ;  /* 0x00100000097c7836 */ /* 0x000fe20000000000 */
[----:B------:R-:W-:Y:S01]  /*e1d0*/  LDGSTS.E [R128+-0x7c000], desc[UR6][R28.64], !P3 ;  /* 0x840000001c807fae */ /* 0x000fe2000d921846 */
[----:B------:R-:W-:Y:S01]  /*e1e0*/  ISETP.GE.U32.AND P2, PT, R129, 0x7fffff8d, PT ;  /* 0x7fffff8d8100780c */ /* 0x000fe20003f46070 */
[----:B------:R-:W-:-:S02]  /*e1f0*/  VIADD R3, R9, 0x100000 ;  /* 0x0010000009037836 */ /* 0x000fc40000000000 */
[----:B------:R-:W-:Y:S01]  /*e200*/  LDGSTS.E [R125+-0x7fffc], desc[UR6][R118.64], !P0 ;  /* 0x80004000767d7fae */ /* 0x000fe2000c121846 */
[----:B------:R-:W-:Y:S02]  /*e210*/  VIADD R132, R132, 0xffffffab ;  /* 0xffffffab84847836 */ /* 0x000fe40000000000 */
[----:B------:R-:W-:Y:S01]  /*e220*/  VIADD R129, R9, 0x100000 ;  /* 0x0010000009817836 */ /* 0x000fe20000000000 */
[----:B------:R1:W-:Y:S02]  /*e230*/  LDGSTS.E [R124+-0x7bffc], desc[UR6][R130.64], !P0 ;  /* 0x84004000827c7fae */ /* 0x0003e4000c121846 */
[----:B------:R-:W-:Y:S02]  /*e240*/  ISETP.GE.U32.AND P0, PT, R132, 0x7fffff8c, PT ;  /* 0x7fffff8c8400780c */ /* 0x000fe40003f06070 */
[----:B------:R-:W-:Y:S01]  /*e250*/  LDGSTS.E [R3+-0x7fff8], desc[UR6][R126.64], !P1 ;  /* 0x800080007e037fae */ /* 0x000fe2000c921846 */
[----:B------:R-:W-:-:S04]  /*e260*/  IMAD.WIDE R216, R5, 0x4, R222 ;  /* 0x0000000405d87825 */ /* 0x000fc800078e02de */
[C---:B-1----:R-:W-:Y:S02]  /*e270*/  IMAD.WIDE R124, R5.reuse, 0x4, R144 ;  /* 0x00000004057c7825 */ /* 0x042fe400078e0290 */
[----:B------:R-:W4:Y:S04]  /*e280*/  LDL.LU.64 R144, [R1+0xd0] ;  /* 0x0000d00001907983 */ /* 0x000f280000300a00 */
[----:B------:R1:W-:Y:S04]  /*e290*/  LDGSTS.E [R129+-0x7bff8], desc[UR6][R124.64], !P1 ;  /* 0x840080007c817fae */ /* 0x0003e8000c921846 */
[----:B------:R2:W-:Y:S01]  /*e2a0*/  LDGSTS.E [R128+-0x7fff4], desc[UR6][R216.64], !P2 ;  /* 0x8000c000d8807fae */ /* 0x0005e2000d121846 */
[----:B---3--:R-:W-:-:S03]  /*e2b0*/  IMAD.WIDE R162, R5, 0x4, R154 ;  /* 0x0000000405a27825 */ /* 0x008fc600078e029a */
[----:B------:R-:W3:Y:S01]  /*e2c0*/  LDL.LU.64 R222, [R1+0xc8] ;  /* 0x0000c80001de7983 */ /* 0x000ee20000300a00 */
[----:B-1----:R-:W-:-:S03]  /*e2d0*/  VIADD R129, R133, 0xffffffaa ;  /* 0xffffffaa85817836 */ /* 0x002fc60000000000 */
[----:B------:R-:W-:Y:S01]  /*e2e0*/  LDGSTS.E [R3+-0x7bff4], desc[UR6][R136.64], !P2 ;  /* 0x8400c00088037fae */ /* 0x000fe2000d121846 */
[C---:B------:R-:W-:Y:S01]  /*e2f0*/  VIADD R133, R4.reuse, 0x100000 ;  /* 0x0010000004857836 */ /* 0x040fe20000000000 */
[----:B------:R-:W-:Y:S01]  /*e300*/  ISETP.GE.U32.AND P1, PT, R129, 0x7fffff8b, PT ;  /* 0x7fffff8b8100780c */ /* 0x000fe20003f26070 */
[C---:B--2---:R-:W-:Y:S01]  /*e310*/  IMAD.WIDE R128, R5.reuse, 0x4, R148 ;  /* 0x0000000405807825 */ /* 0x044fe200078e0294 */
[----:B------:R-:W-:Y:S03]  /*e320*/  STL.64 [R1+0x1878], R124 ;  /* 0x0018787c01007387 */ /* 0x000fe60000100a00 */
[----:B------:R-:W-:Y:S01]  /*e330*/  IMAD.WIDE R134, R5, 0x4, R134 ;  /* 0x0000000405867825 */ /* 0x000fe200078e0286 */
[----:B------:R-:W-:Y:S03]  /*e340*/  STL.64 [R1+0x1880], R216 ;  /* 0x001880d801007387 */ /* 0x000fe60000100a00 */
[----:B------:R-:W-:Y:S01]  /*e350*/  VIADD R132, R4, 0x100000 ;  /* 0x0010000004847836 */ /* 0x000fe20000000000 */
[----:B------:R-:W-:Y:S04]  /*e360*/  STL.64 [R1+0x1888], R136 ;  /* 0x0018888801007387 */ /* 0x000fe80000100a00 */
[----:B------:R1:W-:Y:S04]  /*e370*/  LDGSTS.E [R133+-0x80000], desc[UR6][R128.64], !P0 ;  /* 0x8000000080857fae */ /* 0x0003e8000c121846 */
[----:B------:R-:W-:Y:S04]  /*e380*/  STL.64 [R1+0x1890], R128 ;  /* 0x0018908001007387 */ /* 0x000fe80000100a00 */
[----:B------:R-:W-:Y:S01]  /*e390*/  STL.64 [R1+0x1898], R162 ;  /* 0x001898a201007387 */ /* 0x000fe20000100a00 */
[----:B-1----:R-:W-:-:S03]  /*e3a0*/  VIADD R133, R139, 0xffffffa8 ;  /* 0xffffffa88b857836 */ /* 0x002fc60000000000 */
[----:B------:R-:W-:Y:S04]  /*e3b0*/  STL.64 [R1+0x18a0], R134 ;  /* 0x0018a08601007387 */ /* 0x000fe80000100a00 */
[----:B------:R-:W2:Y:S01]  /*e3c0*/  LDL.LU.64 R212, [R1+0xc0] ;  /* 0x0000c00001d47983 */ /* 0x000ea20000300a00 */
[----:B------:R-:W-:-:S03]  /*e3d0*/  ISETP.GE.U32.AND P2, PT, R133, 0x7fffff89, PT ;  /* 0x7fffff898500780c */ /* 0x000fc60003f46070 */
[----:B------:R-:W2:Y:S04]  /*e3e0*/  LDL.LU.64 R208, [R1+0xb8] ;  /* 0x0000b80001d07983 */ /* 0x000ea80000300a00 */
[----:B------:R4:W-:Y:S04]  /*e3f0*/  LDGSTS.E [R132+-0x7c000], desc[UR6][R162.64], !P0 ;  /* 0x84000000a2847fae */ /* 0x0009e8000c121846 */
[----:B------:R-:W2:Y:S04]  /*e400*/  LDL.LU.64 R148, [R1+0xb0] ;  /* 0x0000b00001947983 */ /* 0x000ea80000300a00 */
[----:B------:R-:W2:Y:S01]  /*e410*/  LDL.LU.64 R154, [R1+0xa8] ;  /* 0x0000a800019a7983 */ /* 0x000ea20000300a00 */
[----:B----4-:R-:W-:-:S03]  /*e420*/  IMAD.WIDE R132, R5, 0x4, R214 ;  /* 0x0000000405847825 */ /* 0x010fc600078e02d6 */
[----:B------:R-:W4:Y:S01]  /*e430*/  LDL.LU.64 R214, [R1+0xa0] ;  /* 0x0000a00001d67983 */ /* 0x000f220000300a00 */
[----:B------:R-:W-:-:S05]  /*e440*/  VIADD R138, R138, 0xffffffa9 ;  /* 0xffffffa98a8a7836 */ /* 0x000fca0000000000 */
[----:B------:R-:W-:Y:S01]  /*e450*/  ISETP.GE.U32.AND P0, PT, R138, 0x7fffff8a, PT ;  /* 0x7fffff8a8a00780c */ /* 0x000fe20003f06070 */
[C---:B------:R-:W-:Y:S02]  /*e460*/  VIADD R3, R4.reuse, 0x100000 ;  /* 0x0010000004037836 */ /* 0x040fe40000000000 */
[C---:B------:R-:W-:Y:S02]  /*e470*/  VIADD R140, R4.reuse, 0x100000 ;  /* 0x00100000048c7836 */ /* 0x040fe40000000000 */
[----:B------:R-:W-:Y:S01]  /*e480*/  VIADD R139, R4, 0x100000 ;  /* 0x00100000048b7836 */ /* 0x000fe20000000000 */
[----:B------:R-:W-:Y:S01]  /*e490*/  LDGSTS.E [R3+-0x7fffc], desc[UR6][R134.64], !P1 ;  /* 0x8000400086037fae */ /* 0x000fe2000c921846 */
[----:B------:R-:W-:-:S03]  /*e4a0*/  IMAD.WIDE R142, R5, 0x4, R164 ;  /* 0x00000004058e7825 */ /* 0x000fc600078e02a4 */
[----:B------:R-:W-:Y:S01]  /*e4b0*/  LDGSTS.E [R140+-0x7bffc], desc[UR6][R132.64], !P1 ;  /* 0x84004000848c7fae */ /* 0x000fe2000c921846 */
[----:B------:R-:W-:-:S03]  /*e4c0*/  VIADD R138, R4, 0x100000 ;  /* 0x00100000048a7836 */ /* 0x000fc60000000000 */
[----:B------:R-:W-:Y:S01]  /*e4d0*/  LDGSTS.E [R139+-0x7fff8], desc[UR6][R142.64], !P0 ;  /* 0x800080008e8b7fae */ /* 0x000fe2000c121846 */
[----:B------:R-:W-:-:S05]  /*e4e0*/  IMAD.WIDE R144, R5, 0x4, R144 ;  /* 0x0000000405907825 */ /* 0x000fca00078e0290 */
[----:B------:R1:W-:Y:S01]  /*e4f0*/  LDGSTS.E [R138+-0x7bff8], desc[UR6][R144.64], !P0 ;  /* 0x84008000908a7fae */ /* 0x0003e2000c121846 */
[----:B---3--:R-:W-:-:S03]  /*e500*/  IMAD.WIDE R164, R5, 0x4, R222 ;  /* 0x0000000405a47825 */ /* 0x008fc600078e02de */
[----:B------:R-:W3:Y:S01]  /*e510*/  LDL.LU.64 R222, [R1+0x98] ;  /* 0x0000980001de7983 */ /* 0x000ee20000300a00 */
[----:B-1----:R-:W-:-:S03]  /*e520*/  VIADD R138, R146, 0xffffffa6 ;  /* 0xffffffa6928a7836 */ /* 0x002fc60000000000 */
[----:B------:R-:W-:Y:S04]  /*e530*/  STL.64 [R1+0x18a8], R132 ;  /* 0x0018a88401007387 */ /* 0x000fe80000100a00 */
[----:B------:R-:W-:Y:S01]  /*e540*/  STL.64 [R1+0x18b0], R142 ;  /* 0x0018b08e01007387 */ /* 0x000fe20000100a00 */
[----:B------:R-:W-:-:S03]  /*e550*/  ISETP.GE.U32.AND P3, PT, R138, 0x7fffff87, PT ;  /* 0x7fffff878a00780c */ /* 0x000fc60003f66070 */
[----:B------:R-:W-:Y:S04]  /*e560*/  STL.64 [R1+0x18b8], R144 ;  /* 0x0018b89001007387 */ /* 0x000fe80000100a00 */
[----:B------:R-:W-:Y:S04]  /*e570*/  STL.64 [R1+0x18c0], R164 ;  /* 0x0018c0a401007387 */ /* 0x000fe80000100a00 */
[----:B------:R-:W3:Y:S01]  /*e580*/  LDL.LU.64 R192, [R1+0x90] ;  /* 0x0000900001c07983 */ /* 0x000ee20000300a00 */
[----:B------:R-:W-:-:S03]  /*e590*/  VIADD R140, R141, 0xffffffa7 ;  /* 0xffffffa78d8c7836 */ /* 0x000fc60000000000 */
[----:B------:R1:W-:Y:S01]  /*e5a0*/  LDGSTS.E [R3+-0x7fff4], desc[UR6][R164.64], !P2 ;  /* 0x8000c000a4037fae */ /* 0x0003e2000d121846 */
[----:B--2---:R-:W-:-:S04]  /*e5b0*/  IMAD.WIDE R138, R5, 0x4, R148 ;  /* 0x00000004058a7825 */ /* 0x004fc800078e0294 */
[----:B------:R-:W-:-:S04]  /*e5c0*/  IMAD.WIDE R148, R5, 0x4, R154 ;  /* 0x0000000405947825 */ /* 0x000fc800078e029a */
[----:B----4-:R-:W-:Y:S02]  /*e5d0*/  IMAD.WIDE R154, R5, 0x4, R214 ;  /* 0x00000004059a7825 */ /* 0x010fe400078e02d6 */
[----:B------:R-:W2:Y:S04]  /*e5e0*/  LDL.LU.64 R214, [R1+0x88] ;  /* 0x0000880001d67983 */ /* 0x000ea80000300a00 */
[----:B------:R-:W4:Y:S04]  /*e5f0*/  LDL.LU.64 R194, [R1+0x80] ;  /* 0x0000800001c27983 */ /* 0x000f280000300a00 */
[----:B------:R-:W4:Y:S04]  /*e600*/  LDL.LU.64 R196, [R1+0x78] ;  /* 0x0000780001c47983 */ /* 0x000f280000300a00 */
[----:B------:R-:W2:Y:S01]  /*e610*/  LDL.LU.64 R198, [R1+0x68] ;  /* 0x0000680001c67983 */ /* 0x000ea20000300a00 */
[----:B------:R-:W-:Y:S01]  /*e620*/  ISETP.GE.U32.AND P1, PT, R140, 0x7fffff88, PT ;  /* 0x7fffff888c00780c */ /* 0x000fe20003f26070 */
[----:B-1----:R-:W-:-:S02]  /*e630*/  VIADD R3, R147, 0xffffffa5 ;  /* 0xffffffa593037836 */ /* 0x002fc40000000000 */
[----:B------:R-:W-:-:S03]  /*e640*/  IMAD.WIDE R140, R5, 0x4, R212 ;  /* 0x00000004058c7825 */ /* 0x000fc600078e02d4 */
[----:B------:R-:W-:Y:S01]  /*e650*/  ISETP.GE.U32.AND P0, PT, R3, 0x7fffff86, PT ;  /* 0x7fffff860300780c */ /* 0x000fe20003f06070 */
[----:B------:R-:W-:Y:S02]  /*e660*/  VIADD R3, R4, 0x100000 ;  /* 0x0010000004037836 */ /* 0x000fe40000000000 */
[C---:B------:R-:W-:Y:S02]  /*e670*/  VIADD R153, R0.reuse, 0x100000 ;  /* 0x0010000000997836 */ /* 0x040fe40000000000 */
[----:B------:R-:W-:Y:S01]  /*e680*/  IMAD.WIDE R150, R5, 0x4, R208 ;  /* 0x0000000405967825 */ /* 0x000fe200078e02d0 */
[----:B------:R-:W-:Y:S03]  /*e690*/  LDGSTS.E [R3+-0x7bff4], desc[UR6][R140.64], !P2 ;  /* 0x8400c0008c037fae */ /* 0x000fe6000d121846 */
[C---:B------:R-:W-:Y:S01]  /*e6a0*/  VIADD R152, R0.reuse, 0x100000 ;  /* 0x0010000000987836 */ /* 0x040fe20000000000 */
[----:B------:R-:W-:Y:S01]  /*e6b0*/  LDGSTS.E [R153+-0x80000], desc[UR6][R150.64], !P1 ;  /* 0x8000000096997fae */ /* 0x000fe2000c921846 */
[----:B------:R-:W-:-:S03]  /*e6c0*/  VIADD R147, R0, 0x100000 ;  /* 0x0010000000937836 */ /* 0x000fc60000000000 */
[----:B------:R1:W-:Y:S04]  /*e6d0*/  LDGSTS.E [R152+-0x7c000], desc[UR6][R138.64], !P1 ;  /* 0x840000008a987fae */ /* 0x0003e8000c921846 */
[----:B------:R1:W-:Y:S02]  /*e6e0*/  LDGSTS.E [R147+-0x7fffc], desc[UR6][R148.64], !P3 ;  /* 0x8000400094937fae */ /* 0x0003e4000d921846 */
[----:B-1----:R-:W-:Y:S02]  /*e6f0*/  VIADD R152, R156, 0xffffffa4 ;  /* 0xffffffa49c987836 */ /* 0x002fe40000000000 */
[----:B------:R-:W-:Y:S02]  /*e700*/  VIADD R147, R157, 0xffffffa3 ;  /* 0xffffffa39d937836 */ /* 0x000fe40000000000 */
[----:B------:R-:W-:Y:S01]  /*e710*/  VIADD R146, R0, 0x100000 ;  /* 0x0010000000927836 */ /* 0x000fe20000000000 */
[----:B------:R-:W-:-:S04]  /*e720*/  ISETP.GE.U32.AND P2, PT, R152, 0x7fffff85, PT ;  /* 0x7fffff859800780c */ /* 0x000fc80003f46070 */
[----:B------:R1:W-:Y:S01]  /*e730*/  LDGSTS.E [R146+-0x7bffc], desc[UR6][R154.64], !P3 ;  /* 0x840040009a927fae */ /* 0x0003e2000d921846 */
[----:B---3--:R-:W-:Y:S01]  /*e740*/  IMAD.WIDE R212, R5, 0x4, R222 ;  /* 0x0000000405d47825 */ /* 0x008fe200078e02de */
[----:B------:R-:W-:Y:S02]  /*e750*/  ISETP.GE.U32.AND P3, PT, R147, 0x7fffff84, PT ;  /* 0x7fffff849300780c */ /* 0x000fe40003f66070 */
[----:B------:R-:W-:Y:S01]  /*e760*/  STL.64 [R1+0x18c8], R140 ;  /* 0x0018c88c01007387 */ /* 0x000fe20000100a00 */
[----:B------:R-:W-:Y:S02]  /*e770*/  VIADD R3, R0, 0x100000 ;  /* 0x0010000000037836 */ /* 0x000fe40000000000 */
[----:B-1----:R-:W-:Y:S01]  /*e780*/  VIADD R146, R158, 0xffffffa2 ;  /* 0xffffffa29e927836 */ /* 0x002fe20000000000 */
[----:B------:R-:W-:Y:S01]  /*e790*/  STL.64 [R1+0x18d0], R150 ;  /* 0x0018d09601007387 */ /* 0x000fe20000100a00 */
[----:B------:R-:W-:-:S03]  /*e7a0*/  VIADD R209, R0, 0x100000 ;  /* 0x0010000000d17836 */ /* 0x000fc60000000000 */
[----:B------:R-:W-:Y:S01]  /*e7b0*/  ISETP.GE.U32.AND P1, PT, R146, 0x7fffff83, PT ;  /* 0x7fffff839200780c */ /* 0x000fe20003f26070 */
[C---:B------:R-:W-:Y:S01]  /*e7c0*/  IMAD.WIDE R146, R5.reuse, 0x4, R192 ;  /* 0x0000000405927825 */ /* 0x040fe200078e02c0 */
[----:B------:R-:W-:Y:S03]  /*e7d0*/  STL.64 [R1+0x18d8], R138 ;  /* 0x0018d88a01007387 */ /* 0x000fe60000100a00 */
[----:B------:R-:W-:Y:S01]  /*e7e0*/  VIADD R208, R0, 0x100000 ;  /* 0x0010000000d07836 */ /* 0x000fe20000000000 */
[----:B------:R-:W-:Y:S01]  /*e7f0*/  STL.64 [R1+0x18e0], R148 ;  /* 0x0018e09401007387 */ /* 0x000fe20000100a00 */
[----:B------:R-:W-:-:S03]  /*e800*/  IMAD.WIDE R98, R5, 0x4, R98 ;  /* 0x0000000405627825 */ /* 0x000fc600078e0262 */
[----:B------:R-:W-:Y:S04]  /*e810*/  STL.64 [R1+0x18e8], R154 ;  /* 0x0018e89a01007387 */ /* 0x000fe80000100a00 */
[----:B------:R-:W-:Y:S04]  /*e820*/  STL.64 [R1+0x18f0], R212 ;  /* 0x0018f0d401007387 */ /* 0x000fe80000100a00 */
[----:B------:R-:W-:Y:S04]  /*e830*/  LDGSTS.E [R3+-0x7fff8], desc[UR6][R212.64], !P0 ;  /* 0x80008000d4037fae */ /* 0x000fe8000c121846 */
[----:B------:R-:W-:Y:S04]  /*e840*/  STL.64 [R1+0x18f8], R146 ;  /* 0x0018f89201007387 */ /* 0x000fe80000100a00 */
[----:B------:R-:W-:Y:S01]  /*e850*/  LDGSTS.E [R209+-0x7bff8], desc[UR6][R146.64], !P0 ;  /* 0x8400800092d17fae */ /* 0x000fe2000c121846 */
[----:B------:R-:W-:Y:S01]  /*e860*/  ISETP.GT.AND P0, PT, R252, 0x7f, PT ;  /* 0x0000007ffc00780c */ /* 0x000fe20003f04270 */
[----:B--2---:R-:W-:-:S02]  /*e870*/  IMAD.WIDE R156, R5, 0x4, R198 ;  /* 0x00000004059c7825 */ /* 0x004fc400078e02c6 */
[----:B------:R-:W1:Y:S02]  /*e880*/  S2R R199, SR_TID.X ;  /* 0x0000000000c77919 */ /* 0x000e640000002100 */
[----:B------:R-:W-:-:S04]  /*e890*/  IMAD.WIDE R214, R5, 0x4, R214 ;  /* 0x0000000405d67825 */ /* 0x000fc800078e02d6 */
[C---:B----4-:R-:W-:Y:S01]  /*e8a0*/  IMAD.WIDE R152, R5.reuse, 0x4, R194 ;  /* 0x0000000405987825 */ /* 0x050fe200078e02c2 */
[----:B------:R-:W-:Y:S03]  /*e8b0*/  STL.64 [R1+0x1900], R214 ;  /* 0x001900d601007387 */ /* 0x000fe60000100a00 */
[----:B------:R-:W-:Y:S01]  /*e8c0*/  IMAD.WIDE R158, R5, 0x4, R196 ;  /* 0x00000004059e7825 */ /* 0x000fe200078e02c4 */
[----:B------:R2:W-:Y:S04]  /*e8d0*/  LDGSTS.E [R208+-0x7fff4], desc[UR6][R214.64], !P2 ;  /* 0x8000c000d6d07fae */ /* 0x0005e8000d121846 */
[----:B------:R-:W-:Y:S04]  /*e8e0*/  STL.64 [R1+0x1908], R152 ;  /* 0x0019089801007387 */ /* 0x000fe80000100a00 */
[----:B------:R-:W-:Y:S01]  /*e8f0*/  STL.64 [R1+0x1910], R158 ;  /* 0x0019109e01007387 */ /* 0x000fe20000100a00 */
[----:B--2---:R-:W-:-:S03]  /*e900*/  VIADD R208, R225, 0xffffffa0 ;  /* 0xffffffa0e1d07836 */ /* 0x004fc60000000000 */
[----:B------:R-:W-:Y:S01]  /*e910*/  STL.64 [R1+0x1918], R156 ;  /* 0x0019189c01007387 */ /* 0x000fe20000100a00 */
[----:B------:R-:W-:Y:S01]  /*e920*/  IMAD.WIDE R168, R5, 0x4, R168 ;  /* 0x0000000405a87825 */ /* 0x000fe200078e02a8 */
[----:B------:R-:W2:Y:S02]  /*e930*/  LDC R225, c[0x0][0x230] ;  /* 0x00008c00ffe17b82 */ /* 0x000ea40000000800 */
[----:B------:R-:W-:Y:S01]  /*e940*/  STL.64 [R1+0x1920], R98 ;  /* 0x0019206201007387 */ /* 0x000fe20000100a00 */
[----:B-1----:R-:W-:-:S03]  /*e950*/  LOP3.LUT R199, R199, 0x1f, RZ, 0xc0, !PT ;  /* 0x0000001fc7c77812 */ /* 0x002fc600078ec0ff */
[----:B------:R-:W3:Y:S01]  /*e960*/  LDL.LU R252, [R1+0x1958] ;  /* 0x0019580001fc7983 */ /* 0x000ee20000300800 */
[----:B------:R-:W-:-:S03]  /*e970*/  ISETP.GE.AND P5, PT, R199, R208, PT ;  /* 0x000000d0c700720c */ /* 0x000fc60003fa6270 */
[----:B------:R-:W4:Y:S04]  /*e980*/  LDL.LU.64 R176, [R1+0x270] ;  /* 0x0002700001b07983 */ /* 0x000f280000300a00 */
[----:B------:R-:W3:Y:S04]  /*e990*/  LDL.LU.64 R178, [R1+0x278] ;  /* 0x0002780001b27983 */ /* 0x000ee80000300a00 */
[----:B------:R-:W4:Y:S04]  /*e9a0*/  LDL.LU.64 R198, [R1+0x60] ;  /* 0x0000600001c67983 */ /* 0x000f280000300a00 */
[----:B------:R-:W3:Y:S04]  /*e9b0*/  LDL.LU.64 R186, [R1+0x280] ;  /* 0x0002800001ba7983 */ /* 0x000ee80000300a00 */
[----:B------:R-:W3:Y:S04]  /*e9c0*/  LDL.LU.64 R182, [R1+0x70] ;  /* 0x0000700001b67983 */ /* 0x000ee80000300a00 */
[----:B------:R-:W3:Y:S04]  /*e9d0*/  LDL.LU.64 R188, [R1+0x288] ;  /* 0x0002880001bc7983 */ /* 0x000ee80000300a00 */
[----:B------:R-:W3:Y:S04]  /*e9e0*/  LDL.LU.64 R190, [R1+0x58] ;  /* 0x0000580001be7983 */ /* 0x000ee80000300a00 */
[----:B------:R-:W3:Y:S01]  /*e9f0*/  LDL.LU.64 R192, [R1+0x290] ;  /* 0x0002900001c07983 */ /* 0x000ee20000300a00 */
[----:B------:R-:W-:-:S02]  /*ea00*/  VIADD R209, R248, 0xffffffa1 ;  /* 0xffffffa1f8d17836 */ /* 0x000fc40000000000 */
[C---:B------:R-:W-:Y:S01]  /*ea10*/  IMAD.WIDE R160, R5.reuse, 0x4, R160 ;  /* 0x0000000405a07825 */ /* 0x040fe200078e02a0 */
[----:B------:R1:W-:Y:S03]  /*ea20*/  LDGSTS.E [R3+-0x7bff4], desc[UR6][R152.64], !P2 ;  /* 0x8400c00098037fae */ /* 0x0003e6000d121846 */
[----:B------:R-:W-:Y:S01]  /*ea30*/  IMAD.WIDE R170, R5, 0x4, R170 ;  /* 0x0000000405aa7825 */ /* 0x000fe200078e02aa */
[----:B------:R-:W-:Y:S01]  /*ea40*/  STL.64 [R1+0x1928], R168 ;  /* 0x001928a801007387 */ /* 0x000fe20000100a00 */
[----:B------:R-:W-:Y:S02]  /*ea50*/  ISETP.GE.U32.AND P2, PT, R209, 0x7fffff82, PT ;  /* 0x7fffff82d100780c */ /* 0x000fe40003f46070 */
[C---:B------:R-:W-:Y:S01]  /*ea60*/  IMAD.WIDE R96, R5.reuse, 0x4, R96 ;  /* 0x0000000405607825 */ /* 0x040fe200078e0260 */
[----:B------:R-:W-:Y:S03]  /*ea70*/  STL.64 [R1+0x1930], R160 ;  /* 0x001930a001007387 */ /* 0x000fe60000100a00 */
[----:B------:R-:W-:Y:S01]  /*ea80*/  IMAD.WIDE R166, R5, 0x4, R166 ;  /* 0x0000000405a67825 */ /* 0x000fe200078e02a6 */
[----:B------:R-:W-:Y:S03]  /*ea90*/  STL.64 [R1+0x1938], R170 ;  /* 0x001938aa01007387 */ /* 0x000fe60000100a00 */
[C---:B------:R-:W-:Y:S01]  /*eaa0*/  VIADD R223, R242.reuse, 0x100000 ;  /* 0x00100000f2df7836 */ /* 0x040fe20000000000 */
[----:B------:R-:W-:Y:S01]  /*eab0*/  STL.64 [R1+0x1940], R242 ;  /* 0x001940f201007387 */ /* 0x000fe20000100a00 */
[----:B------:R-:W-:-:S02]  /*eac0*/  VIADD R222, R242, 0x100000 ;  /* 0x00100000f2de7836 */ /* 0x000fc40000000000 */
[C---:B-1----:R-:W-:Y:S01]  /*ead0*/  VIADD R3, R242.reuse, 0x100000 ;  /* 0x00100000f2037836 */ /* 0x042fe20000000000 */
[----:B------:R-:W-:Y:S04]  /*eae0*/  STL.64 [R1+0x1948], R96 ;  /* 0x0019486001007387 */ /* 0x000fe80000100a00 */
[----:B------:R3:W-:Y:S01]  /*eaf0*/  STL.64 [R1+0x1950], R166 ;  /* 0x001950a601007387 */ /* 0x0007e20000100a00 */
[----:B------:R-:W-:-:S03]  /*eb00*/  VIADD R209, R242, 0x100000 ;  /* 0x00100000f2d17836 */ /* 0x000fc60000000000 */
[----:B------:R-:W-:Y:S04]  /*eb10*/  LDGSTS.E [R223+-0x80000], desc[UR6][R158.64], !P3 ;  /* 0x800000009edf7fae */ /* 0x000fe8000d921846 */
[----:B------:R-:W3:Y:S04]  /*eb20*/  LDL.LU.64 R184, [R1+0x50] ;  /* 0x0000500001b87983 */ /* 0x000ee80000300a00 */
[----:B------:R-:W-:Y:S01]  /*eb30*/  LDGSTS.E [R222+-0x7c000], desc[UR6][R156.64], !P3 ;  /* 0x840000009cde7fae */ /* 0x000fe2000d921846 */
[----:B------:R-:W-:-:S03]  /*eb40*/  ISETP.GE.U32.AND P3, PT, R208, 0x7fffff81, PT ;  /* 0x7fffff81d000780c */ /* 0x000fc60003f66070 */
[----:B------:R-:W3:Y:S04]  /*eb50*/  LDL.LU.64 R194, [R1+0x298] ;  /* 0x0002980001c27983 */ /* 0x000ee80000300a00 */
[----:B------:R1:W-:Y:S04]  /*eb60*/  LDGSTS.E [R3+-0x7fffc], desc[UR6][R98.64], !P1 ;  /* 0x8000400062037fae */ /* 0x0003e8000c921846 */
[----:B------:R-:W3:Y:S04]  /*eb70*/  LDL.LU.64 R180, [R1+0x48] ;  /* 0x0000480001b47983 */ /* 0x000ee80000300a00 */
[----:B------:R-:W3:Y:S01]  /*eb80*/  LDL.LU.64 R196, [R1+0x2a0] ;  /* 0x0002a00001c47983 */ /* 0x000ee20000300a00 */
[----:B-1----:R-:W-:-:S03]  /*eb90*/  SEL R3, RZ, 0x4, P5 ;  /* 0x00000004ff037807 */ /* 0x002fc60002800000 */
[----:B------:R-:W-:Y:S01]  /*eba0*/  LDGSTS.E [R222+-0x7bffc], desc[UR6][R168.64], !P1 ;  /* 0x84004000a8de7fae */ /* 0x000fe2000c921846 */
[----:B------:R-:W-:-:S03]  /*ebb0*/  VIADD R208, R242, 0x100000 ;  /* 0x00100000f2d07836 */ /* 0x000fc60000000000 */
[----:B------:R1:W-:Y:S04]  /*ebc0*/  LDGSTS.E [R209+-0x7fff8], desc[UR6][R160.64], !P2 ;  /* 0x80008000a0d17fae */ /* 0x0003e8000d121846 */
[----:B------:R-:W3:Y:S04]  /*ebd0*/  LDL.LU.64 R172, [R1+0x40] ;  /* 0x0000400001ac7983 */ /* 0x000ee80000300a00 */
[----:B------:R-:W3:Y:S01]  /*ebe0*/  LDL.LU.64 R174, [R1+0x2a8] ;  /* 0x0002a80001ae7983 */ /* 0x000ee20000300a00 */
[----:B-1----:R-:W-:Y:S01]  /*ebf0*/  SEL R209, R3, RZ, P0 ;  /* 0x000000ff03d17207 */ /* 0x002fe20000000000 */
[----:B------:R-:W-:-:S02]  /*ec00*/  VIADD R3, R242, 0x100000 ;  /* 0x00100000f2037836 */ /* 0x000fc40000000000 */
[----:B------:R-:W-:Y:S01]  /*ec10*/  LDGSTS.E [R208+-0x7bff8], desc[UR6][R170.64], !P2 ;  /* 0x84008000aad07fae */ /* 0x000fe2000d121846 */
[----:B------:R-:W-:Y:S01]  /*ec20*/  VIADD R222, R224, 0xffffff9f ;  /* 0xffffff9fe0de7836 */ /* 0x000fe20000000000 */
[----:B------:R-:W-:Y:S01]  /*ec30*/  ISETP.NE.U32.AND P0, PT, R209, RZ, PT ;  /* 0x000000ffd100720c */ /* 0x000fe20003f05070 */
[----:B--2---:R-:W-:Y:S01]  /*ec40*/  VIADD R209, R225, 0xffffff9e ;  /* 0xffffff9ee1d17836 */ /* 0x004fe20000000000 */
[----:B------:R-:W-:Y:S04]  /*ec50*/  LDGSTS.E [R208+-0x7fff4], desc[UR6][R96.64], !P3 ;  /* 0x8000c00060d07fae */ /* 0x000fe8000d921846 */
[----:B------:R3:W-:Y:S01]  /*ec60*/  LDGSTS.E [R3+-0x7bff4], desc[UR6][R166.64], !P3 ;  /* 0x8400c000a6037fae */ /* 0x0007e2000d921846 */
[----:B------:R-:W-:Y:S02]  /*ec70*/  ISETP.GE.U32.AND P2, PT, R209, 0x7fffff7f, PT ;  /* 0x7fffff7fd100780c */ /* 0x000fe40003f46070 */
[----:B------:R-:W-:Y:S01]  /*ec80*/  ISETP.GE.U32.AND P1, PT, R222, 0x7fffff80, PT ;  /* 0x7fffff80de00780c */ /* 0x000fe20003f26070 */
[C---:B------:R-:W-:Y:S01]  /*ec90*/  IMAD.WIDE R244, R2.reuse, 0x4, R250 ;  /* 0x0000000402f47825 */ /* 0x040fe200078e02fa */
[----:B------:R-:W0:Y:S03]  /*eca0*/  LDGDEPBAR ;  /* 0x00000000000079af */ /* 0x000e260000000000 */
[----:B----4-:R-:W-:-:S02]  /*ecb0*/  IMAD.WIDE R224, R2, 0x4, R198 ;  /* 0x0000000402e07825 */ /* 0x010fc400078e02c6 */
[----:B------:R-:W2:Y:S02]  /*ecc0*/  LDL.LU.64 R198, [R1+0x38] ;  /* 0x0000380001c67983 */ /* 0x000ea40000300a00 */
[C---:B---3--:R-:W-:Y:S02]  /*ecd0*/  IMAD.WIDE R166, R2.reuse, 0x4, R186 ;  /* 0x0000000402a67825 */ /* 0x048fe400078e02ba */
[----:B------:R-:W3:Y:S02]  /*ece0*/  LDL.LU.64 R186, [R1+0x2b0] ;  /* 0x0002b00001ba7983 */ /* 0x000ee40000300a00 */
[C---:B------:R-:W-:Y:S02]  /*ecf0*/  IMAD.WIDE R108, R2.reuse, 0x4, R182 ;  /* 0x00000004026c7825 */ /* 0x040fe400078e02b6 */
[----:B------:R-:W4:Y:S02]  /*ed00*/  LDL.LU.64 R182, [R1+0x30] ;  /* 0x0000300001b67983 */ /* 0x000f240000300a00 */
[----:B------:R-:W-:-:S02]  /*ed10*/  IMAD.WIDE R96, R2, 0x4, R188 ;  /* 0x0000000402607825 */ /* 0x000fc400078e02bc */
[----:B------:R-:W4:Y:S02]  /*ed20*/  LDL.LU.64 R188, [R1+0x2b8] ;  /* 0x0002b80001bc7983 */ /* 0x000f240000300a00 */
[C---:B------:R-:W-:Y:S02]  /*ed30*/  IMAD.WIDE R208, R2.reuse, 0x4, R176 ;  /* 0x0000000402d07825 */ /* 0x040fe400078e02b0 */
[----:B------:R-:W-:Y:S02]  /*ed40*/  STL.64 [R1+0x68], R166 ;  /* 0x000068a601007387 */ /* 0x000fe40000100a00 */
[C---:B------:R-:W-:Y:S02]  /*ed50*/  IMAD.WIDE R32, R2.reuse, 0x4, R190 ;  /* 0x0000000402207825 */ /* 0x040fe400078e02be */
[----:B------:R-:W4:Y:S04]  /*ed60*/  LDL.LU.64 R176, [R1+0x28] ;  /* 0x0000280001b07983 */ /* 0x000f280000300a00 */
[----:B------:R-:W4:Y:S01]  /*ed70*/  LDL.LU.64 R190, [R1+0x2c0] ;  /* 0x0002c00001be7983 */ /* 0x000f220000300a00 */
[----:B------:R-:W-:-:S03]  /*ed80*/  IMAD.WIDE R222, R2, 0x4, R178 ;  /* 0x0000000402de7825 */ /* 0x000fc600078e02b2 */
[----:B------:R-:W4:Y:S01]  /*ed90*/  LDL.LU.64 R178, [R1+0x20] ;  /* 0x0000200001b27983 */ /* 0x000f220000300a00 */
[----:B------:R-:W-:-:S03]  /*eda0*/  IMAD.WIDE R242, R2, 0x4, R192 ;  /* 0x0000000402f27825 */ /* 0x000fc600078e02c0 */
[----:B------:R-:W4:Y:S04]  /*edb0*/  LDL.LU.64 R192, [R1+0x2c8] ;  /* 0x0002c80001c07983 */ /* 0x000f280000300a00 */
[----:B------:R-:W-:Y:S04]  /*edc0*/  STL.64 [R1+0x70], R108 ;  /* 0x0000706c01007387 */ /* 0x000fe80000100a00 */
[----:B------:R-:W-:Y:S01]  /*edd0*/  STL.64 [R1+0x80], R96 ;  /* 0x0000806001007387 */ /* 0x000fe20000100a00 */
[----:B------:R-:W-:-:S03]  /*ede0*/  IMAD.WIDE R120, R2, 0x4, R184 ;  /* 0x0000000402787825 */ /* 0x000fc600078e02b8 */
[----:B------:R-:W-:Y:S04]  /*edf0*/  LDGSTS.E [R247+0x20000], desc[UR6][R208.64], P4 ;  /* 0x20000000d0f77fae */ /* 0x000fe8000a121846 */
[----:B------:R-:W4:Y:S01]  /*ee00*/  LDL.LU.64 R184, [R1+0x18] ;  /* 0x0000180001b87983 */ /* 0x000f220000300a00 */
[----:B------:R-:W-:-:S03]  /*ee10*/  IMAD.WIDE R170, R2, 0x4, R194 ;  /* 0x0000000402aa7825 */ /* 0x000fc600078e02c2 */
[----:B------:R-:W-:Y:S04]  /*ee20*/  LDGSTS.E [R247+0x20400], desc[UR6][R222.64], P4 ;  /* 0x20400000def77fae */ /* 0x000fe8000a121846 */
[----:B------:R-:W4:Y:S01]  /*ee30*/  LDL.LU.64 R194, [R1+0x2d0] ;  /* 0x0002d00001c27983 */ /* 0x000f220000300a00 */
[----:B------:R-:W-:-:S03]  /*ee40*/  IMAD.WIDE R114, R2, 0x4, R180 ;  /* 0x0000000402727825 */ /* 0x000fc600078e02b4 */
[----:B------:R-:W-:Y:S01]  /*ee50*/  STL.64 [R1+0x90], R242 ;  /* 0x000090f201007387 */ /* 0x000fe20000100a00 */
[----:B------:R-:W-:-:S03]  /*ee60*/  IMAD.WIDE R8, R2, 0x4, R196 ;  /* 0x0000000402087825 */ /* 0x000fc600078e02c4 */
[----:B------:R-:W-:Y:S04]  /*ee70*/  STL.64 [R1+0x78], R32 ;  /* 0x0000782001007387 */ /* 0x000fe80000100a00 */
[----:B------:R-:W4:Y:S04]  /*ee80*/  LDL.LU.64 R180, [R1+0x10] ;  /* 0x0000100001b47983 */ /* 0x000f280000300a00 */
[----:B------:R-:W4:Y:S04]  /*ee90*/  LDL.LU.64 R196, [R1+0x2d8] ;  /* 0x0002d80001c47983 */ /* 0x000f280000300a00 */
[----:B------:R1:W-:Y:S04]  /*eea0*/  STL.64 [R1+0xb0], R8 ;  /* 0x0000b00801007387 */ /* 0x0003e80000100a00 */
[----:B------:R-:W-:Y:S01]  /*eeb0*/  STL.64 [R1+0xa0], R170 ;  /* 0x0000a0aa01007387 */ /* 0x000fe20000100a00 */
[----:B------:R-:W-:-:S03]  /*eec0*/  IMAD.WIDE R106, R2, 0x4, R172 ;  /* 0x00000004026a7825 */ /* 0x000fc600078e02ac */
[----:B------:R-:W-:Y:S01]  /*eed0*/  STL.64 [R1+0x88], R120 ;  /* 0x0000887801007387 */ /* 0x000fe20000100a00 */
[----:B-1----:R-:W-:-:S03]  /*eee0*/  IMAD.WIDE R8, R2, 0x4, R174 ;  /* 0x0000000402087825 */ /* 0x002fc600078e02ae */
[----:B------:R-:W-:Y:S04]  /*eef0*/  STL.64 [R1+0x98], R114 ;  /* 0x0000987201007387 */ /* 0x000fe80000100a00 */
[----:B------:R3:W-:Y:S01]  /*ef00*/  STL.64 [R1+0xc0], R8 ;  /* 0x0000c00801007387 */ /* 0x0007e20000100a00 */
[----:B------:R-:W-:-:S03]  /*ef10*/  IMAD.WIDE R78, R2, 0x4, R68 ;  /* 0x00000004024e7825 */ /* 0x000fc600078e0244 */
[----:B------:R-:W-:Y:S01]  /*ef20*/  LDGSTS.E [R247+0x20800], desc[UR6][R166.64], P4 ;  /* 0x20800000a6f77fae */ /* 0x000fe2000a121846 */
[----:B--2---:R-:W-:-:S03]  /*ef30*/  IMAD.WIDE R110, R2, 0x4, R198 ;  /* 0x00000004026e7825 */ /* 0x004fc600078e02c6 */
[----:B------:R-:W-:Y:S01]  /*ef40*/  LDGSTS.E [R247+0x20c00], desc[UR6][R96.64], P4 ;  /* 0x20c0000060f77fae */ /* 0x000fe2000a121846 */
[----:B---3--:R-:W-:-:S03]  /*ef50*/  IMAD.WIDE R8, R2, 0x4, R186 ;  /* 0x0000000402087825 */ /* 0x008fc600078e02ba */
[----:B------:R-:W2:Y:S04]  /*ef60*/  LDL.LU.64 R198, [R1+0x8] ;  /* 0x0000080001c67983 */ /* 0x000ea80000300a00 */
[----:B------:R-:W3:Y:S01]  /*ef70*/  LDL.LU.64 R186, [R1+0x2e0] ;  /* 0x0002e00001ba7983 */ /* 0x000ee20000300a00 */
[----:B----4-:R-:W-:-:S03]  /*ef80*/  IMAD.WIDE R218, R2, 0x4, R182 ;  /* 0x0000000402da7825 */ /* 0x010fc600078e02b6 */
[----:B------:R-:W-:Y:S04]  /*ef90*/  STL.64 [R1+0xa8], R106 ;  /* 0x0000a86a01007387 */ /* 0x000fe80000100a00 */
[----:B------:R1:W-:Y:S04]  /*efa0*/  STL.64 [R1+0xd0], R8 ;  /* 0x0000d00801007387 */ /* 0x0003e80000100a00 */
[----:B------:R-:W4:Y:S01]  /*efb0*/  LDL.LU.64 R182, [R1] ;  /* 0x0000000001b67983 */ /* 0x000f220000300a00 */
[----:B------:R-:W-:-:S03]  /*efc0*/  IMAD.WIDE R160, R2, 0x4, R190 ;  /* 0x0000000402a07825 */ /* 0x000fc600078e02be */
[----:B------:R-:W-:Y:S01]  /*efd0*/  LDGSTS.E [R247+0x21000], desc[UR6][R242.64], P4 ;  /* 0x21000000f2f77fae */ /* 0x000fe2000a121846 */
[----:B-1----:R-:W-:-:S03]  /*efe0*/  IMAD.WIDE R8, R2, 0x4, R188 ;  /* 0x0000000402087825 */ /* 0x002fc600078e02bc */
[----:B------:R-:W-:Y:S04]  /*eff0*/  LDGSTS.E [R247+0x21400], desc[UR6][R170.64], P4 ;  /* 0x21400000aaf77fae */ /* 0x000fe8000a121846 */
[----:B------:R-:W4:Y:S04]  /*f000*/  LDL.LU.64 R188, [R1+0x2e8] ;  /* 0x0002e80001bc7983 */ /* 0x000f280000300a00 */
[----:B------:R3:W-:Y:S04]  /*f010*/  STL.64 [R1+0xe0], R8 ;  /* 0x0000e00801007387 */ /* 0x0007e80000100a00 */
[----:B------:R-:W-:Y:S04]  /*f020*/  STL.64 [R1+0xb8], R110 ;  /* 0x0000b86e01007387 */ /* 0x000fe80000100a00 */
[----:B------:R-:W4:Y:S01]  /*f030*/  LDL.LU.64 R190, [R1+0x2f0] ;  /* 0x0002f00001be7983 */ /* 0x000f220000300a00 */
[----:B------:R-:W-:-:S03]  /*f040*/  IMAD.WIDE R102, R2, 0x4, R176 ;  /* 0x0000000402667825 */ /* 0x000fc600078e02b0 */
[----:B------:R-:W-:Y:S04]  /*f050*/  STL.64 [R1+0xc8], R218 ;  /* 0x0000c8da01007387 */ /* 0x000fe80000100a00 */
[----:B------:R-:W4:Y:S01]  /*f060*/  LDL.LU.64 R176, [R1+0x2f8] ;  /* 0x0002f80001b07983 */ /* 0x000f220000300a00 */
[----:B------:R-:W-:-:S03]  /*f070*/  IMAD.WIDE R168, R2, 0x4, R192 ;  /* 0x0000000402a87825 */ /* 0x000fc600078e02c0 */
[----:B------:R-:W4:Y:S01]  /*f080*/  LDL.LU.64 R192, [R1+0x300] ;  /* 0x0003000001c07983 */ /* 0x000f220000300a00 */
[----:B------:R-:W-:-:S03]  /*f090*/  IMAD.WIDE R100, R2, 0x4, R184 ;  /* 0x0000000402647825 */ /* 0x000fc600078e02b8 */
[----:B------:R-:W-:Y:S01]  /*f0a0*/  STL.64 [R1+0xf0], R160 ;  /* 0x0000f0a001007387 */ /* 0x000fe20000100a00 */
[----:B------:R-:W-:-:S03]  /*f0b0*/  IMAD.WIDE R52, R2, 0x4, R178 ;  /* 0x0000000402347825 */ /* 0x000fc600078e02b2 */
[----:B------:R-:W-:Y:S01]  /*f0c0*/  STL.64 [R1+0xd8], R102 ;  /* 0x0000d86601007387 */ /* 0x000fe20000100a00 */
[----:B------:R-:W-:-:S03]  /*f0d0*/  IMAD.WIDE R98, R2, 0x4, R194 ;  /* 0x0000000402627825 */ /* 0x000fc600078e02c2 */
[----:B------:R-:W4:Y:S04]  /*f0e0*/  LDL.LU.64 R184, [R1+0x308] ;  /* 0x0003080001b87983 */ /* 0x000f280000300a00 */
[----:B------:R-:W4:Y:S04]  /*f0f0*/  LDL.LU.64 R194, [R1+0x310] ;  /* 0x0003100001c27983 */ /* 0x000f280000300a00 */
[----:B------:R-:W-:Y:S04]  /*f100*/  STL.64 [R1+0x100], R168 ;  /* 0x000100a801007387 */ /* 0x000fe80000100a00 */
[----:B------:R-:W-:Y:S01]  /*f110*/  STL.64 [R1+0xe8], R52 ;  /* 0x0000e83401007387 */ /* 0x000fe20000100a00 */
[----:B------:R-:W-:-:S03]  /*f120*/  IMAD.WIDE R156, R2, 0x4, R196 ;  /* 0x00000004029c7825 */ /* 0x000fc600078e02c4 */
[----:B------:R-:W4:Y:S04]  /*f130*/  LDL.LU.64 R178, [R1+0x318] ;  /* 0x0003180001b27983 */ /* 0x000f280000300a00 */
[----:B------:R-:W4:Y:S04]  /*f140*/  LDL.LU.64 R196, [R1+0x320] ;  /* 0x0003200001c47983 */ /* 0x000f280000300a00 */
[----:B------:R-:W-:Y:S04]  /*f150*/  STL.64 [R1+0x110], R98 ;  /* 0x0001106201007387 */ /* 0x000fe80000100a00 */
[----:B------:R-:W-:Y:S01]  /*f160*/  STL.64 [R1+0xf8], R100 ;  /* 0x0000f86401007387 */ /* 0x000fe20000100a00 */
[----:B------:R-:W-:-:S04]  /*f170*/  IMAD.WIDE R220, R2, 0x4, R180 ;  /* 0x0000000402dc7825 */ /* 0x000fc800078e02b4 */
[C---:B--2---:R-:W-:Y:S02]  /*f180*/  IMAD.WIDE R28, R2.reuse, 0x4, R198 ;  /* 0x00000004021c7825 */ /* 0x044fe400078e02c6 */
[----:B------:R-:W2:Y:S02]  /*f190*/  LDL.LU.64 R198, [R1+0x328] ;  /* 0x0003280001c67983 */ /* 0x000ea40000300a00 */
[C---:B---3--:R-:W-:Y:S02]  /*f1a0*/  IMAD.WIDE R8, R2.reuse, 0x4, R186 ;  /* 0x0000000402087825 */ /* 0x048fe400078e02ba */
[----:B------:R4:W-:Y:S04]  /*f1b0*/  STL.64 [R1+0x118], R28 ;  /* 0x0001181c01007387 */ /* 0x0009e80000100a00 */
[----:B------:R-:W3:Y:S04]  /*f1c0*/  LDL.LU.64 R180, [R1+0x330] ;  /* 0x0003300001b47983 */ /* 0x000ee80000300a00 */
[----:B------:R-:W3:Y:S01]  /*f1d0*/  LDL.LU.64 R186, [R1+0x338] ;  /* 0x0003380001ba7983 */ /* 0x000ee20000300a00 */
[----:B----4-:R-:W-:-:S03]  /*f1e0*/  IMAD.WIDE R28, R2, 0x4, R182 ;  /* 0x00000004021c7825 */ /* 0x010fc600078e02b6 */
[----:B------:R1:W-:Y:S04]  /*f1f0*/  STL.64 [R1+0x130], R8 ;  /* 0x0001300801007387 */ /* 0x0003e80000100a00 */
[----:B------:R-:W-:Y:S04]  /*f200*/  STL.64 [R1+0x120], R156 ;  /* 0x0001209c01007387 */ /* 0x000fe80000100a00 */
[----:B------:R-:W-:Y:S01]  /*f210*/  STL.64 [R1+0x108], R220 ;  /* 0x000108dc01007387 */ /* 0x000fe20000100a00 */
[----:B-1----:R-:W-:-:S03]  /*f220*/  IMAD.WIDE R8, R2, 0x4, R188 ;  /* 0x0000000402087825 */ /* 0x002fc600078e02bc */
[----:B------:R-:W4:Y:S04]  /*f230*/  LDL.LU.64 R182, [R1+0x340] ;  /* 0x0003400001b67983 */ /* 0x000f280000300a00 */
[----:B------:R1:W-:Y:S04]  /*f240*/  STL.64 [R1+0x128], R28 ;  /* 0x0001281c01007387 */ /* 0x0003e80000100a00 */
[----:B------:R-:W4:Y:S04]  /*f250*/  LDL.LU.64 R188, [R1+0x348] ;  /* 0x0003480001bc7983 */ /* 0x000f280000300a00 */
[----:B------:R1:W-:Y:S02]  /*f260*/  STL.64 [R1+0x140], R8 ;  /* 0x0001400801007387 */ /* 0x0003e40000100a00 */
[----:B-1----:R-:W-:-:S04]  /*f270*/  IMAD.WIDE R28, R2, 0x4, R240 ;  /* 0x00000004021c7825 */ /* 0x002fc800078e02f0 */
[C---:B------:R-:W-:Y:S02]  /*f280*/  IMAD.WIDE R8, R2.reuse, 0x4, R190 ;  /* 0x0000000402087825 */ /* 0x040fe400078e02be */
[----:B------:R-:W4:Y:S04]  /*f290*/  LDL.LU.64 R190, [R1+0x350] ;  /* 0x0003500001be7983 */ /* 0x000f280000300a00 */
[----:B------:R1:W-:Y:S04]  /*f2a0*/  STL.64 [R1+0x150], R8 ;  /* 0x0001500801007387 */ /* 0x0003e80000100a00 */
[----:B------:R-:W-:Y:S04]  /*f2b0*/  STL.64 [R1+0x148], R28 ;  /* 0x0001481c01007387 */ /* 0x000fe80000100a00 */
[----:B------:R-:W-:Y:S01]  /*f2c0*/  STL.64 [R1+0x138], R244 ;  /* 0x000138f401007387 */ /* 0x000fe20000100a00 */
[----:B-1----:R-:W-:-:S05]  /*f2d0*/  IMAD.WIDE R8, R2, 0x4, R176 ;  /* 0x0000000402087825 */ /* 0x002fca00078e02b0 */
[----:B------:R1:W-:Y:S02]  /*f2e0*/  STL.64 [R1+0x160], R8 ;  /* 0x0001600801007387 */ /* 0x0003e40000100a00 */
[C---:B-1----:R-:W-:Y:S02]  /*f2f0*/  IMAD.WIDE R8, R2.reuse, 0x4, R192 ;  /* 0x0000000402087825 */ /* 0x042fe400078e02c0 */
[----:B------:R-:W4:Y:S02]  /*f300*/  LDL.LU.64 R192, [R1+0x358] ;  /* 0x0003580001c07983 */ /* 0x000f240000300a00 */
[----:B------:R-:W-:-:S05]  /*f310*/  IMAD.WIDE R28, R2, 0x4, R238 ;  /* 0x00000004021c7825 */ /* 0x000fca00078e02ee */
[----:B------:R1:W-:Y:S04]  /*f320*/  STL.64 [R1+0x158], R28 ;  /* 0x0001581c01007387 */ /* 0x0003e80000100a00 */
[----:B------:R1:W-:Y:S02]  /*f330*/  STL.64 [R1+0x170], R8 ;  /* 0x0001700801007387 */ /* 0x0003e40000100a00 */
[----:B-1----:R-:W-:-:S04]  /*f340*/  IMAD.WIDE R28, R2, 0x4, R234 ;  /* 0x00000004021c7825 */ /* 0x002fc800078e02ea */
[C---:B------:R-:W-:Y:S02]  /*f350*/  IMAD.WIDE R8, R2.reuse, 0x4, R184 ;  /* 0x0000000402087825 */ /* 0x040fe400078e02b8 */
[----:B------:R-:W4:Y:S04]  /*f360*/  LDL.LU.64 R184, [R1+0x360] ;  /* 0x0003600001b87983 */ /* 0x000f280000300a00 */
[----:B------:R1:W-:Y:S01]  /*f370*/  STL.64 [R1+0x168], R28 ;  /* 0x0001681c01007387 */ /* 0x0003e20000100a00 */
[----:B------:R-:W-:-:S03]  /*f380*/  IMAD.WIDE R72, R2, 0x4, R178 ;  /* 0x0000000402487825 */ /* 0x000fc600078e02b2 */
[----:B------:R1:W-:Y:S02]  /*f390*/  STL.64 [R1+0x178], R8 ;  /* 0x0001780801007387 */ /* 0x0003e40000100a00 */
[C---:B-1----:R-:W-:Y:S02]  /*f3a0*/  IMAD.WIDE R28, R2.reuse, 0x4, R194 ;  /* 0x00000004021c7825 */ /* 0x042fe400078e02c2 */
[----:B------:R-:W4:Y:S02]  /*f3b0*/  LDL.LU.64 R194, [R1+0x368] ;  /* 0x0003680001c27983 */ /* 0x000f240000300a00 */
[C---:B------:R-:W-:Y:S02]  /*f3c0*/  IMAD.WIDE R8, R2.reuse, 0x4, R226 ;  /* 0x0000000402087825 */ /* 0x040fe400078e02e2 */
[----:B------:R1:W-:Y:S04]  /*f3d0*/  STL.64 [R1+0x188], R28 ;  /* 0x0001881c01007387 */ /* 0x0003e80000100a00 */
[----:B------:R1:W-:Y:S04]  /*f3e0*/  STL.64 [R1+0x180], R8 ;  /* 0x0001800801007387 */ /* 0x0003e80000100a00 */
[----:B------:R1:W-:Y:S02]  /*f3f0*/  STL.64 [R1+0x198], R72 ;  /* 0x0001984801007387 */ /* 0x0003e40000100a00 */
[----:B-1----:R-:W-:-:S04]  /*f400*/  IMAD.WIDE R28, R2, 0x4, R228 ;  /* 0x00000004021c7825 */ /* 0x002fc800078e02e4 */
[C---:B------:R-:W-:Y:S02]  /*f410*/  IMAD.WIDE R8, R2.reuse, 0x4, R196 ;  /* 0x0000000402087825 */ /* 0x040fe400078e02c4 */
[----:B------:R-:W4:Y:S02]  /*f420*/  LDL.LU.64 R196, [R1+0x370] ;  /* 0x0003700001c47983 */ /* 0x000f240000300a00 */
[C---:B------:R-:W-:Y:S02]  /*f430*/  IMAD.WIDE R72, R2.reuse, 0x4, R232 ;  /* 0x0000000402487825 */ /* 0x040fe400078e02e8 */
[----:B------:R-:W-:Y:S04]  /*f440*/  STL.64 [R1+0x190], R28 ;  /* 0x0001901c01007387 */ /* 0x000fe80000100a00 */
[----:B------:R1:W-:Y:S04]  /*f450*/  STL.64 [R1+0x1a8], R8 ;  /* 0x0001a80801007387 */ /* 0x0003e80000100a00 */
[----:B------:R1:W-:Y:S02]  /*f460*/  STL.64 [R1+0x1a0], R72 ;  /* 0x0001a04801007387 */ /* 0x0003e40000100a00 */
[----:B-1----:R-:W-:-:S04]  /*f470*/  IMAD.WIDE R8, R2, 0x4, R236 ;  /* 0x0000000402087825 */ /* 0x002fc800078e02ec */
[----:B------:R-:W-:-:S04]  /*f480*/  IMAD.WIDE R72, R2, 0x4, R58 ;  /* 0x0000000402487825 */ /* 0x000fc800078e023a */
[C---:B--2---:R-:W-:Y:S02]  /*f490*/  IMAD.WIDE R28, R2.reuse, 0x4, R198 ;  /* 0x00000004021c7825 */ /* 0x044fe400078e02c6 */
[----:B------:R-:W2:Y:S04]  /*f4a0*/  LDL.LU.64 R198, [R1+0x378] ;  /* 0x0003780001c67983 */ /* 0x000ea80000300a00 */
[----:B------:R3:W-:Y:S04]  /*f4b0*/  STL.64 [R1+0x1b8], R28 ;  /* 0x0001b81c01007387 */ /* 0x0007e80000100a00 */
[----:B------:R1:W-:Y:S01]  /*f4c0*/  STL.64 [R1+0x1b0], R8 ;  /* 0x0001b00801007387 */ /* 0x0003e20000100a00 */
[----:B---3--:R-:W-:-:S04]  /*f4d0*/  IMAD.WIDE R28, R2, 0x4, R180 ;  /* 0x00000004021c7825 */ /* 0x008fc800078e02b4 */
[C---:B-1----:R-:W-:Y:S01]  /*f4e0*/  IMAD.WIDE R8, R2.reuse, 0x4, R186 ;  /* 0x0000000402087825 */ /* 0x042fe200078e02ba */
[----:B------:R1:W-:Y:S04]  /*f4f0*/  STL.64 [R1+0x1c0], R28 ;  /* 0x0001c01c01007387 */ /* 0x0003e80000100a00 */
[----:B------:R-:W3:Y:S04]  /*f500*/  LDL.LU.64 R186, [R1+0x380] ;  /* 0x0003800001ba7983 */ /* 0x000ee80000300a00 */
[----:B------:R4:W-:Y:S01]  /*f510*/  STL.64 [R1+0x1d0], R8 ;  /* 0x0001d00801007387 */ /* 0x0009e20000100a00 */
[----:B-1----:R-:W-:-:S04]  /*f520*/  IMAD.WIDE R28, R2, 0x4, R50 ;  /* 0x00000004021c7825 */ /* 0x002fc800078e0232 */
[C---:B----4-:R-:W-:Y:S01]  /*f530*/  IMAD.WIDE R8, R2.reuse, 0x4, R182 ;  /* 0x0000000402087825 */ /* 0x050fe200078e02b6 */
[----:B------:R-:W-:Y:S03]  /*f540*/  STL.64 [R1+0x1c8], R28 ;  /* 0x0001c81c01007387 */ /* 0x000fe60000100a00 */
[C---:B------:R-:W-:Y:S01]  /*f550*/  IMAD.WIDE R158, R2.reuse, 0x4, R188 ;  /* 0x00000004029e7825 */ /* 0x040fe200078e02bc */
[----:B------:R1:W-:Y:S04]  /*f560*/  STL.64 [R1+0x1e0], R8 ;  /* 0x0001e00801007387 */ /* 0x0003e80000100a00 */
[----:B------:R-:W4:Y:S01]  /*f570*/  LDL.LU.64 R188, [R1+0x388] ;  /* 0x0003880001bc7983 */ /* 0x000f220000300a00 */
[----:B------:R-:W-:-:S03]  /*f580*/  IMAD.WIDE R152, R2, 0x4, R190 ;  /* 0x0000000402987825 */ /* 0x000fc600078e02be */
[----:B------:R-:W4:Y:S01]  /*f590*/  LDL.LU.64 R190, [R1+0x390] ;  /* 0x0003900001be7983 */ /* 0x000f220000300a00 */
[----:B-1----:R-:W-:-:S05]  /*f5a0*/  IMAD.WIDE R8, R2, 0x4, R12 ;  /* 0x0000000402087825 */ /* 0x002fca00078e020c */
[----:B------:R1:W-:Y:S04]  /*f5b0*/  STL.64 [R1+0x1e8], R8 ;  /* 0x0001e80801007387 */ /* 0x0003e80000100a00 */
[----:B------:R-:W-:Y:S04]  /*f5c0*/  STL.64 [R1+0x1d8], R72 ;  /* 0x0001d84801007387 */ /* 0x000fe80000100a00 */
[----:B------:R-:W-:Y:S01]  /*f5d0*/  STL.64 [R1+0x1f0], R158 ;  /* 0x0001f09e01007387 */ /* 0x000fe20000100a00 */
[----:B------:R-:W-:-:S03]  /*f5e0*/  IMAD.WIDE R214, R2, 0x4, R192 ;  /* 0x0000000402d67825 */ /* 0x000fc600078e02c0 */
[----:B------:R-:W4:Y:S01]  /*f5f0*/  LDL.LU.64 R192, [R1+0x398] ;  /* 0x0003980001c07983 */ /* 0x000f220000300a00 */
[----:B-1----:R-:W-:-:S05]  /*f600*/  IMAD.WIDE R8, R2, 0x4, R54 ;  /* 0x0000000402087825 */ /* 0x002fca00078e0236 */
[----:B------:R1:W-:Y:S04]  /*f610*/  STL.64 [R1+0x1f8], R8 ;  /* 0x0001f80801007387 */ /* 0x0003e80000100a00 */
[----:B------:R-:W-:Y:S04]  /*f620*/  STL.64 [R1+0x200], R152 ;  /* 0x0002009801007387 */ /* 0x000fe80000100a00 */
[----:B------:R-:W-:Y:S01]  /*f630*/  STL.64 [R1+0x210], R214 ;  /* 0x000210d601007387 */ /* 0x000fe20000100a00 */
[----:B-1----:R-:W-:-:S05]  /*f640*/  IMAD.WIDE R8, R2, 0x4, R184 ;  /* 0x0000000402087825 */ /* 0x002fca00078e02b8 */
[----:B------:R1:W-:Y:S01]  /*f650*/  STL.64 [R1+0x220], R8 ;  /* 0x0002200801007387 */ /* 0x0003e20000100a00 */
[----:B------:R-:W-:-:S04]  /*f660*/  IMAD.WIDE R82, R2, 0x4, R62 ;  /* 0x0000000402527825 */ /* 0x000fc800078e023e */
[C---:B-1----:R-:W-:Y:S02]  /*f670*/  IMAD.WIDE R8, R2.reuse, 0x4, R194 ;  /* 0x0000000402087825 */ /* 0x042fe400078e02c2 */
[----:B------:R-:W4:Y:S04]  /*f680*/  LDL.LU.64 R194, [R1+0x3a0] ;  /* 0x0003a00001c27983 */ /* 0x000f280000300a00 */
[----:B------:R-:W-:Y:S04]  /*f690*/  STL.64 [R1+0x208], R78 ;  /* 0x0002084e01007387 */ /* 0x000fe80000100a00 */
[----:B------:R1:W-:Y:S01]  /*f6a0*/  STL.64 [R1+0x230], R8 ;  /* 0x0002300801007387 */ /* 0x0003e20000100a00 */
[----:B------:R-:W-:-:S04]  /*f6b0*/  IMAD.WIDE R84, R2, 0x4, R16 ;  /* 0x0000000402547825 */ /* 0x000fc800078e0210 */
[----:B-1----:R-:W-:-:S04]  /*f6c0*/  IMAD.WIDE R8, R2, 0x4, R70 ;  /* 0x0000000402087825 */ /* 0x002fc800078e0246 */
[C---:B------:R-:W-:Y:S02]  /*f6d0*/  IMAD.WIDE R146, R2.reuse, 0x4, R196 ;  /* 0x0000000402927825 */ /* 0x040fe400078e02c4 */
[----:B------:R-:W4:Y:S04]  /*f6e0*/  LDL.LU.64 R196, [R1+0x3a8] ;  /* 0x0003a80001c47983 */ /* 0x000f280000300a00 */
[----:B------:R1:W-:Y:S04]  /*f6f0*/  STL.64 [R1+0x228], R8 ;  /* 0x0002280801007387 */ /* 0x0003e80000100a00 */
[----:B------:R-:W-:Y:S01]  /*f700*/  STL.64 [R1+0x218], R82 ;  /* 0x0002185201007387 */ /* 0x000fe20000100a00 */
[----:B------:R-:W-:-:S04]  /*f710*/  IMAD.WIDE R88, R2, 0x4, R64 ;  /* 0x0000000402587825 */ /* 0x000fc800078e0240 */
[----:B------:R-:W-:-:S04]  /*f720*/  IMAD.WIDE R172, R2, 0x4, R80 ;  /* 0x0000000402ac7825 */ /* 0x000fc800078e0250 */
[C---:B--2---:R-:W-:Y:S02]  /*f730*/  IMAD.WIDE R212, R2.reuse, 0x4, R198 ;  /* 0x0000000402d47825 */ /* 0x044fe400078e02c6 */
[----:B------:R-:W2:Y:S04]  /*f740*/  LDL.LU.64 R198, [R1+0x3b0] ;  /* 0x0003b00001c67983 */ /* 0x000ea80000300a00 */
[----:B------:R1:W-:Y:S01]  /*f750*/  STL.64 [R1+0x240], R146 ;  /* 0x0002409201007387 */ /* 0x0003e20000100a00 */
[----:B---3--:R-:W-:-:S03]  /*f760*/  IMAD.WIDE R154, R2, 0x4, R186 ;  /* 0x00000004029a7825 */ /* 0x008fc600078e02ba */
[----:B------:R-:W3:Y:S04]  /*f770*/  LDL.LU.64 R186, [R1+0x3b8] ;  /* 0x0003b80001ba7983 */ /* 0x000ee80000300a00 */
[----:B------:R-:W-:Y:S04]  /*f780*/  STL.64 [R1+0x238], R84 ;  /* 0x0002385401007387 */ /* 0x000fe80000100a00 */
[----:B------:R3:W-:Y:S01]  /*f790*/  STL.64 [R1+0x250], R212 ;  /* 0x000250d401007387 */ /* 0x0007e20000100a00 */
[----:B----4-:R-:W-:-:S03]  /*f7a0*/  IMAD.WIDE R148, R2, 0x4, R188 ;  /* 0x0000000402947825 */ /* 0x010fc600078e02bc */
[----:B------:R-:W4:Y:S04]  /*f7b0*/  LDL.LU.64 R188, [R1+0x3c0] ;  /* 0x0003c00001bc7983 */ /* 0x000f280000300a00 */
[----:B------:R4:W-:Y:S01]  /*f7c0*/  STL.64 [R1+0x260], R154 ;  /* 0x0002609a01007387 */ /* 0x0009e20000100a00 */
[----:B------:R-:W-:-:S03]  /*f7d0*/  IMAD.WIDE R138, R2, 0x4, R190 ;  /* 0x00000004028a7825 */ /* 0x000fc600078e02be */
[----:B------:R-:W-:Y:S04]  /*f7e0*/  STL.64 [R1+0x248], R88 ;  /* 0x0002485801007387 */ /* 0x000fe80000100a00 */
[----:B------:R-:W4:Y:S04]  /*f7f0*/  LDL.LU.64 R190, [R1+0x3c8] ;  /* 0x0003c80001be7983 */ /* 0x000f280000300a00 */
[----:B------:R4:W-:Y:S04]  /*f800*/  STL.64 [R1+0x270], R148 ;  /* 0x0002709401007387 */ /* 0x0009e80000100a00 */
[----:B------:R-:W-:Y:S01]  /*f810*/  STL.64 [R1+0x258], R172 ;  /* 0x000258ac01007387 */ /* 0x000fe20000100a00 */
[----:B------:R-:W-:-:S03]  /*f820*/  IMAD.WIDE R150, R2, 0x4, R192 ;  /* 0x0000000402967825 */ /* 0x000fc600078e02c0 */
[----:B------:R-:W4:Y:S01]  /*f830*/  LDL.LU.64 R192, [R1+0x3d0] ;  /* 0x0003d00001c07983 */ /* 0x000f220000300a00 */
[----:B------:R-:W-:-:S03]  /*f840*/  IMAD.WIDE R174, R2, 0x4, R76 ;  /* 0x0000000402ae7825 */ /* 0x000fc600078e024c */
[----:B------:R4:W-:Y:S01]  /*f850*/  STL.64 [R1+0x280], R138 ;  /* 0x0002808a01007387 */ /* 0x0009e20000100a00 */
[----:B------:R-:W-:-:S03]  /*f860*/  IMAD.WIDE R176, R2, 0x4, R86 ;  /* 0x0000000402b07825 */ /* 0x000fc600078e0256 */
[----:B------:R-:W-:Y:S01]  /*f870*/  STL.64 [R1+0x268], R174 ;  /* 0x000268ae01007387 */ /* 0x000fe20000100a00 */
[----:B------:R-:W-:-:S04]  /*f880*/  IMAD.WIDE R178, R2, 0x4, R20 ;  /* 0x0000000402b27825 */ /* 0x000fc800078e0214 */
[----:B------:R-:W-:-:S04]  /*f890*/  IMAD.WIDE R180, R2, 0x4, R90 ;  /* 0x0000000402b47825 */ /* 0x000fc800078e025a */
[----:B------:R-:W-:-:S04]  /*f8a0*/  IMAD.WIDE R182, R2, 0x4, R94 ;  /* 0x0000000402b67825 */ /* 0x000fc800078e025e */
[----:B------:R-:W-:-:S04]  /*f8b0*/  IMAD.WIDE R184, R2, 0x4, R92 ;  /* 0x0000000402b87825 */ /* 0x000fc800078e025c */
[C---:B------:R-:W-:Y:S02]  /*f8c0*/  IMAD.WIDE R140, R2.reuse, 0x4, R194 ;  /* 0x00000004028c7825 */ /* 0x040fe400078e02c2 */
[----:B------:R-:W4:Y:S04]  /*f8d0*/  LDL.LU.64 R194, [R1+0x3d8] ;  /* 0x0003d80001c27983 */ /* 0x000f280000300a00 */
[----:B------:R4:W-:Y:S04]  /*f8e0*/  STL.64 [R1+0x290], R150 ;  /* 0x0002909601007387 */ /* 0x0009e80000100a00 */
[----:B------:R-:W-:Y:S01]  /*f8f0*/  STL.64 [R1+0x278], R176 ;  /* 0x000278b001007387 */ /* 0x000fe20000100a00 */
[----:B------:R-:W-:-:S03]  /*f900*/  IMAD.WIDE R164, R2, 0x4, R196 ;  /* 0x0000000402a47825 */ /* 0x000fc600078e02c4 */
[----:B------:R-:W4:Y:S04]  /*f910*/  LDL.LU.64 R196, [R1+0x3e0] ;  /* 0x0003e00001c47983 */ /* 0x000f280000300a00 */
[----:B------:R4:W-:Y:S04]  /*f920*/  STL.64 [R1+0x2a0], R140 ;  /* 0x0002a08c01007387 */ /* 0x0009e80000100a00 */
[----:B------:R-:W-:Y:S01]  /*f930*/  STL.64 [R1+0x288], R178 ;  /* 0x000288b201007387 */ /* 0x000fe20000100a00 */
[----:B--2---:R-:W-:-:S03]  /*f940*/  IMAD.WIDE R144, R2, 0x4, R198 ;  /* 0x0000000402907825 */ /* 0x004fc600078e02c6 */
[----:B------:R-:W2:Y:S04]  /*f950*/  LDL.LU.64 R198, [R1+0x3e8] ;  /* 0x0003e80001c67983 */ /* 0x000ea80000300a00 */
[----:B------:R2:W-:Y:S04]  /*f960*/  STL.64 [R1+0x2b0], R164 ;  /* 0x0002b0a401007387 */ /* 0x0005e80000100a00 */
[----:B------:R-:W-:Y:S04]  /*f970*/  STL.64 [R1+0x298], R180 ;  /* 0x000298b401007387 */ /* 0x000fe80000100a00 */
[----:B------:R2:W-:Y:S04]  /*f980*/  STL.64 [R1+0x2c0], R144 ;  /* 0x0002c09001007387 */ /* 0x0005e80000100a00 */
[----:B------:R-:W-:Y:S04]  /*f990*/  STL.64 [R1+0x2a8], R182 ;  /* 0x0002a8b601007387 */ /* 0x000fe80000100a00 */
[----:B-1----:R-:W2:Y:S01]  /*f9a0*/  LDL.LU.64 R8, [R1+0x3f8] ;  /* 0x0003f80001087983 */ /* 0x002ea20000300a00 */
[----:B---3--:R-:W-:-:S04]  /*f9b0*/  IMAD.WIDE R142, R2, 0x4, R186 ;  /* 0x00000004028e7825 */ /* 0x008fc800078e02ba */
[C---:B------:R-:W-:Y:S01]  /*f9c0*/  IMAD.WIDE R186, R2.reuse, 0x4, R10 ;  /* 0x0000000402ba7825 */ /* 0x040fe200078e020a */
[----:B------:R1:W-:Y:S04]  /*f9d0*/  STL.64 [R1+0x2d0], R142 ;  /* 0x0002d08e01007387 */ /* 0x0003e80000100a00 */
[----:B------:R-:W-:Y:S04]  /*f9e0*/  STL.64 [R1+0x2b8], R184 ;  /* 0x0002b8b801007387 */ /* 0x000fe80000100a00 */
[----:B------:R-:W3:Y:S01]  /*f9f0*/  LDL.LU.64 R126, [R1+0x400] ;  /* 0x00040000017e7983 */ /* 0x000ee20000300a00 */
[----:B----4-:R-:W-:-:S04]  /*fa00*/  IMAD.WIDE R132, R2, 0x4, R188 ;  /* 0x0000000402847825 */ /* 0x010fc800078e02bc */
[C---:B------:R-:W-:Y:S01]  /*fa10*/  IMAD.WIDE R188, R2.reuse, 0x4, R24 ;  /* 0x0000000402bc7825 */ /* 0x040fe200078e0218 */
[----:B------:R4:W-:Y:S04]  /*fa20*/  STL.64 [R1+0x2e0], R132 ;  /* 0x0002e08401007387 */ /* 0x0009e80000100a00 */
[----:B------:R-:W-:Y:S01]  /*fa30*/  STL.64 [R1+0x2c8], R186 ;  /* 0x0002c8ba01007387 */ /* 0x000fe20000100a00 */
[----:B------:R-:W-:-:S03]  /*fa40*/  IMAD.WIDE R134, R2, 0x4, R190 ;  /* 0x0000000402867825 */ /* 0x000fc600078e02be */
[----:B------:R-:W4:Y:S01]  /*fa50*/  LDL.LU.64 R130, [R1+0x408] ;  /* 0x0004080001827983 */ /* 0x000f220000300a00 */
[----:B------:R-:W-:-:S03]  /*fa60*/  IMAD.WIDE R190, R2, 0x4, R14 ;  /* 0x0000000402be7825 */ /* 0x000fc600078e020e */
[----:B------:R1:W-:Y:S04]  /*fa70*/  STL.64 [R1+0x2f0], R134 ;  /* 0x0002f08601007387 */ /* 0x0003e80000100a00 */
[----:B------:R-:W-:Y:S04]  /*fa80*/  STL.64 [R1+0x2d8], R188 ;  /* 0x0002d8bc01007387 */ /* 0x000fe80000100a00 */
[----:B------:R-:W4:Y:S01]  /*fa90*/  LDL.LU.64 R118, [R1+0x410] ;  /* 0x0004100001767983 */ /* 0x000f220000300a00 */
[----:B------:R-:W-:-:S05]  /*faa0*/  IMAD.WIDE R162, R2, 0x4, R192 ;  /* 0x0000000402a27825 */ /* 0x000fca00078e02c0 */
[----:B------:R1:W-:Y:S04]  /*fab0*/  STL.64 [R1+0x300], R162 ;  /* 0x000300a201007387 */ /* 0x0003e80000100a00 */
[----:B------:R-:W-:Y:S04]  /*fac0*/  STL.64 [R1+0x2e8], R190 ;  /* 0x0002e8be01007387 */ /* 0x000fe80000100a00 */
[----:B------:R-:W4:Y:S01]  /*fad0*/  LDL.LU.64 R28, [R1+0x418] ;  /* 0x00041800011c7983 */ /* 0x000f220000300a00 */
[----:B------:R-:W-:-:S04]  /*fae0*/  IMAD.WIDE R192, R2, 0x4, R116 ;  /* 0x0000000402c07825 */ /* 0x000fc800078e0274 */
[----:B------:R-:W-:-:S04]  /*faf0*/  IMAD.WIDE R124, R2, 0x4, R6 ;  /* 0x00000004027c7825 */ /* 0x000fc800078e0206 */
[----:B------:R-:W-:-:S04]  /*fb00*/  IMAD.WIDE R6, R2, 0x4, R26 ;  /* 0x0000000402067825 */ /* 0x000fc800078e021a */
[----:B------:R-:W-:-:S04]  /*fb10*/  IMAD.WIDE R250, R2, 0x4, R122 ;  /* 0x0000000402fa7825 */ /* 0x000fc800078e027a */
[----:B------:R-:W-:-:S04]  /*fb20*/  IMAD.WIDE R128, R2, 0x4, R194 ;  /* 0x0000000402807825 */ /* 0x000fc800078e02c2 */
[C---:B------:R-:W-:Y:S01]  /*fb30*/  IMAD.WIDE R194, R2.reuse, 0x4, R104 ;  /* 0x0000000402c27825 */ /* 0x040fe200078e0268 */
[----:B------:R1:W-:Y:S04]  /*fb40*/  STL.64 [R1+0x310], R128 ;  /* 0x0003108001007387 */ /* 0x0003e80000100a00 */
[----:B------:R-:W-:Y:S01]  /*fb50*/  STL.64 [R1+0x2f8], R192 ;  /* 0x0002f8c001007387 */ /* 0x000fe20000100a00 */
[----:B------:R-:W-:-:S04]  /*fb60*/  IMAD.WIDE R136, R2, 0x4, R196 ;  /* 0x0000000402887825 */ /* 0x000fc800078e02c4 */
[C---:B------:R-:W-:Y:S01]  /*fb70*/  IMAD.WIDE R196, R2.reuse, 0x4, R18 ;  /* 0x0000000402c47825 */ /* 0x040fe200078e0212 */
[----:B------:R1:W-:Y:S04]  /*fb80*/  STL.64 [R1+0x320], R136 ;  /* 0x0003208801007387 */ /* 0x0003e80000100a00 */
[----:B------:R-:W-:Y:S04]  /*fb90*/  STL.64 [R1+0x308], R194 ;  /* 0x000308c201007387 */ /* 0x000fe80000100a00 */
[----:B------:R-:W4:Y:S01]  /*fba0*/  LDL.LU.64 R232, [R1+0x420] ;  /* 0x0004200001e87983 */ /* 0x000f220000300a00 */
[----:B------:R-:W-:-:S04]  /*fbb0*/  IMAD.WIDE R240, R2, 0x4, R112 ;  /* 0x0000000402f07825 */ /* 0x000fc800078e0270 */
[----:B------:R-:W-:-:S04]  /*fbc0*/  IMAD.WIDE R238, R2, 0x4, R30 ;  /* 0x0000000402ee7825 */ /* 0x000fc800078e021e */
[----:B------:R-:W-:-:S04]  /*fbd0*/  IMAD.WIDE R236, R2, 0x4, R38 ;  /* 0x0000000402ec7825 */ /* 0x000fc800078e0226 */
[----:B--2---:R-:W-:-:S04]  /*fbe0*/  IMAD.WIDE R216, R2, 0x4, R198 ;  /* 0x0000000402d87825 */ /* 0x004fc800078e02c6 */
[C---:B------:R-:W-:Y:S01]  /*fbf0*/  IMAD.WIDE R198, R2.reuse, 0x4, R22 ;  /* 0x0000000402c67825 */ /* 0x040fe200078e0216 */
[----:B------:R2:W-:Y:S04]  /*fc00*/  STL.64 [R1+0x330], R216 ;  /* 0x000330d801007387 */ /* 0x0005e80000100a00 */
[----:B------:R-:W-:Y:S04]  /*fc10*/  STL.64 [R1+0x318], R196 ;  /* 0x000318c401007387 */ /* 0x000fe80000100a00 */
[----:B------:R-:W2:Y:S04]  /*fc20*/  LDL.LU.64 R228, [R1+0x428] ;  /* 0x0004280001e47983 */ /* 0x000ea80000300a00 */
[----:B------:R1:W-:Y:S01]  /*fc30*/  STL.64 [R1+0x340], R124 ;  /* 0x0003407c01007387 */ /* 0x0003e20000100a00 */
[----:B------:R-:W-:-:S03]  /*fc40*/  IMAD.WIDE R8, R2, 0x4, R8 ;  /* 0x0000000402087825 */ /* 0x000fc600078e0208 */
[----:B------:R-:W-:Y:S04]  /*fc50*/  STL.64 [R1+0x328], R198 ;  /* 0x000328c601007387 */ /* 0x000fe80000100a00 */
[----:B------:R-:W2:Y:S04]  /*fc60*/  LDL.LU.64 R226, [R1+0x430] ;  /* 0x0004300001e27983 */ /* 0x000ea80000300a00 */
[----:B------:R-:W2:Y:S04]  /*fc70*/  LDL.LU.64 R70, [R1+0x438] ;  /* 0x0004380001467983 */ /* 0x000ea80000300a00 */
[----:B------:R1:W-:Y:S01]  /*fc80*/  STL.64 [R1+0x350], R8 ;  /* 0x0003500801007387 */ /* 0x0003e20000100a00 */
[----:B---3--:R-:W-:-:S03]  /*fc90*/  IMAD.WIDE R126, R2, 0x4, R126 ;  /* 0x00000004027e7825 */ /* 0x008fc600078e027e */
[----:B------:R-:W-:Y:S04]  /*fca0*/  STL.64 [R1+0x338], R6 ;  /* 0x0003380601007387 */ /* 0x000fe80000100a00 */
[----:B------:R-:W3:Y:S04]  /*fcb0*/  LDL.LU.64 R62, [R1+0x440] ;  /* 0x00044000013e7983 */ /* 0x000ee80000300a00 */
[----:B------:R1:W-:Y:S04]  /*fcc0*/  STL.64 [R1+0x360], R126 ;  /* 0x0003607e01007387 */ /* 0x0003e80000100a00 */
[----:B------:R-:W-:Y:S04]  /*fcd0*/  STL.64 [R1+0x348], R250 ;  /* 0x000348fa01007387 */ /* 0x000fe80000100a00 */
[----:B------:R-:W3:Y:S01]  /*fce0*/  LDL.LU.64 R68, [R1+0x448] ;  /* 0x0004480001447983 */ /* 0x000ee20000300a00 */
[----:B----4-:R-:W-:-:S05]  /*fcf0*/  IMAD.WIDE R130, R2, 0x4, R130 ;  /* 0x0000000402827825 */ /* 0x010fca00078e0282 */
[----:B------:R4:W-:Y:S04]  /*fd00*/  STL.64 [R1+0x370], R130 ;  /* 0x0003708201007387 */ /* 0x0009e80000100a00 */
[----:B------:R-:W-:Y:S01]  /*fd10*/  STL.64 [R1+0x358], R240 ;  /* 0x000358f001007387 */ /* 0x000fe20000100a00 */
[----:B------:R-:W-:-:S03]  /*fd20*/  IMAD.WIDE R118, R2, 0x4, R118 ;  /* 0x0000000402767825 */ /* 0x000fc600078e0276 */
[----:B------:R-:W4:Y:S04]  /*fd30*/  LDL.LU.64 R54, [R1+0x450] ;  /* 0x0004500001367983 */ /* 0x000f280000300a00 */
[----:B------:R-:W4:Y:S04]  /*fd40*/  LDL.LU.64 R12, [R1+0x458] ;  /* 0x00045800010c7983 */ /* 0x000f280000300a00 */
        /* <DEDUP_REMOVED lines=16> */
[----:B------:R-:W-:Y:S01]  /*fe50*/  IMAD.WIDE R232, R2, 0x4, R42 ;  /* 0x0000000402e87825 */ /* 0x000fe200078e022a */
[----:B------:R-:W-:Y:S04]  /*fe60*/  STL.64 [R1+0x3a0], R80 ;  /* 0x0003a05001007387 */ /* 0x000fe80000100a00 */
[----:B------:R-:W-:Y:S01]  /*fe70*/  STL.64 [R1+0x388], R234 ;  /* 0x000388ea01007387 */ /* 0x000fe20000100a00 */
[----:B------:R-:W-:-:S04]  /*fe80*/  IMAD.WIDE R14, R5, 0x4, R202 ;  /* 0x00000004050e7825 */ /* 0x000fc800078e02ca */
[----:B------:R-:W-:-:S04]  /*fe90*/  IMAD.WIDE R10, R5, 0x4, R206 ;  /* 0x00000004050a7825 */ /* 0x000fc800078e02ce */
[----:B--2---:R-:W-:-:S04]  /*fea0*/  IMAD.WIDE R64, R2, 0x4, R228 ;  /* 0x0000000402407825 */ /* 0x004fc800078e02e4 */
        /* <DEDUP_REMOVED lines=8> */
[----:B------:R2:W-:Y:S01]  /*ff30*/  STL.64 [R1+0x3d0], R24 ;  /* 0x0003d01801007387 */ /* 0x0005e20000100a00 */
[----:B---3--:R-:W-:-:S03]  /*ff40*/  IMAD.WIDE R20, R2, 0x4, R62 ;  /* 0x0000000402147825 */ /* 0x008fc600078e023e */
[----:B------:R-:W-:Y:S04]  /*ff50*/  STL.64 [R1+0x3b8], R226 ;  /* 0x0003b8e201007387 */ /* 0x000fe80000100a00 */
[----:B------:R3:W-:Y:S01]  /*ff60*/  STL.64 [R1+0x3e0], R20 ;  /* 0x0003e01401007387 */ /* 0x0007e20000100a00 */
[----:B------:R-:W-:-:S03]  /*ff70*/  IMAD.WIDE R36, R2, 0x4, R68 ;  /* 0x0000000402247825 */ /* 0x000fc600078e0244 */
[----:B------:R-:W-:Y:S04]  /*ff80*/  STL.64 [R1+0x3c8], R122 ;  /* 0x0003c87a01007387 */ /* 0x000fe80000100a00 */
[----:B------:R3:W-:Y:S04]  /*ff90*/  STL.64 [R1+0x3f0], R36 ;  /* 0x0003f02401007387 */ /* 0x0007e80000100a00 */
[----:B------:R-:W-:Y:S01]  /*ffa0*/  STL.64 [R1+0x3d8], R116 ;  /* 0x0003d87401007387 */ /* 0x000fe20000100a00 */
[----:B----4-:R-:W-:-:S04]  /*ffb0*/  IMAD.WIDE R48, R2, 0x4, R54 ;  /* 0x0000000402307825 */ /* 0x010fc800078e0236 */
[C---:B------:R-:W-:Y:S01]  /*ffc0*/  IMAD.WIDE R68, R2.reuse, 0x4, R12 ;  /* 0x0000000402447825 */ /* 0x040fe200078e020c */
[----:B------:R4:W-:Y:S04]  /*ffd0*/  STL.64 [R1+0x400], R48 ;  /* 0x0004003001007387 */ /* 0x0009e80000100a00 */
[----:B------:R-:W-:Y:S04]  /*ffe0*/  STL.64 [R1+0x3e8], R112 ;  /* 0x0003e87001007387 */ /* 0x000fe80000100a00 */
[----:B------:R4:W-:Y:S01]  /*fff0*/  STL.64 [R1+0x410], R68 ;  /* 0x0004104401007387 */ /* 0x0009e20000100a00 */
[----:B------:R-:W-:-:S03]  /*10000*/  IMAD.WIDE R76, R2, 0x4, R58 ;  /* 0x00000004024c7825 */ /* 0x000fc600078e023a */
[----:B------:R-:W-:Y:S04]  /*10010*/  STL.64 [R1+0x3f8], R104 ;  /* 0x0003f86801007387 */ /* 0x000fe80000100a00 */
[----:B------:R4:W-:Y:S04]  /*10020*/  STL.64 [R1+0x420], R76 ;  /* 0x0004204c01007387 */ /* 0x0009e80000100a00 */
[----:B------:R-:W-:Y:S04]  /*10030*/  STL.64 [R1+0x408], R94 ;  /* 0x0004085e01007387 */ /* 0x000fe80000100a00 */
[----:B------:R-:W2:Y:S04]  /*10040*/  LDL.64 R22, [R1+0x130] ;  /* 0x0001300001167983 */ /* 0x000ea80000100a00 */
[----:B------:R-:W3:Y:S01]  /*10050*/  LDL.64 R26, [R1+0x140] ;  /* 0x00014000011a7983 */ /* 0x000ee20000100a00 */
[----:B------:R-:W-:-:S05]  /*10060*/  IMAD.WIDE R92, R2, 0x4, R50 ;  /* 0x00000004025c7825 */ /* 0x000fca00078e0232 */
[----:B------:R4:W-:Y:S01]  /*10070*/  STL.64 [R1+0x438], R92 ;  /* 0x0004385c01007387 */ /* 0x0009e20000100a00 */
[----:B------:R-:W-:-:S03]  /*10080*/  IMAD.WIDE R12, R5, 0x4, R204 ;  /* 0x00000004050c7825 */ /* 0x000fc600078e02cc */
[----:B------:R-:W-:Y:S04]  /*10090*/  STL.64 [R1+0x428], R18 ;  /* 0x0004281201007387 */ /* 0x000fe80000100a00 */
[----:B------:R-:W4:Y:S04]  /*100a0*/  LDL.64 R30, [R1+0x150] ;  /* 0x00015000011e7983 */ /* 0x000f280000100a00 */
        /* <DEDUP_REMOVED lines=12> */
[----:B------:R-:W2:Y:S04]  /*10170*/  LDL.64 R200, [R1+0xb0] ;  /* 0x0000b00001c87983 */ /* 0x000ea80000100a00 */
[----:B------:R-:W3:Y:S04]  /*10180*/  LDL.64 R202, [R1+0xc0] ;  /* 0x0000c00001ca7983 */ /* 0x000ee80000100a00 */
[----:B------:R1:W-:Y:S04]  /*10190*/  STL.64 [R1+0x418], R16 ;  /* 0x0004181001007387 */ /* 0x0003e80000100a00 */
[----:B------:R-:W4:Y:S04]  /*101a0*/  LDL.64 R204, [R1+0xd0] ;  /* 0x0000d00001cc7983 */ /* 0x000f280000100a00 */
[----:B------:R-:W-:Y:S04]  /*101b0*/  STL.64 [R1+0x60], R14 ;  /* 0x0000600e01007387 */ /* 0x000fe80000100a00 */
[----:B------:R-:W4:Y:S04]  /*101c0*/  LDL.64 R206, [R1+0xe0] ;  /* 0x0000e00001ce7983 */ /* 0x000f280000100a00 */
[----:B------:R-:W-:Y:S04]  /*101d0*/  STL.64 [R1+0x58], R12 ;  /* 0x0000580c01007387 */ /* 0x000fe80000100a00 */
[----:B------:R-:W-:Y:S04]  /*101e0*/  STL.64 [R1+0x50], R10 ;  /* 0x0000500a01007387 */ /* 0x000fe80000100a00 */
[----:B------:R-:W4:Y:S04]  /*101f0*/  LDL.LU.64 R166, [R1+0x1950] ;  /* 0x0019500001a67983 */ /* 0x000f280000300a00 */
[----:B------:R-:W4:Y:S04]  /*10200*/  LDL.LU.64 R96, [R1+0x1948] ;  /* 0x0019480001607983 */ /* 0x000f280000300a00 */
[----:B------:R-:W4:Y:S04]  /*10210*/  LDL.LU.64 R242, [R1+0x1940] ;  /* 0x0019400001f27983 */ /* 0x000f280000300a00 */
[----:B------:R-:W4:Y:S04]  /*10220*/  LDL.LU.64 R170, [R1+0x1938] ;  /* 0x0019380001aa7983 */ /* 0x000f280000300a00 */
[----:B--2---:R-:W-:Y:S04]  /*10230*/  LDGSTS.E [R247+0x21800], desc[UR6][R200.64], P4 ;  /* 0x21800000c8f77fae */ /* 0x004fe8000a121846 */
[----:B---3--:R-:W-:Y:S04]  /*10240*/  LDGSTS.E [R247+0x21c00], desc[UR6][R202.64], P4 ;  /* 0x21c00000caf77fae */ /* 0x008fe8000a121846 */
[----:B----4-:R-:W-:Y:S04]  /*10250*/  LDGSTS.E [R247+0x22000], desc[UR6][R204.64], P4 ;  /* 0x22000000ccf77fae */ /* 0x010fe8000a121846 */
        /* <DEDUP_REMOVED lines=21> */
[----:B------:R-:W2:Y:S04]  /*103b0*/  LDL.LU.64 R160, [R1+0x1930] ;  /* 0x0019300001a07983 */ /* 0x000ea80000300a00 */
[----:B------:R-:W-:Y:S04]  /*103c0*/  LDGSTS.E [R247+0x27800], desc[UR6][R86.64], P4 ;  /* 0x2780000056f77fae */ /* 0x000fe8000a121846 */
[----:B------:R-:W3:Y:S04]  /*103d0*/  LDL.LU.64 R168, [R1+0x1928] ;  /* 0x0019280001a87983 */ /* 0x000ee80000300a00 */
[----:B------:R-:W-:Y:S04]  /*103e0*/  LDGSTS.E [R247+0x27c00], desc[UR6][R90.64], P4 ;  /* 0x27c000005af77fae */ /* 0x000fe8000a121846 */
[----:B------:R-:W4:Y:S04]  /*103f0*/  LDL.LU.64 R98, [R1+0x1920] ;  /* 0x0019200001627983 */ /* 0x000f280000300a00 */
        /* <DEDUP_REMOVED lines=27> */
[----:B-1----:R-:W3:Y:S04]  /*105b0*/  LDL.LU.64 R142, [R1+0x18b0] ;  /* 0x0018b000018e7983 */ /* 0x002ee80000300a00 */
        /* <DEDUP_REMOVED lines=21> */
[----:B------:R-:W3:Y:S04]  /*10710*/  LDL.LU.64 R118, [R1+0x1858] ;  /* 0x0018580001767983 */ /* 0x000ee80000300a00 */
[----:B------:R-:W-:Y:S04]  /*10720*/  LDGSTS.E [R247+0x2e400], desc[UR6][R24.64], P4 ;  /* 0x2e40000018f77fae */ /* 0x000fe8000a121846 */
[----:B------:R-:W4:Y:S04]  /*10730*/  LDL.LU.64 R28, [R1+0x1850] ;  /* 0x00185000011c7983 */ /* 0x000f280000300a00 */
[----:B------:R-:W-:Y:S04]  /*10740*/  LDGSTS.E [R247+0x2e800], desc[UR6][R20.64], P4 ;  /* 0x2e80000014f77fae */ /* 0x000fe8000a121846 */
[----:B------:R-:W2:Y:S04]  /*10750*/  LDL.64 R24, [R1+0x128] ;  /* 0x0001280001187983 */ /* 0x000ea80000100a00 */
[----:B------:R-:W-:Y:S04]  /*10760*/  LDGSTS.E [R247+0x2ec00], desc[UR6][R36.64], P4 ;  /* 0x2ec0000024f77fae */ /* 0x000fe8000a121846 */
[----:B------:R-:W3:Y:S04]  /*10770*/  LDL.64 R20, [R1+0x118] ;  /* 0x0001180001147983 */ /* 0x000ee80000100a00 */
[----:B------:R-:W4:Y:S04]  /*10780*/  LDL.64 R40, [R1+0x148] ;  /* 0x0001480001287983 */ /* 0x000f280000100a00 */
[----:B------:R-:W4:Y:S04]  /*10790*/  LDL.64 R36, [R1+0x158] ;  /* 0x0001580001247983 */ /* 0x000f280000100a00 */
[----:B------:R-:W4:Y:S04]  /*107a0*/  LDL.64 R42, [R1+0x168] ;  /* 0x00016800012a7983 */ /* 0x000f280000100a00 */
[----:B------:R-:W-:Y:S04]  /*107b0*/  LDGSTS.E [R247+0x2f000], desc[UR6][R48.64], P4 ;  /* 0x2f00000030f77fae */ /* 0x000fe8000a121846 */
[----:B------:R-:W4:Y:S04]  /*107c0*/  LDL.64 R60, [R1+0x190] ;  /* 0x00019000013c7983 */ /* 0x000f280000100a00 */
[----:B------:R-:W4:Y:S04]  /*107d0*/  LDL.64 R56, [R1+0x1a0] ;  /* 0x0001a00001387983 */ /* 0x000f280000100a00 */
[----:B------:R-:W4:Y:S04]  /*107e0*/  LDL.64 R48, [R1+0x180] ;  /* 0x0001800001307983 */ /* 0x000f280000100a00 */
[----:B------:R-:W4:Y:S04]  /*107f0*/  LDL.64 R64, [R1+0x1b0] ;  /* 0x0001b00001407983 */ /* 0x000f280000100a00 */
[----:B------:R-:W-:Y:S04]  /*10800*/  LDGSTS.E [R247+0x2f400], desc[UR6][R68.64], P4 ;  /* 0x2f40000044f77fae */ /* 0x000fe8000a121846 */
[----:B------:R-:W-:Y:S04]  /*10810*/  LDGSTS.E [R247+0x2f800], desc[UR6][R76.64], P4 ;  /* 0x2f8000004cf77fae */ /* 0x000fe8000a121846 */
[----:B------:R-:W4:Y:S04]  /*10820*/  LDL.64 R80, [R1+0x1f8] ;  /* 0x0001f80001507983 */ /* 0x000f280000100a00 */
[----:B------:R-:W4:Y:S04]  /*10830*/  LDL.64 R68, [R1+0x1c8] ;  /* 0x0001c80001447983 */ /* 0x000f280000100a00 */
[----:B------:R-:W4:Y:S04]  /*10840*/  LDL.64 R76, [R1+0x1e8] ;  /* 0x0001e800014c7983 */ /* 0x000f280000100a00 */
[----:B------:R-:W-:Y:S04]  /*10850*/  LDGSTS.E [R247+0x2fc00], desc[UR6][R92.64], P4 ;  /* 0x2fc000005cf77fae */ /* 0x000fe8000a121846 */
[----:B------:R-:W4:Y:S01]  /*10860*/  LDL.64 R92, [R1+0x228] ;  /* 0x00022800015c7983 */ /* 0x000f220000100a00 */
[----:B------:R-:W-:-:S05]  /*10870*/  IMAD.WIDE R210, R2, 0x4, R210 ;  /* 0x0000000402d27825 */ /* 0x000fca00078e02d2 */
        /* <DEDUP_REMOVED lines=11> */
[----:B------:R-:W-:-:S03]  /*10930*/  IMAD.WIDE R230, R2, 0x4, R230 ;  /* 0x0000000402e67825 */ /* 0x000fc600078e02e6 */
[----:B------:R-:W-:Y:S04]  /*10940*/  LDGSTS.E [R249+0x22e00], desc[UR6][R100.64], P4 ;  /* 0x22e0000064f97fae */ /* 0x000fe8000a121846 */
[----:B------:R-:W-:Y:S01]  /*10950*/  LDGSTS.E [R249+0x23200], desc[UR6][R220.64], P4 ;  /* 0x23200000dcf97fae */ /* 0x000fe2000a121846 */
[----:B------:R-:W-:-:S03]  /*10960*/  IMAD.WIDE R74, R2, 0x4, R74 ;  /* 0x00000004024a7825 */ /* 0x000fc600078e024a */
[----:B------:R-:W4:Y:S04]  /*10970*/  LDL.LU.64 R108, [R1+0x1848] ;  /* 0x00184800016c7983 */ /* 0x000f280000300a00 */
        /* <DEDUP_REMOVED lines=10> */
[----:B---3--:R-:W-:Y:S04]  /*10a20*/  LDGSTS.E [R249+0x23600], desc[UR6][R20.64], P4 ;  /* 0x2360000014f97fae */ /* 0x008fe8000a121846 */
[----:B--2---:R-:W-:Y:S04]  /*10a30*/  LDGSTS.E [R249+0x23a00], desc[UR6][R24.64], P4 ;  /* 0x23a0000018f97fae */ /* 0x004fe8000a121846 */
[----:B------:R-:W-:Y:S04]  /*10a40*/  LDGSTS.E [R249+0x23e00], desc[UR6][R244.64], P4 ;  /* 0x23e00000f4f97fae */ /* 0x000fe8000a121846 */
        /* <DEDUP_REMOVED lines=21> */
[----:B------:R-:W-:Y:S04]  /*10ba0*/  LDGSTS.E [R249+0x28600], desc[UR6][R88.64], P4 ;  /* 0x2860000058f97fae */ /* 0x000fe8000a121846 */
[----:B------:R-:W-:Y:S04]  /*10bb0*/  LDGSTS.E [R249+0x28a00], desc[UR6][R172.64], P4 ;  /* 0x28a00000acf97fae */ /* 0x000fe8000a121846 */
[----:B------:R-:W4:Y:S04]  /*10bc0*/  LDL.LU.64 R84, [R1+0x17d0] ;  /* 0x0017d00001547983 */ /* 0x000f280000300a00 */
[----:B------:R-:W3:Y:S04]  /*10bd0*/  LDL.LU.64 R88, [R1+0x17c8] ;  /* 0x0017c80001587983 */ /* 0x000ee80000300a00 */
[----:B------:R-:W4:Y:S04]  /*10be0*/  LDL.LU.64 R172, [R1+0x17c0] ;  /* 0x0017c00001ac7983 */ /* 0x000f280000300a00 */
[----:B------:R-:W-:Y:S04]  /*10bf0*/  LDGSTS.E [R249+0x28e00], desc[UR6][R174.64], P4 ;  /* 0x28e00000aef97fae */ /* 0x000fe8000a121846 */
[----:B------:R-:W-:Y:S04]  /*10c00*/  LDGSTS.E [R249+0x29200], desc[UR6][R176.64], P4 ;  /* 0x29200000b0f97fae */ /* 0x000fe8000a121846 */
[----:B------:R-:W-:Y:S04]  /*10c10*/  LDGSTS.E [R249+0x29600], desc[UR6][R178.64], P4 ;  /* 0x29600000b2f97fae */ /* 0x000fe8000a121846 */
[----:B------:R-:W3:Y:S04]  /*10c20*/  LDL.LU.64 R174, [R1+0x17b8] ;  /* 0x0017b80001ae7983 */ /* 0x000ee80000300a00 */
[----:B------:R-:W4:Y:S04]  /*10c30*/  LDL.LU.64 R176, [R1+0x17b0] ;  /* 0x0017b00001b07983 */ /* 0x000f280000300a00 */
[----:B------:R-:W3:Y:S04]  /*10c40*/  LDL.LU.64 R178, [R1+0x17a8] ;  /* 0x0017a80001b27983 */ /* 0x000ee80000300a00 */
[----:B------:R-:W-:Y:S04]  /*10c50*/  LDGSTS.E [R249+0x29a00], desc[UR6][R180.64], P4 ;  /* 0x29a00000b4f97fae */ /* 0x000fe8000a121846 */
[----:B------:R-:W-:Y:S04]  /*10c60*/  LDGSTS.E [R249+0x29e00], desc[UR6][R182.64], P4 ;  /* 0x29e00000b6f97fae */ /* 0x000fe8000a121846 */
[----:B------:R-:W-:Y:S04]  /*10c70*/  LDGSTS.E [R249+0x2a200], desc[UR6][R184.64], P4 ;  /* 0x2a200000b8f97fae */ /* 0x000fe8000a121846 */
[----:B------:R-:W4:Y:S04]  /*10c80*/  LDL.LU.64 R180, [R1+0x17a0] ;  /* 0x0017a00001b47983 */ /* 0x000f280000300a00 */
[----:B------:R-:W4:Y:S04]  /*10c90*/  LDL.LU.64 R182, [R1+0x1798] ;  /* 0x0017980001b67983 */ /* 0x000f280000300a00 */
[----:B------:R-:W3:Y:S04]  /*10ca0*/  LDL.LU.64 R184, [R1+0x1790] ;  /* 0x0017900001b87983 */ /* 0x000ee80000300a00 */
[----:B------:R-:W-:Y:S04]  /*10cb0*/  LDGSTS.E [R249+0x2a600], desc[UR6][R186.64], P4 ;  /* 0x2a600000baf97fae */ /* 0x000fe8000a121846 */
[----:B------:R-:W-:Y:S04]  /*10cc0*/  LDGSTS.E [R249+0x2aa00], desc[UR6][R188.64], P4 ;  /* 0x2aa00000bcf97fae */ /* 0x000fe8000a121846 */
[----:B------:R-:W-:Y:S04]  /*10cd0*/  LDGSTS.E [R249+0x2ae00], desc[UR6][R190.64], P4 ;  /* 0x2ae00000bef97fae */ /* 0x000fe8000a121846 */
[----:B------:R-:W4:Y:S04]  /*10ce0*/  LDL.LU.64 R186, [R1+0x1788] ;  /* 0x0017880001ba7983 */ /* 0x000f280000300a00 */
[----:B------:R-:W3:Y:S04]  /*10cf0*/  LDL.LU.64 R188, [R1+0x1780] ;  /* 0x0017800001bc7983 */ /* 0x000ee80000300a00 */
[----:B------:R-:W2:Y:S04]  /*10d00*/  LDL.LU.64 R190, [R1+0x1778] ;  /* 0x0017780001be7983 */ /* 0x000ea80000300a00 */
        /* <DEDUP_REMOVED lines=8> */
[----:B------:R1:W-:Y:S04]  /*10d90*/  LDGSTS.E [R249+0x2c600], desc[UR6][R250.64], P4 ;  /* 0x2c600000faf97fae */ /* 0x0003e8000a121846 */
[----:B------:R-:W4:Y:S04]  /*10da0*/  LDL.LU.64 R198, [R1+0x1758] ;  /* 0x0017580001c67983 */ /* 0x000f280000300a00 */
[----:B------:R-:W2:Y:S04]  /*10db0*/  LDL.LU.64 R6, [R1+0x1750] ;  /* 0x0017500001067983 */ /* 0x000ea80000300a00 */
        /* <DEDUP_REMOVED lines=13> */
[----:B------:R4:W-:Y:S04]  /*10e90*/  LDGSTS.E [R249+0x2fe00], desc[UR6][R16.64], P4 ;  /* 0x2fe0000010f97fae */ /* 0x0009e8000a121846 */
[----:B------:R-:W0:Y:S01]  /*10ea0*/  LDGDEPBAR ;  /* 0x00000000000079af */ /* 0x000e220000000000 */
[----:B------:R-:W-:-:S02]  /*10eb0*/  VIADD R3, R246, 0x100000 ;  /* 0x00100000f6037836 */ /* 0x000fc40000000000 */
[C---:B------:R-:W-:Y:S01]  /*10ec0*/  VIADD R248, R246.reuse, 0x100000 ;  /* 0x00100000f6f87836 */ /* 0x040fe20000000000 */
[----:B-1----:R-:W1:Y:S01]  /*10ed0*/  LDC R251, c[0x0][0x230] ;  /* 0x00008c00fffb7b82 */ /* 0x002e620000000800 */
[----:B------:R-:W-:-:S07]  /*10ee0*/  IADD3 R250, R246, 0x100000, RZ ;  /* 0x00100000f6fa7810 */ /* 0x000fce0007ffe0ff */
[----:B------:R-:W-:Y:S01]  /*10ef0*/  BAR.SYNC.DEFER_BLOCKING 0x0 ;  /* 0x0000000000007b1d */ /* 0x000fe20000010000 */
[----:B----4-:R-:W-:-:S05]  /*10f00*/  IMAD.WIDE R16, R5, 0x4, R198 ;  /* 0x0000000405107825 */ /* 0x010fca00078e02c6 */
[----:B------:R-:W-:Y:S01]  /*10f10*/  STL [R1+0x1838], R8 ;  /* 0x0018380801007387 */ /* 0x000fe20000100800 */
[----:B---3--:R-:W-:-:S03]  /*10f20*/  IMAD.WIDE R94, R5, 0x4, R194 ;  /* 0x00000004055e7825 */ /* 0x008fc600078e02c2 */
[----:B------:R-:W-:Y:S04]  /*10f30*/  STL [R1+0x1808], R252 ;  /* 0x001808fc01007387 */ /* 0x000fe80000100800 */
[----:B--2---:R2:W-:Y:S01]  /*10f40*/  STL.64 [R1+0x1750], R6 ;  /* 0x0017500601007387 */ /* 0x0045e20000100a00 */
[----:B------:R-:W-:-:S03]  /*10f50*/  IMAD.WIDE R18, R5, 0x4, R192 ;  /* 0x0000000405127825 */ /* 0x000fc600078e02c0 */
[----:B------:R3:W-:Y:S01]  /*10f60*/  STL.64 [R1+0x48], R16 ;  /* 0x0000481001007387 */ /* 0x0007e20000100a00 */
[----:B-1----:R-:W-:-:S03]  /*10f70*/  VIADD R251, R251, 0xffffff9d ;  /* 0xffffff9dfbfb7836 */ /* 0x002fc60000000000 */
[----:B------:R-:W-:Y:S01]  /*10f80*/  @!PT LDS RZ, [RZ] ;  /* 0x00000000fffff984 */ /* 0x000fe20000000800 */
[----:B------:R-:W-:Y:S01]  /*10f90*/  @!PT LDS RZ, [RZ] ;  /* 0x00000000fffff984 */ /* 0x000fe20000000800 */
[----:B------:R-:W-:Y:S01]  /*10fa0*/  @!PT LDS RZ, [RZ] ;  /* 0x00000000fffff984 */ /* 0x000fe20000000800 */
[----:B------:R1:W-:Y:S02]  /*10fb0*/  LDGSTS.E [R250+-0x78000], desc[UR6][R14.64], !P1 ;  /* 0x880000000efa7fae */ /* 0x0003e4000c921846 */
[----:B------:R-:W-:Y:S02]  /*10fc0*/  ISETP.GE.U32.AND P3, PT, R251, 0x7fffff7e, PT ;  /* 0x7fffff7efb00780c */ /* 0x000fe40003f66070 */
[----:B------:R-:W-:Y:S01]  /*10fd0*/  LDGSTS.E [R248+-0x74000], desc[UR6][R12.64], !P1 ;  /* 0x8c0000000cf87fae */ /* 0x000fe2000c921846 */
[----:B------:R-:W4:Y:S01]  /*10fe0*/  LDC R251, c[0x0][0x230] ;  /* 0x00008c00fffb7b82 */ /* 0x000f220000000800 */
[----:B--2---:R-:W-:Y:S02]  /*10ff0*/  IMAD.WIDE R6, R5, 0x4, R196 ;  /* 0x0000000405067825 */ /* 0x004fe400078e02c4 */
[----:B------:R2:W-:Y:S04]  /*11000*/  LDGSTS.E [R3+-0x77ffc], desc[UR6][R10.64], !P2 ;  /* 0x880040000a037fae */ /* 0x0005e8000d121846 */
[----:B------:R-:W3:Y:S01]  /*11010*/  LDL R252, [R1+0xe30] ;  /* 0x000e300001fc7983 */ /* 0x000ee20000100800 */
[----:B-1----:R-:W1:Y:S01]  /*11020*/  LDC R15, c[0x0][0x230] ;  /* 0x00008c00ff0f7b82 */ /* 0x002e620000000800 */
[----:B--2---:R-:W-:-:S07]  /*11030*/  VIADD R10, R246, 0x100000 ;  /* 0x00100000f60a7836 */ /* 0x004fce0000000000 */
[----:B------:R-:W2:Y:S01]  /*11040*/  LDC R13, c[0x0][0x230] ;  /* 0x00008c00ff0d7b82 */ /* 0x000ea20000000800 */
[----:B------:R-:W-:Y:S01]  /*11050*/  VIADD R3, R246, 0x100000 ;  /* 0x00100000f6037836 */ /* 0x000fe20000000000 */
[----:B------:R3:W-:Y:S01]  /*11060*/  LDGSTS.E [R10+-0x73ffc], desc[UR6][R16.64], !P2 ;  /* 0x8c004000100a7fae */ /* 0x0007e2000d121846 */
[----:B----4-:R-:W-:-:S03]  /*11070*/  VIADD R12, R251, 0xffffff9c ;  /* 0xffffff9cfb0c7836 */ /* 0x010fc60000000000 */
[----:B------:R-:W-:Y:S02]  /*11080*/  LDGSTS.E [R3+-0x77ff8], desc[UR6][R6.64], !P3 ;  /* 0x8800800006037fae */ /* 0x000fe4000d921846 */
[----:B------:R-:W4:Y:S01]  /*11090*/  LDC R251, c[0x0][0x230] ;  /* 0x00008c00fffb7b82 */ /* 0x000f220000000800 */
[----:B------:R-:W-:Y:S01]  /*110a0*/  ISETP.GE.U32.AND P1, PT, R12, 0x7fffff7d, PT ;  /* 0x7fffff7d0c00780c */ /* 0x000fe20003f26070 */
[----:B------:R-:W-:Y:S02]  /*110b0*/  VIADD R12, R246, 0x100000 ;  /* 0x00100000f60c7836 */ /* 0x000fe40000000000 */
[----:B---3--:R-:W-:-:S04]  /*110c0*/  IMAD.WIDE R16, R5, 0x4, R190 ;  /* 0x0000000405107825 */ /* 0x008fc800078e02be */
[----:B------:R-:W3:Y:S01]  /*110d0*/  LDC R14, c[0x0][0x230] ;  /* 0x00008c00ff0e7b82 */ /* 0x000ee20000000800 */
[----:B------:R1:W-:Y:S01]  /*110e0*/  LDGSTS.E [R12+-0x73ff8], desc[UR6][R94.64], !P3 ;  /* 0x8c0080005e0c7fae */ /* 0x0003e2000d921846 */
[----:B----4-:R-:W-:Y:S02]  /*110f0*/  VIADD R11, R251, 0xffffff9b ;  /* 0xffffff9bfb0b7836 */ /* 0x010fe40000000000 */
[----:B-1----:R-:W-:Y:S01]  /*11100*/  VIADD R12, R15, 0xffffff9a ;  /* 0xffffff9a0f0c7836 */ /* 0x002fe20000000000 */
[----:B------:R1:W-:Y:S01]  /*11110*/  STL.64 [R1+0x40], R6 ;  /* 0x0000400601007387 */ /* 0x0003e20000100a00 */
[----:B------:R-:W-:Y:S01]  /*11120*/  VIADD R3, R245, 0x100000 ;  /* 0x00100000f5037836 */ /* 0x000fe20000000000 */
[----:B------:R-:W-:Y:S01]  /*11130*/  ISETP.GE.U32.AND P2, PT, R11, 0x7fffff7c, PT ;  /* 0x7fffff7c0b00780c */ /* 0x000fe20003f46070 */
[----:B------:R-:W-:Y:S01]  /*11140*/  VIADD R11, R246, 0x100000 ;  /* 0x00100000f60b7836 */ /* 0x000fe20000000000 */
[----:B------:R-:W4:Y:S04]  /*11150*/  LDC R15, c[0x0][0x230] ;  /* 0x00008c00ff0f7b82 */ /* 0x000f280000000800 */
[----:B------:R2:W-:Y:S04]  /*11160*/  LDGSTS.E [R11+-0x77ff4], desc[UR6][R18.64], !P1 ;  /* 0x8800c000120b7fae */ /* 0x0005e8000c921846 */
[----:B------:R2:W-:Y:S01]  /*11170*/  LDGSTS.E [R10+-0x73ff4], desc[UR6][R16.64], !P1 ;  /* 0x8c00c000100a7fae */ /* 0x0005e2000c921846 */
[----:B------:R-:W-:Y:S01]  /*11180*/  ISETP.GE.U32.AND P1, PT, R12, 0x7fffff7b, PT ;  /* 0x7fffff7b0c00780c */ /* 0x000fe20003f26070 */
[----:B-1----:R-:W-:-:S02]  /*11190*/  IMAD.WIDE R6, R5, 0x4, R188 ;  /* 0x0000000405067825 */ /* 0x002fc400078e02bc */
[----:B------:R1:W-:Y:S04]  /*111a0*/  STL.64 [R1+0x38], R94 ;  /* 0x0000385e01007387 */ /* 0x0003e80000100a00 */
[----:B------:R1:W-:Y:S01]  /*111b0*/  STL.64 [R1+0x30], R18 ;  /* 0x0000301201007387 */ /* 0x0003e20000100a00 */
[----:B--2---:R-:W-:-:S03]  /*111c0*/  VIADD R11, R245, 0x100000 ;  /* 0x00100000f50b7836 */ /* 0x004fc60000000000 */
[----:B------:R2:W-:Y:S01]  /*111d0*/  STL.64 [R1+0x28], R16 ;  /* 0x0000281001007387 */ /* 0x0005e20000100a00 */
[----:B------:R-:W-:Y:S02]  /*111e0*/  VIADD R10, R245, 0x100000 ;  /* 0x00100000f50a7836 */ /* 0x000fe40000000000 */
[C---:B-1----:R-:W-:Y:S01]  /*111f0*/  IMAD.WIDE R94, R5.reuse, 0x4, R186 ;  /* 0x00000004055e7825 */ /* 0x042fe200078e02ba */
[----:B------:R1:W-:Y:S03]  /*11200*/  STL.64 [R1+0x20], R6 ;  /* 0x0000200601007387 */ /* 0x0003e60000100a00 */
[C---:B------:R-:W-:Y:S01]  /*11210*/  IMAD.WIDE R18, R5.reuse, 0x4, R184 ;  /* 0x0000000405127825 */ /* 0x040fe200078e02b8 */
[----:B------:R1:W-:Y:S03]  /*11220*/  LDGSTS.E [R3+-0x78000], desc[UR6][R6.64], !P2 ;  /* 0x8800000006037fae */ /* 0x0003e6000d121846 */
[C---:B------:R-:W-:Y:S01]  /*11230*/  IMAD.WIDE R250, R5.reuse, 0x4, R178 ;  /* 0x0000000405fa7825 */ /* 0x040fe200078e02b2 */
[----:B------:R-:W-:Y:S01]  /*11240*/  STL.64 [R1+0x18], R94 ;  /* 0x0000185e01007387 */ /* 0x000fe20000100a00 */
[----:B--2---:R-:W2:Y:S03]  /*11250*/  LDC R17, c[0x0][0x230] ;  /* 0x00008c00ff117b82 */ /* 0x004ea60000000800 */
[----:B------:R-:W-:Y:S01]  /*11260*/  LDGSTS.E [R11+-0x74000], desc[UR6][R94.64], !P2 ;  /* 0x8c0000005e0b7fae */ /* 0x000fe2000d121846 */
[----:B-1----:R-:W-:-:S03]  /*11270*/  IMAD.WIDE R6, R5, 0x4, R182 ;  /* 0x0000000405067825 */ /* 0x002fc600078e02b6 */
[----:B------:R1:W-:Y:S01]  /*11280*/  STL.64 [R1+0x10], R18 ;  /* 0x0000101201007387 */ /* 0x0003e20000100a00 */
[----:B------:R-:W2:Y:S03]  /*11290*/  LDC R16, c[0x0][0x230] ;  /* 0x00008c00ff107b82 */ /* 0x000ea60000000800 */
[----:B------:R1:W-:Y:S01]  /*112a0*/  LDGSTS.E [R10+-0x77ffc], desc[UR6][R18.64], !P1 ;  /* 0x88004000120a7fae */ /* 0x0003e2000c921846 */
[----:B------:R-:W-:-:S03]  /*112b0*/  IMAD.WIDE R240, R5, 0x4, R176 ;  /* 0x0000000405f07825 */ /* 0x000fc600078e02b0 */
[----:B------:R4:W-:Y:S04]  /*112c0*/  STL.64 [R1+0x8], R6 ;  /* 0x0000080601007387 */ /* 0x0009e80000100a00 */
[----:B------:R4:W-:Y:S01]  /*112d0*/  LDGSTS.E [R3+-0x73ffc], desc[UR6][R6.64], !P1 ;  /* 0x8c00400006037fae */ /* 0x0009e2000c921846 */
[----:B------:R-:W-:-:S03]  /*112e0*/  IMAD.WIDE R238, R5, 0x4, R174 ;  /* 0x0000000405ee7825 */ /* 0x000fc600078e02ae */
[----:B------:R-:W-:Y:S01]  /*112f0*/  STL [R1+0x1858], R245 ;  /* 0x001858f501007387 */ /* 0x000fe20000100800 */
[C---:B------:R-:W-:Y:S01]  /*11300*/  IMAD.WIDE R236, R5.reuse, 0x4, R172 ;  /* 0x0000000405ec7825 */ /* 0x040fe200078e02ac */
[----:B-1----:R-:W1:Y:S03]  /*11310*/  LDC R18, c[0x0][0x230] ;  /* 0x00008c00ff127b82 */ /* 0x002e660000000800 */
[----:B----4-:R-:W-:-:S04]  /*11320*/  IMAD.WIDE R6, R5, 0x4, R180 ;  /* 0x0000000405067825 */ /* 0x010fc800078e02b4 */
[C---:B------:R-:W-:Y:S01]  /*11330*/  IMAD.WIDE R234, R5.reuse, 0x4, R88 ;  /* 0x0000000405ea7825 */ /* 0x040fe200078e0258 */
[----:B------:R4:W-:Y:S03]  /*11340*/  STL.64 [R1], R6 ;  /* 0x0000000601007387 */ /* 0x0009e60000100a00 */
        /* <DEDUP_REMOVED lines=8> */
[C---:B------:R-:W-:Y:S01]  /*113d0*/  IMAD.WIDE R220, R5.reuse, 0x4, R220 ;  /* 0x0000000405dc7825 */ /* 0x040fe200078e02dc */
[----:B------:R-:W-:Y:S03]  /*113e0*/  STL.64 [R1+0x1810], R234 ;  /* 0x001810ea01007387 */ /* 0x000fe60000100a00 */
        /* <DEDUP_REMOVED lines=9> */
[----:B------:R-:W-:Y:S03]  /*11480*/  STL [R1+0x1870], R244 ;  /* 0x001870f401007387 */ /* 0x000fe60000100800 */
        /* <DEDUP_REMOVED lines=20> */
[----:B------:R-:W-:Y:S01]  /*115d0*/  IMAD.WIDE R216, R5, 0x4, R216 ;  /* 0x0000000405d87825 */ /* 0x000fe200078e02d8 */
[----:B------:R-:W-:Y:S03]  /*115e0*/  STL.64 [R1+0x18c0], R108 ;  /* 0x0018c06c01007387 */ /* 0x000fe60000100a00 */
[----:B------:R-:W-:Y:S01]  /*115f0*/  VIADD R13, R13, 0xffffff99 ;  /* 0xffffff990d0d7836 */ /* 0x000fe20000000000 */
[----:B------:R-:W-:Y:S01]  /*11600*/  STL.64 [R1+0x18c8], R122 ;  /* 0x0018c87a01007387 */ /* 0x000fe20000100a00 */
[----:B------:R-:W-:-:S03]  /*11610*/  IMAD.WIDE R136, R5, 0x4, R136 ;  /* 0x0000000405887825 */ /* 0x000fc600078e0288 */
[----:B------:R-:W-:Y:S01]  /*11620*/  STL.64 [R1+0x18d0], R118 ;  /* 0x0018d07601007387 */ /* 0x000fe20000100a00 */
[----:B------:R-:W-:-:S03]  /*11630*/  IMAD.WIDE R128, R5, 0x4, R128 ;  /* 0x0000000405807825 */ /* 0x000fc600078e0280 */
[----:B------:R-:W-:Y:S01]  /*11640*/  STL.64 [R1+0x18d8], R130 ;  /* 0x0018d88201007387 */ /* 0x000fe20000100a00 */
[----:B------:R-:W-:-:S03]  /*11650*/  IMAD.WIDE R162, R5, 0x4, R162 ;  /* 0x0000000405a27825 */ /* 0x000fc600078e02a2 */
[----:B------:R-:W-:Y:S01]  /*11660*/  STL.64 [R1+0x18e0], R126 ;  /* 0x0018e07e01007387 */ /* 0x000fe20000100a00 */
[----:B------:R-:W-:Y:S01]  /*11670*/  IMAD.WIDE R134, R5, 0x4, R134 ;  /* 0x0000000405867825 */ /* 0x000fe200078e0286 */
[----:B------:R-:W-:Y:S02]  /*11680*/  ISETP.GE.U32.AND P3, PT, R13, 0x7fffff7a, PT ;  /* 0x7fffff7a0d00780c */ /* 0x000fe40003f66070 */
[----:B------:R-:W-:Y:S01]  /*11690*/  STL.64 [R1+0x18e8], R124 ;  /* 0x0018e87c01007387 */ /* 0x000fe20000100a00 */
[----:B------:R-:W-:-:S03]  /*116a0*/  IMAD.WIDE R132, R5, 0x4, R132 ;  /* 0x0000000405847825 */ /* 0x000fc600078e0284 */
[----:B------:R-:W-:Y:S01]  /*116b0*/  STL.64 [R1+0x18f0], R216 ;  /* 0x0018f0d801007387 */ /* 0x000fe20000100a00 */
[----:B------:R-:W-:-:S03]  /*116c0*/  IMAD.WIDE R142, R5, 0x4, R142 ;  /* 0x00000004058e7825 */ /* 0x000fc600078e028e */
[----:B------:R-:W-:Y:S01]  /*116d0*/  STL.64 [R1+0x18f8], R136 ;  /* 0x0018f88801007387 */ /* 0x000fe20000100a00 */
[----:B------:R-:W-:-:S03]  /*116e0*/  IMAD.WIDE R144, R5, 0x4, R144 ;  /* 0x0000000405907825 */ /* 0x000fc600078e0290 */
[----:B------:R-:W-:Y:S01]  /*116f0*/  STL.64 [R1+0x1900], R128 ;  /* 0x0019008001007387 */ /* 0x000fe20000100a00 */
[----:B---3--:R-:W-:Y:S02]  /*11700*/  VIADD R12, R14, 0xffffff98 ;  /* 0xffffff980e0c7836 */ /* 0x008fe40000000000 */
[C---:B------:R-:W-:Y:S01]  /*11710*/  IMAD.WIDE R164, R5.reuse, 0x4, R164 ;  /* 0x0000000405a47825 */ /* 0x040fe200078e02a4 */
[----:B------:R-:W-:Y:S01]  /*11720*/  STL.64 [R1+0x1908], R162 ;  /* 0x001908a201007387 */ /* 0x000fe20000100a00 */
[----:B------:R-:W3:Y:S02]  /*11730*/  LDC R14, c[0x0][0x230] ;  /* 0x00008c00ff0e7b82 */ /* 0x000ee40000000800 */
[C---:B------:R-:W-:Y:S01]  /*11740*/  IMAD.WIDE R140, R5.reuse, 0x4, R140 ;  /* 0x00000004058c7825 */ /* 0x040fe200078e028c */
[----:B------:R-:W-:Y:S03]  /*11750*/  STL.64 [R1+0x1910], R134 ;  /* 0x0019108601007387 */ /* 0x000fe60000100a00 */
[----:B------:R-:W-:Y:S01]  /*11760*/  IMAD.WIDE R150, R5, 0x4, R150 ;  /* 0x0000000405967825 */ /* 0x000fe200078e0296 */
[----:B------:R-:W-:Y:S01]  /*11770*/  STL.64 [R1+0x1918], R132 ;  /* 0x0019188401007387 */ /* 0x000fe20000100a00 */
[----:B------:R-:W-:-:S02]  /*11780*/  ISETP.GE.U32.AND P2, PT, R12, 0x7fffff79, PT ;  /* 0x7fffff790c00780c */ /* 0x000fc40003f46070 */
        /* <DEDUP_REMOVED lines=17> */
[----:B------:R4:W-:Y:S01]  /*118a0*/  LDGSTS.E [R12+-0x77ff8], desc[UR6][R6.64], !P3 ;  /* 0x88008000060c7fae */ /* 0x0009e2000d921846 */
[----:B------:R-:W-:-:S03]  /*118b0*/  IMAD.WIDE R156, R5, 0x4, R156 ;  /* 0x00000004059c7825 */ /* 0x000fc600078e029c */
[----:B------:R-:W-:Y:S04]  /*118c0*/  STL.64 [R1+0x1960], R212 ;  /* 0x001960d401007387 */ /* 0x000fe80000100a00 */
[----:B------:R-:W-:Y:S01]  /*118d0*/  STL.64 [R1+0x1968], R146 ;  /* 0x0019689201007387 */ /* 0x000fe20000100a00 */
[----:B----4-:R-:W-:-:S03]  /*118e0*/  VIADD R12, R15, 0xffffff97 ;  /* 0xffffff970f0c7836 */ /* 0x010fc60000000000 */
[----:B------:R-:W-:Y:S01]  /*118f0*/  STL.64 [R1+0x1970], R214 ;  /* 0x001970d601007387 */ /* 0x000fe20000100a00 */
[----:B------:R-:W-:Y:S01]  /*11900*/  VIADD R13, R244, 0x100000 ;  /* 0x00100000f40d7836 */ /* 0x000fe20000000000 */
[----:B------:R-:W4:Y:S02]  /*11910*/  LDC R15, c[0x0][0x230] ;  /* 0x00008c00ff0f7b82 */ /* 0x000f240000000800 */
[----:B------:R-:W-:Y:S01]  /*11920*/  STL.64 [R1+0x1978], R152 ;  /* 0x0019789801007387 */ /* 0x000fe20000100a00 */
[----:B------:R-:W-:-:S03]  /*11930*/  ISETP.GE.U32.AND P1, PT, R12, 0x7fffff78, PT ;  /* 0x7fffff780c00780c */ /* 0x000fc60003f26070 */
[----:B------:R-:W-:Y:S02]  /*11940*/  STL.64 [R1+0x1980], R158 ;  /* 0x0019809e01007387 */ /* 0x000fe40000100a00 */
[----:B------:R-:W4:Y:S02]  /*11950*/  LDC R6, c[0x0][0x230] ;  /* 0x00008c00ff067b82 */ /* 0x000f240000000800 */
[----:B------:R-:W-:Y:S04]  /*11960*/  STL.64 [R1+0x1988], R156 ;  /* 0x0019889c01007387 */ /* 0x000fe80000100a00 */
        /* <DEDUP_REMOVED lines=10> */
[----:B------:R-:W-:Y:S04]  /*11a10*/  LDGSTS.E [R11+-0x73ff8], desc[UR6][R250.64], !P3 ;  /* 0x8c008000fa0b7fae */ /* 0x000fe8000d921846 */
[----:B------:R-:W-:Y:S04]  /*11a20*/  LDGSTS.E [R10+-0x77ff4], desc[UR6][R240.64], !P2 ;  /* 0x8800c000f00a7fae */ /* 0x000fe8000d121846 */
[----:B------:R1:W-:Y:S04]  /*11a30*/  LDGSTS.E [R3+-0x73ff4], desc[UR6][R238.64], !P2 ;  /* 0x8c00c000ee037fae */ /* 0x0003e8000d121846 */
[----:B------:R-:W4:Y:S04]  /*11a40*/  LDL.LU.64 R188, [R1+0xc8] ;  /* 0x0000c80001bc7983 */ /* 0x000f280000300a00 */
[----:B------:R-:W-:Y:S04]  /*11a50*/  LDGSTS.E [R13+-0x78000], desc[UR6][R236.64], !P1 ;  /* 0x88000000ec0d7fae */ /* 0x000fe8000c921846 */
[----:B------:R-:W4:Y:S04]  /*11a60*/  LDL.LU.64 R190, [R1+0xd8] ;  /* 0x0000d80001be7983 */ /* 0x000f280000300a00 */
[----:B--2---:R-:W2:Y:S01]  /*11a70*/  LDL.LU.64 R236, [R1+0xf0] ;  /* 0x0000f00001ec7983 */ /* 0x004ea20000300a00 */
[----:B-1----:R-:W-:-:S02]  /*11a80*/  VIADD R3, R17, 0xffffff95 ;  /* 0xffffff9511037836 */ /* 0x002fc40000000000 */
[----:B------:R-:W1:Y:S01]  /*11a90*/  LDC R17, c[0x0][0x230] ;  /* 0x00008c00ff117b82 */ /* 0x000e620000000800 */
[----:B------:R-:W-:Y:S01]  /*11aa0*/  VIADD R10, R16, 0xffffff96 ;  /* 0xffffff96100a7836 */ /* 0x000fe20000000000 */
[----:B------:R-:W1:Y:S01]  /*11ab0*/  S2R R95, SR_TID.X ;  /* 0x00000000005f7919 */ /* 0x000e620000002100 */
[----:B------:R-:W-:-:S03]  /*11ac0*/  ISETP.GE.U32.AND P3, PT, R3, 0x7fffff76, PT ;  /* 0x7fffff760300780c */ /* 0x000fc60003f66070 */
[----:B------:R-:W-:Y:S01]  /*11ad0*/  ISETP.GE.U32.AND P2, PT, R10, 0x7fffff77, PT ;  /* 0x7fffff770a00780c */ /* 0x000fe20003f46070 */
[C---:B------:R-:W-:Y:S01]  /*11ae0*/  VIADD R12, R244.reuse, 0x100000 ;  /* 0x00100000f40c7836 */ /* 0x040fe20000000000 */
[----:B------:R-:W1:Y:S01]  /*11af0*/  LDC R16, c[0x0][0x230] ;  /* 0x00008c00ff107b82 */ /* 0x000e620000000800 */
[C---:B------:R-:W-:Y:S01]  /*11b00*/  VIADD R11, R244.reuse, 0x100000 ;  /* 0x00100000f40b7836 */ /* 0x040fe20000000000 */
[----:B------:R-:W2:Y:S01]  /*11b10*/  LDL.LU.64 R78, [R1+0xe8] ;  /* 0x0000e800014e7983 */ /* 0x000ea20000300a00 */
[C---:B------:R-:W-:Y:S02]  /*11b20*/  VIADD R10, R244.reuse, 0x100000 ;  /* 0x00100000f40a7836 */ /* 0x040fe40000000000 */
[----:B------:R-:W-:Y:S01]  /*11b30*/  VIADD R3, R244, 0x100000 ;  /* 0x00100000f4037836 */ /* 0x000fe20000000000 */
[----:B------:R-:W-:Y:S01]  /*11b40*/  LDGSTS.E [R12+-0x74000], desc[UR6][R234.64], !P1 ;  /* 0x8c000000ea0c7fae */ /* 0x000fe2000c921846 */
[----:B------:R-:W-:-:S03]  /*11b50*/  IMAD.WIDE R98, R5, 0x4, R98 ;  /* 0x0000000405627825 */ /* 0x000fc600078e0262 */
[----:B------:R-:W2:Y:S04]  /*11b60*/  LDL.LU.64 R82, [R1+0x100] ;  /* 0x0001000001527983 */ /* 0x000ea80000300a00 */
[----:B------:R3:W-:Y:S04]  /*11b70*/  LDGSTS.E [R11+-0x77ffc], desc[UR6][R232.64], !P2 ;  /* 0x88004000e80b7fae */ /* 0x0007e8000d121846 */
[----:B------:R3:W-:Y:S04]  /*11b80*/  LDGSTS.E [R10+-0x73ffc], desc[UR6][R228.64], !P2 ;  /* 0x8c004000e40a7fae */ /* 0x0007e8000d121846 */
[----:B------:R-:W-:Y:S01]  /*11b90*/  LDGSTS.E [R3+-0x77ff8], desc[UR6][R226.64], !P3 ;  /* 0x88008000e2037fae */ /* 0x000fe2000d921846 */
[----:B---3--:R-:W-:-:S03]  /*11ba0*/  VIADD R11, R14, 0xffffff94 ;  /* 0xffffff940e0b7836 */ /* 0x008fc60000000000 */
[----:B------:R1:W-:Y:S01]  /*11bb0*/  LDGSTS.E [R3+-0x73ff8], desc[UR6][R104.64], !P3 ;  /* 0x8c00800068037fae */ /* 0x0003e2000d921846 */
[----:B------:R-:W3:Y:S01]  /*11bc0*/  LDC R14, c[0x0][0x230] ;  /* 0x00008c00ff0e7b82 */ /* 0x000ee20000000800 */
[----:B------:R-:W-:Y:S01]  /*11bd0*/  VIADD R10, R18, 0xffffff93 ;  /* 0xffffff93120a7836 */ /* 0x000fe20000000000 */
[----:B------:R-:W-:Y:S01]  /*11be0*/  ISETP.GE.U32.AND P1, PT, R11, 0x7fffff75, PT ;  /* 0x7fffff750b00780c */ /* 0x000fe20003f26070 */
[----:B------:R-:W2:Y:S03]  /*11bf0*/  LDL.LU.64 R84, [R1+0xf8] ;  /* 0x0000f80001547983 */ /* 0x000ea60000300a00 */
[----:B------:R-:W-:Y:S02]  /*11c00*/  ISETP.GE.U32.AND P2, PT, R10, 0x7fffff74, PT ;  /* 0x7fffff740a00780c */ /* 0x000fe40003f46070 */
[----:B------:R-:W2:Y:S01]  /*11c10*/  LDC R232, c[0x0][0x230] ;  /* 0x00008c00ffe87b82 */ /* 0x000ea20000000800 */
[----:B-1----:R-:W-:Y:S01]  /*11c20*/  VIADD R3, R17, 0xffffff92 ;  /* 0xffffff9211037836 */ /* 0x002fe20000000000 */
[----:B------:R-:W2:Y:S04]  /*11c30*/  LDL.LU.64 R88, [R1+0x110] ;  /* 0x0001100001587983 */ /* 0x000ea80000300a00 */
[----:B------:R-:W-:Y:S01]  /*11c40*/  ISETP.GE.U32.AND P3, PT, R3, 0x7fffff73, PT ;  /* 0x7fffff730300780c */ /* 0x000fe20003f66070 */
[C---:B------:R-:W-:Y:S01]  /*11c50*/  VIADD R11, R243.reuse, 0x100000 ;  /* 0x00100000f30b7836 */ /* 0x040fe20000000000 */
[----:B------:R1:W-:Y:S01]  /*11c60*/  LDGSTS.E [R13+-0x77ff4], desc[UR6][R220.64], !P1 ;  /* 0x8800c000dc0d7fae */ /* 0x0003e2000c921846 */
[C---:B------:R-:W-:Y:S01]  /*11c70*/  VIADD R10, R243.reuse, 0x100000 ;  /* 0x00100000f30a7836 */ /* 0x040fe20000000000 */
[----:B------:R-:W3:Y:S01]  /*11c80*/  LDC R17, c[0x0][0x230] ;  /* 0x00008c00ff117b82 */ /* 0x000ee20000000800 */
[----:B------:R-:W-:Y:S01]  /*11c90*/  VIADD R3, R243, 0x100000 ;  /* 0x00100000f3037836 */ /* 0x000fe20000000000 */
[----:B------:R-:W-:Y:S04]  /*11ca0*/  LDGSTS.E [R12+-0x73ff4], desc[UR6][R100.64], !P1 ;  /* 0x8c00c000640c7fae */ /* 0x000fe8000c921846 */
[----:B------:R-:W-:Y:S01]  /*11cb0*/  LDGSTS.E [R11+-0x78000], desc[UR6][R116.64], !P2 ;  /* 0x88000000740b7fae */ /* 0x000fe2000d121846 */
[----:B------:R-:W-:-:S04]  /*11cc0*/  IMAD.WIDE R168, R5, 0x4, R168 ;  /* 0x0000000405a87825 */ /* 0x000fc800078e02a8 */
[C---:B------:R-:W-:Y:S01]  /*11cd0*/  IMAD.WIDE R160, R5.reuse, 0x4, R160 ;  /* 0x0000000405a07825 */ /* 0x040fe200078e02a0 */
[----:B------:R-:W-:Y:S01]  /*11ce0*/  LDGSTS.E [R10+-0x74000], desc[UR6][R102.64], !P2 ;  /* 0x8c000000660a7fae */ /* 0x000fe2000d121846 */
[----:B-1----:R-:W1:Y:S03]  /*11cf0*/  LDC R220, c[0x0][0x230] ;  /* 0x00008c00ffdc7b82 */ /* 0x002e660000000800 */
[----:B------:R4:W-:Y:S01]  /*11d00*/  LDGSTS.E [R3+-0x77ffc], desc[UR6][R218.64], !P3 ;  /* 0x88004000da037fae */ /* 0x0009e2000d921846 */
[----:B------:R-:W-:-:S03]  /*11d10*/  IMAD.WIDE R170, R5, 0x4, R170 ;  /* 0x0000000405aa7825 */ /* 0x000fc600078e02aa */
[----:B------:R-:W2:Y:S01]  /*11d20*/  LDL.LU.64 R238, [R1+0x108] ;  /* 0x0001080001ee7983 */ /* 0x000ea20000300a00 */
[----:B------:R-:W-:Y:S01]  /*11d30*/  IMAD.WIDE R96, R5, 0x4, R96 ;  /* 0x0000000405607825 */ /* 0x000fe200078e0260 */
[----:B------:R-:W-:Y:S01]  /*11d40*/  LOP3.LUT R7, R95, 0x1f, RZ, 0xc0, !PT ;  /* 0x0000001f5f077812 */ /* 0x000fe200078ec0ff */
[----:B------:R-:W2:Y:S01]  /*11d50*/  LDC R18, c[0x0][0x230] ;  /* 0x00008c00ff127b82 */ /* 0x000ea20000000800 */
[----:B------:R-:W2:Y:S01]  /*11d60*/  LDL.LU.64 R240, [R1+0x120] ;  /* 0x0001200001f07983 */ /* 0x000ea20000300a00 */
[----:B----4-:R-:W-:-:S06]  /*11d70*/  VIADD R3, R16, 0xffffff90 ;  /* 0xffffff9010037836 */ /* 0x010fcc0000000000 */
[----:B------:R-:W4:Y:S01]  /*11d80*/  LDC R16, c[0x0][0x230] ;  /* 0x00008c00ff107b82 */ /* 0x000f220000000800 */
[----:B------:R-:W-:-:S07]  /*11d90*/  VIADD R10, R15, 0xffffff91 ;  /* 0xffffff910f0a7836 */ /* 0x000fce0000000000 */
[----:B------:R-:W1:Y:S01]  /*11da0*/  LDC R15, c[0x0][0x230] ;  /* 0x00008c00ff0f7b82 */ /* 0x000e620000000800 */
[----:B------:R-:W-:Y:S01]  /*11db0*/  ISETP.GE.U32.AND P1, PT, R10, 0x7fffff72, PT ;  /* 0x7fffff720a00780c */ /* 0x000fe20003f26070 */
[----:B---3--:R-:W-:Y:S01]  /*11dc0*/  VIADD R13, R14, 0xffffff8f ;  /* 0xffffff8f0e0d7836 */ /* 0x008fe20000000000 */
[----:B------:R-:W-:Y:S01]  /*11dd0*/  ISETP.GE.U32.AND P2, PT, R3, 0x7fffff71, PT ;  /* 0x7fffff710300780c */ /* 0x000fe20003f46070 */
[----:B------:R-:W-:-:S04]  /*11de0*/  VIADD R12, R243, 0x100000 ;  /* 0x00100000f30c7836 */ /* 0x000fc80000000000 */
[----:B------:R-:W3:Y:S01]  /*11df0*/  LDC R14, c[0x0][0x230] ;  /* 0x00008c00ff0e7b82 */ /* 0x000ee20000000800 */
[----:B------:R4:W-:Y:S01]  /*11e00*/  LDGSTS.E [R12+-0x73ffc], desc[UR6][R110.64], !P3 ;  /* 0x8c0040006e0c7fae */ /* 0x0009e2000d921846 */
[----:B------:R-:W-:Y:S01]  /*11e10*/  VIADD R10, R243, 0x100000 ;  /* 0x00100000f30a7836 */ /* 0x000fe20000000000 */
[----:B------:R-:W-:Y:S01]  /*11e20*/  ISETP.GE.U32.AND P4, PT, R13, 0x7fffff70, PT ;  /* 0x7fffff700d00780c */ /* 0x000fe20003f86070 */
[----:B------:R-:W-:Y:S02]  /*11e30*/  VIADD R3, R243, 0x100000 ;  /* 0x00100000f3037836 */ /* 0x000fe40000000000 */
[----:B------:R1:W-:Y:S04]  /*11e40*/  LDGSTS.E [R11+-0x77ff8], desc[UR6][R106.64], !P1 ;  /* 0x880080006a0b7fae */ /* 0x0003e8000c921846 */
[----:B------:R-:W-:Y:S01]  /*11e50*/  LDGSTS.E [R10+-0x73ff8], desc[UR6][R114.64], !P1 ;  /* 0x8c008000720a7fae */ /* 0x000fe2000c921846 */
[----:B----4-:R-:W-:-:S03]  /*11e60*/  VIADD R12, R16, 0xffffff8e ;  /* 0xffffff8e100c7836 */ /* 0x010fc60000000000 */
[----:B------:R4:W-:Y:S01]  /*11e70*/  LDGSTS.E [R3+-0x77ff4], desc[UR6][R120.64], !P2 ;  /* 0x8800c00078037fae */ /* 0x0009e2000d121846 */
[----:B------:R-:W3:Y:S01]  /*11e80*/  LDC R16, c[0x0][0x230] ;  /* 0x00008c00ff107b82 */ /* 0x000ee20000000800 */
[----:B-1----:R-:W-:Y:S02]  /*11e90*/  VIADD R13, R15, 0xffffff8c ;  /* 0xffffff8c0f0d7836 */ /* 0x002fe40000000000 */
[----:B------:R-:W-:Y:S01]  /*11ea0*/  VIADD R11, R17, 0xffffff8d ;  /* 0xffffff8d110b7836 */ /* 0x000fe20000000000 */
[----:B------:R-:W-:Y:S01]  /*11eb0*/  ISETP.GE.U32.AND P1, PT, R12, 0x7fffff6f, PT ;  /* 0x7fffff6f0c00780c */ /* 0x000fe20003f26070 */
[----:B------:R1:W-:Y:S01]  /*11ec0*/  LDGSTS.E [R10+-0x73ff4], desc[UR6][R112.64], !P2 ;  /* 0x8c00c000700a7fae */ /* 0x0003e2000d121846 */
[----:B------:R-:W-:Y:S02]  /*11ed0*/  VIADD R12, R9, 0x100000 ;  /* 0x00100000090c7836 */ /* 0x000fe40000000000 */
[----:B------:R-:W3:Y:S01]  /*11ee0*/  LDC R17, c[0x0][0x230] ;  /* 0x00008c00ff117b82 */ /* 0x000ee20000000800 */
[----:B------:R-:W-:Y:S01]  /*11ef0*/  ISETP.GE.U32.AND P2, PT, R11, 0x7fffff6e, PT ;  /* 0x7fffff6e0b00780c */ /* 0x000fe20003f46070 */
[----:B----4-:R-:W-:Y:S01]  /*11f00*/  VIADD R3, R9, 0x100000 ;  /* 0x0010000009037836 */ /* 0x010fe20000000000 */
[----:B------:R-:W-:Y:S01]  /*11f10*/  ISETP.GE.U32.AND P3, PT, R13, 0x7fffff6d, PT ;  /* 0x7fffff6d0d00780c */ /* 0x000fe20003f66070 */
[----:B------:R-:W-:-:S04]  /*11f20*/  VIADD R11, R9, 0x100000 ;  /* 0x00100000090b7836 */ /* 0x000fc80000000000 */
[----:B------:R-:W4:Y:S01]  /*11f30*/  LDC R13, c[0x0][0x230] ;  /* 0x00008c00ff0d7b82 */ /* 0x000f220000000800 */
[----:B------:R-:W-:Y:S01]  /*11f40*/  LDGSTS.E [R3+-0x78000], desc[UR6][R108.64], !P4 ;  /* 0x880000006c037fae */ /* 0x000fe2000e121846 */
[----:B-1----:R-:W-:-:S03]  /*11f50*/  VIADD R10, R9, 0x100000 ;  /* 0x00100000090a7836 */ /* 0x002fc60000000000 */
[----:B------:R3:W-:Y:S03]  /*11f60*/  LDGSTS.E [R12+-0x74000], desc[UR6][R122.64], !P4 ;  /* 0x8c0000007a0c7fae */ /* 0x0007e6000e121846 */
[----:B------:R-:W1:Y:S01]  /*11f70*/  LDC R15, c[0x0][0x230] ;  /* 0x00008c00ff0f7b82 */ /* 0x000e620000000800 */
[----:B------:R-:W-:Y:S04]  /*11f80*/  LDGSTS.E [R11+-0x77ffc], desc[UR6][R118.64], !P1 ;  /* 0x88004000760b7fae */ /* 0x000fe8000c921846 */
[----:B------:R-:W-:Y:S01]  /*11f90*/  LDGSTS.E [R10+-0x73ffc], desc[UR6][R130.64], !P1 ;  /* 0x8c004000820a7fae */ /* 0x000fe2000c921846 */
[----:B---3--:R-:W-:-:S03]  /*11fa0*/  VIADD R12, R14, 0xffffff8b ;  /* 0xffffff8b0e0c7836 */ /* 0x008fc60000000000 */
[----:B------:R-:W-:Y:S01]  /*11fb0*/  LDGSTS.E [R3+-0x77ff8], desc[UR6][R126.64], !P2 ;  /* 0x880080007e037fae */ /* 0x000fe2000d121846 */
[----:B------:R-:W3:Y:S01]  /*11fc0*/  LDC R14, c[0x0][0x230] ;  /* 0x00008c00ff0e7b82 */ /* 0x000ee20000000800 */
[----:B------:R-:W-:Y:S02]  /*11fd0*/  ISETP.GE.U32.AND P1, PT, R12, 0x7fffff6c, PT ;  /* 0x7fffff6c0c00780c */ /* 0x000fe40003f26070 */
[----:B------:R1:W-:Y:S01]  /*11fe0*/  LDGSTS.E [R11+-0x73ff8], desc[UR6][R124.64], !P2 ;  /* 0x8c0080007c0b7fae */ /* 0x0003e2000d121846 */
[----:B------:R-:W-:-:S03]  /*11ff0*/  VIADD R12, R17, 0xffffff89 ;  /* 0xffffff89110c7836 */ /* 0x000fc60000000000 */
[----:B------:R1:W-:Y:S01]  /*12000*/  LDGSTS.E [R10+-0x77ff4], desc[UR6][R216.64], !P3 ;  /* 0x8800c000d80a7fae */ /* 0x0003e2000d921846 */
[----:B------:R-:W-:Y:S01]  /*12010*/  IMAD.WIDE R166, R5, 0x4, R166 ;  /* 0x0000000405a67825 */ /* 0x000fe200078e02a6 */
[----:B------:R-:W2:Y:S02]  /*12020*/  LDC R17, c[0x0][0x230] ;  /* 0x00008c00ff117b82 */ /* 0x000ea40000000800 */
[----:B------:R-:W-:Y:S01]  /*12030*/  LDGSTS.E [R3+-0x73ff4], desc[UR6][R136.64], !P3 ;  /* 0x8c00c00088037fae */ /* 0x000fe2000d921846 */
[----:B-1----:R-:W-:-:S05]  /*12040*/  IADD3 R11, R16, -0x76, RZ ;  /* 0xffffff8a100b7810 */ /* 0x002fca0007ffe0ff */
[----:B------:R-:W1:Y:S01]  /*12050*/  LDC R16, c[0x0][0x230] ;  /* 0x00008c00ff107b82 */ /* 0x000e620000000800 */
[----:B------:R-:W-:Y:S01]  /*12060*/  ISETP.GE.U32.AND P2, PT, R11, 0x7fffff6b, PT ;  /* 0x7fffff6b0b00780c */ /* 0x000fe20003f46070 */
[C---:B------:R-:W-:Y:S02]  /*12070*/  VIADD R11, R4.reuse, 0x100000 ;  /* 0x00100000040b7836 */ /* 0x040fe40000000000 */
[----:B------:R-:W-:-:S03]  /*12080*/  VIADD R10, R4, 0x100000 ;  /* 0x00100000040a7836 */ /* 0x000fc60000000000 */
[----:B------:R4:W-:Y:S04]  /*12090*/  LDGSTS.E [R11+-0x78000], desc[UR6][R128.64], !P1 ;  /* 0x88000000800b7fae */ /* 0x0009e8000c921846 */
[----:B------:R-:W-:Y:S01]  /*120a0*/  LDGSTS.E [R10+-0x74000], desc[UR6][R162.64], !P1 ;  /* 0x8c000000a20a7fae */ /* 0x000fe2000c921846 */
[----:B------:R-:W-:Y:S01]  /*120b0*/  ISETP.GE.U32.AND P1, PT, R12, 0x7fffff6a, PT ;  /* 0x7fffff6a0c00780c */ /* 0x000fe20003f26070 */
[----:B----4-:R-:W-:Y:S02]  /*120c0*/  VIADD R11, R13, 0xffffff88 ;  /* 0xffffff880d0b7836 */ /* 0x010fe40000000000 */
[----:B------:R-:W-:-:S03]  /*120d0*/  VIADD R3, R4, 0x100000 ;  /* 0x0010000004037836 */ /* 0x000fc60000000000 */
[----:B------:R-:W-:Y:S01]  /*120e0*/  ISETP.GE.U32.AND P3, PT, R11, 0x7fffff69, PT ;  /* 0x7fffff690b00780c */ /* 0x000fe20003f66070 */
[C---:B------:R-:W-:Y:S01]  /*120f0*/  VIADD R12, R4.reuse, 0x100000 ;  /* 0x00100000040c7836 */ /* 0x040fe20000000000 */
[----:B------:R-:W-:Y:S01]  /*12100*/  LDGSTS.E [R3+-0x77ffc], desc[UR6][R134.64], !P2 ;  /* 0x8800400086037fae */ /* 0x000fe2000d121846 */
[----:B------:R-:W-:-:S03]  /*12110*/  VIADD R11, R4, 0x100000 ;  /* 0x00100000040b7836 */ /* 0x000fc60000000000 */
[----:B------:R3:W-:Y:S04]  /*12120*/  LDGSTS.E [R12+-0x73ffc], desc[UR6][R132.64], !P2 ;  /* 0x8c004000840c7fae */ /* 0x0007e8000d121846 */
[----:B------:R-:W-:Y:S04]  /*12130*/  LDGSTS.E [R11+-0x77ff8], desc[UR6][R142.64], !P1 ;  /* 0x880080008e0b7fae */ /* 0x000fe8000c921846 */
[----:B------:R4:W-:Y:S01]  /*12140*/  LDGSTS.E [R10+-0x73ff8], desc[UR6][R144.64], !P1 ;  /* 0x8c008000900a7fae */ /* 0x0009e2000c921846 */
[----:B---3--:R-:W-:-:S03]  /*12150*/  VIADD R12, R14, 0xffffff87 ;  /* 0xffffff870e0c7836 */ /* 0x008fc60000000000 */
[----:B------:R1:W-:Y:S01]  /*12160*/  LDGSTS.E [R3+-0x77ff4], desc[UR6][R164.64], !P3 ;  /* 0x8800c000a4037fae */ /* 0x0003e2000d921846 */
[----:B------:R-:W-:Y:S01]  /*12170*/  VIADD R13, R4, 0x100000 ;  /* 0x00100000040d7836 */ /* 0x000fe20000000000 */
[----:B------:R-:W3:Y:S01]  /*12180*/  LDC R14, c[0x0][0x230] ;  /* 0x00008c00ff0e7b82 */ /* 0x000ee20000000800 */
[----:B------:R-:W-:Y:S01]  /*12190*/  ISETP.GE.U32.AND P2, PT, R12, 0x7fffff68, PT ;  /* 0x7fffff680c00780c */ /* 0x000fe20003f46070 */
[----:B----4-:R-:W-:Y:S02]  /*121a0*/  VIADD R10, R15, 0xffffff86 ;  /* 0xffffff860f0a7836 */ /* 0x010fe40000000000 */
[----:B------:R4:W-:Y:S01]  /*121b0*/  LDGSTS.E [R13+-0x73ff4], desc[UR6][R140.64], !P3 ;  /* 0x8c00c0008c0d7fae */ /* 0x0009e2000d921846 */
[----:B-1----:R-:W-:Y:S02]  /*121c0*/  VIADD R3, R16, 0xffffff85 ;  /* 0xffffff8510037836 */ /* 0x002fe40000000000 */
[----:B------:R-:W-:Y:S01]  /*121d0*/  ISETP.GE.U32.AND P4, PT, R10, 0x7fffff67, PT ;  /* 0x7fffff670a00780c */ /* 0x000fe20003f86070 */
[C---:B------:R-:W-:Y:S01]  /*121e0*/  VIADD R12, R0.reuse, 0x100000 ;  /* 0x00100000000c7836 */ /* 0x040fe20000000000 */
[----:B------:R-:W-:Y:S01]  /*121f0*/  STL.64 [R1+0x1990], R98 ;  /* 0x0019906201007387 */ /* 0x000fe20000100a00 */
[C---:B------:R-:W-:Y:S01]  /*12200*/  VIADD R11, R0.reuse, 0x100000 ;  /* 0x00100000000b7836 */ /* 0x040fe20000000000 */
[----:B------:R-:W-:Y:S01]  /*12210*/  ISETP.GE.U32.AND P1, PT, R3, 0x7fffff66, PT ;  /* 0x7fffff660300780c */ /* 0x000fe20003f26070 */
[----:B------:R-:W-:-:S02]  /*12220*/  VIADD R10, R0, 0x100000 ;  /* 0x00100000000a7836 */ /* 0x000fc40000000000 */
[----:B------:R-:W-:Y:S01]  /*12230*/  LDGSTS.E [R12+-0x78000], desc[UR6][R150.64], !P2 ;  /* 0x88000000960c7fae */ /* 0x000fe2000d121846 */
[C---:B------:R-:W-:Y:S01]  /*12240*/  VIADD R3, R0.reuse, 0x100000 ;  /* 0x0010000000037836 */ /* 0x040fe20000000000 */
[----:B------:R-:W1:Y:S01]  /*12250*/  LDC R15, c[0x0][0x230] ;  /* 0x00008c00ff0f7b82 */ /* 0x000e620000000800 */
[----:B----4-:R-:W-:Y:S01]  /*12260*/  VIADD R13, R0, 0x100000 ;  /* 0x00100000000d7836 */ /* 0x010fe20000000000 */
[----:B------:R-:W-:Y:S04]  /*12270*/  LDGSTS.E [R11+-0x74000], desc[UR6][R138.64], !P2 ;  /* 0x8c0000008a0b7fae */ /* 0x000fe8000d121846 */
[----:B------:R-:W-:Y:S01]  /*12280*/  LDGSTS.E [R10+-0x77ffc], desc[UR6][R148.64], !P4 ;  /* 0x88004000940a7fae */ /* 0x000fe2000e121846 */
[----:B------:R-:W-:Y:S01]  /*12290*/  VIADD R248, R246, 0x100000 ;  /* 0x00100000f6f87836 */ /* 0x000fe20000000000 */
[----:B------:R-:W4:Y:S02]  /*122a0*/  LDC R16, c[0x0][0x230] ;  /* 0x00008c00ff107b82 */ /* 0x000f240000000800 */
[----:B------:R-:W-:Y:S04]  /*122b0*/  LDGSTS.E [R3+-0x73ffc], desc[UR6][R154.64], !P4 ;  /* 0x8c0040009a037fae */ /* 0x000fe8000e121846 */
[----:B------:R-:W-:Y:S04]  /*122c0*/  LDGSTS.E [R3+-0x77ff8], desc[UR6][R212.64], !P1 ;  /* 0x88008000d4037fae */ /* 0x000fe8000c921846 */
[----:B------:R3:W-:Y:S02]  /*122d0*/  LDGSTS.E [R13+-0x73ff8], desc[UR6][R146.64], !P1 ;  /* 0x8c008000920d7fae */ /* 0x0007e4000c921846 */
[----:B---3--:R-:W3:Y:S02]  /*122e0*/  LDC R13, c[0x0][0x230] ;  /* 0x00008c00ff0d7b82 */ /* 0x008ee40000000800 */
[----:B------:R-:W-:Y:S04]  /*122f0*/  STL.64 [R1+0x1998], R168 ;  /* 0x001998a801007387 */ /* 0x000fe80000100a00 */
[----:B------:R-:W-:Y:S04]  /*12300*/  STL.64 [R1+0x19a0], R160 ;  /* 0x0019a0a001007387 */ /* 0x000fe80000100a00 */
[----:B------:R-:W-:Y:S01]  /*12310*/  STL.64 [R1+0x19a8], R170 ;  /* 0x0019a8aa01007387 */ /* 0x000fe20000100a00 */
[----:B------:R-:W-:-:S03]  /*12320*/  IMAD.WIDE R172, R2, 0x4, R210 ;  /* 0x0000000402ac7825 */ /* 0x000fc600078e02d2 */
[----:B------:R-:W-:Y:S01]  /*12330*/  STL.64 [R1+0x19b0], R242 ;  /* 0x0019b0f201007387 */ /* 0x000fe20000100a00 */
[----:B------:R-:W-:-:S03]  /*12340*/  IMAD.WIDE R174, R2, 0x4, R224 ;  /* 0x0000000402ae7825 */ /* 0x000fc600078e02e0 */
[----:B------:R-:W-:Y:S04]  /*12350*/  STL.64 [R1+0x19b8], R96 ;  /* 0x0019b86001007387 */ /* 0x000fe80000100a00 */
[----:B------:R-:W-:Y:S01]  /*12360*/  STL.64 [R1+0x19c0], R166 ;  /* 0x0019c0a601007387 */ /* 0x000fe20000100a00 */
[----:B---3--:R-:W-:-:S03]  /*12370*/  VIADD R8, R13, 0xffffff7d ;  /* 0xffffff7d0d087836 */ /* 0x008fc60000000000 */
[----:B------:R-:W-:Y:S04]  /*12380*/  STL [R1+0x19c8], R220 ;  /* 0x0019c8dc01007387 */ /* 0x000fe80000100800 */
[----:B------:R-:W-:Y:S04]  /*12390*/  STL.64 [R1+0x19d0], R6 ;  /* 0x0019d00601007387 */ /* 0x000fe80000100a00 */
[----:B--2---:R-:W-:Y:S04]  /*123a0*/  STL [R1+0x19d8], R232 ;  /* 0x0019d8e801007387 */ /* 0x004fe80000100800 */
[----:B------:R-:W-:Y:S04]  /*123b0*/  STL.64 [R1+0x19e0], R8 ;  /* 0x0019e00801007387 */ /* 0x000fe80000100a00 */
[----:B------:R-:W-:Y:S01]  /*123c0*/  STL.64 [R1+0x19e8], R248 ;  /* 0x0019e8f801007387 */ /* 0x000fe20000100a00 */
[----:B------:R-:W-:-:S03]  /*123d0*/  IMAD.WIDE R176, R2, 0x4, R176 ;  /* 0x0000000402b07825 */ /* 0x000fc600078e02b0 */
[----:B------:R-:W-:Y:S01]  /*123e0*/  STL.64 [R1+0x19f0], R172 ;  /* 0x0019f0ac01007387 */ /* 0x000fe20000100a00 */
[----:B------:R-:W-:-:S03]  /*123f0*/  IMAD.WIDE R178, R2, 0x4, R178 ;  /* 0x0000000402b27825 */ /* 0x000fc600078e02b2 */
[----:B------:R-:W-:Y:S01]  /*12400*/  STL.64 [R1+0x19f8], R174 ;  /* 0x0019f8ae01007387 */ /* 0x000fe20000100a00 */
[----:B------:R-:W-:-:S03]  /*12410*/  IMAD.WIDE R180, R2, 0x4, R180 ;  /* 0x0000000402b47825 */ /* 0x000fc600078e02b4 */
[----:B------:R-:W2:Y:S01]  /*12420*/  LDL.LU.64 R250, [R1+0x138] ;  /* 0x0001380001fa7983 */ /* 0x000ea20000300a00 */
        /* <DEDUP_REMOVED lines=9> */
[----:B------:R-:W-:Y:S04]  /*124c0*/  STL.64 [R1+0x1a20], R184 ;  /* 0x001a20b801007387 */ /* 0x000fe80000100a00 */
[----:B------:R3:W-:Y:S04]  /*124d0*/  STL.64 [R1+0x1a28], R186 ;  /* 0x001a28ba01007387 */ /* 0x0007e80000100a00 */
[----:B------:R-:W3:Y:S01]  /*124e0*/  LDL.LU.64 R236, [R1+0x1d8] ;  /* 0x0001d80001ec7983 */ /* 0x000ee20000300a00 */
[----:B------:R-:W-:Y:S02]  /*124f0*/  VIADD R12, R14, 0xffffff84 ;  /* 0xffffff840e0c7836 */ /* 0x000fe40000000000 */
[----:B-1----:R-:W-:Y:S01]  /*12500*/  VIADD R11, R15, 0xffffff83 ;  /* 0xffffff830f0b7836 */ /* 0x002fe20000000000 */
[----:B------:R-:W1:Y:S02]  /*12510*/  LDC R14, c[0x0][0x230] ;  /* 0x00008c00ff0e7b82 */ /* 0x000e640000000800 */
[----:B------:R-:W-:-:S02]  /*12520*/  ISETP.GE.U32.AND P3, PT, R12, 0x7fffff65, PT ;  /* 0x7fffff650c00780c */ /* 0x000fc40003f66070 */
[----:B------:R-:W-:Y:S01]  /*12530*/  ISETP.GE.U32.AND P4, PT, R11, 0x7fffff64, PT ;  /* 0x7fffff640b00780c */ /* 0x000fe20003f86070 */
[----:B----4-:R-:W-:Y:S02]  /*12540*/  VIADD R10, R16, 0xffffff82 ;  /* 0xffffff82100a7836 */ /* 0x010fe40000000000 */
[C---:B------:R-:W-:Y:S01]  /*12550*/  VIADD R12, R0.reuse, 0x100000 ;  /* 0x00100000000c7836 */ /* 0x040fe20000000000 */
[----:B------:R-:W4:Y:S01]  /*12560*/  LDC R15, c[0x0][0x230] ;  /* 0x00008c00ff0f7b82 */ /* 0x000f220000000800 */
[----:B------:R-:W-:Y:S01]  /*12570*/  VIADD R11, R0, 0x100000 ;  /* 0x00100000000b7836 */ /* 0x000fe20000000000 */
[----:B------:R-:W-:Y:S01]  /*12580*/  ISETP.GE.U32.AND P2, PT, R10, 0x7fffff63, PT ;  /* 0x7fffff630a00780c */ /* 0x000fe20003f46070 */
[----:B------:R-:W-:-:S04]  /*12590*/  VIADD R10, R242, 0x100000 ;  /* 0x00100000f20a7836 */ /* 0x000fc80000000000 */
[----:B------:R-:W-:Y:S01]  /*125a0*/  LDGSTS.E [R12+-0x77ff4], desc[UR6][R214.64], !P3 ;  /* 0x8800c000d60c7fae */ /* 0x000fe2000d921846 */
[----:B------:R-:W-:-:S03]  /*125b0*/  VIADD R3, R242, 0x100000 ;  /* 0x00100000f2037836 */ /* 0x000fc60000000000 */
[----:B------:R1:W-:Y:S04]  /*125c0*/  LDGSTS.E [R11+-0x73ff4], desc[UR6][R152.64], !P3 ;  /* 0x8c00c000980b7fae */ /* 0x0003e8000d921846 */
[----:B------:R1:W-:Y:S04]  /*125d0*/  LDGSTS.E [R10+-0x78000], desc[UR6][R158.64], !P4 ;  /* 0x880000009e0a7fae */ /* 0x0003e8000e121846 */
[----:B------:R-:W-:Y:S01]  /*125e0*/  LDGSTS.E [R3+-0x74000], desc[UR6][R156.64], !P4 ;  /* 0x8c0000009c037fae */ /* 0x000fe2000e121846 */
[----:B-1----:R-:W-:-:S03]  /*125f0*/  VIADD R11, R18, 0xffffff81 ;  /* 0xffffff81120b7836 */ /* 0x002fc60000000000 */
[----:B------:R1:W-:Y:S01]  /*12600*/  LDGSTS.E [R3+-0x77ffc], desc[UR6][R98.64], !P2 ;  /* 0x8800400062037fae */ /* 0x0003e2000d121846 */
[----:B------:R-:W-:Y:S01]  /*12610*/  VIADD R10, R17, 0xffffff80 ;  /* 0xffffff80110a7836 */ /* 0x000fe20000000000 */
[----:B------:R-:W-:-:S04]  /*12620*/  ISETP.GE.U32.AND P3, PT, R11, 0x7fffff62, PT ;  /* 0x7fffff620b00780c */ /* 0x000fc80003f66070 */
[----:B------:R-:W-:Y:S01]  /*12630*/  ISETP.GE.U32.AND P4, PT, R10, 0x7fffff61, PT ;  /* 0x7fffff610a00780c */ /* 0x000fe20003f86070 */
[C---:B------:R-:W-:Y:S01]  /*12640*/  VIADD R12, R242.reuse, 0x100000 ;  /* 0x00100000f20c7836 */ /* 0x040fe20000000000 */
[----:B------:R-:W-:Y:S01]  /*12650*/  ISETP.GE.AND P5, PT, R7, R10, PT ;  /* 0x0000000a0700720c */ /* 0x000fe20003fa6270 */
[C---:B------:R-:W-:Y:S02]  /*12660*/  VIADD R11, R242.reuse, 0x100000 ;  /* 0x00100000f20b7836 */ /* 0x040fe40000000000 */
[----:B------:R-:W-:Y:S01]  /*12670*/  VIADD R10, R242, 0x100000 ;  /* 0x00100000f20a7836 */ /* 0x000fe20000000000 */
[----:B------:R4:W-:Y:S01]  /*12680*/  LDGSTS.E [R12+-0x73ffc], desc[UR6][R168.64], !P2 ;  /* 0x8c004000a80c7fae */ /* 0x0009e2000d121846 */
[----:B------:R-:W-:Y:S02]  /*12690*/  ISETP.GT.AND P1, PT, R252, 0x9f, PT ;  /* 0x0000009ffc00780c */ /* 0x000fe40003f24270 */
[----:B-1----:R-:W-:Y:S01]  /*126a0*/  SEL R3, RZ, 0x4, P5 ;  /* 0x00000004ff037807 */ /* 0x002fe20002800000 */
[----:B------:R-:W-:Y:S01]  /*126b0*/  LDGSTS.E [R11+-0x77ff8], desc[UR6][R160.64], !P3 ;  /* 0x88008000a00b7fae */ /* 0x000fe2000d921846 */
[----:B------:R-:W-:-:S03]  /*126c0*/  IMAD.WIDE R210, R2, 0x4, R222 ;  /* 0x0000000402d27825 */ /* 0x000fc600078e02de */
[----:B------:R-:W-:Y:S01]  /*126d0*/  LDGSTS.E [R10+-0x73ff8], desc[UR6][R170.64], !P3 ;  /* 0x8c008000aa0a7fae */ /* 0x000fe2000d921846 */
[----:B------:R-:W-:Y:S01]  /*126e0*/  IMAD.WIDE R222, R2, 0x4, R78 ;  /* 0x0000000402de7825 */ /* 0x000fe200078e024e */
[----:B------:R-:W-:Y:S02]  /*126f0*/  SEL R3, R3, RZ, P1 ;  /* 0x000000ff03037207 */ /* 0x000fe40000800000 */
[----:B------:R-:W-:Y:S01]  /*12700*/  LDGSTS.E [R11+-0x77ff4], desc[UR6][R96.64], !P4 ;  /* 0x8800c000600b7fae */ /* 0x000fe2000e121846 */
[----:B----4-:R-:W-:-:S03]  /*12710*/  VIADD R12, R14, 0xffffff7f ;  /* 0xffffff7f0e0c7836 */ /* 0x010fc60000000000 */
[----:B------:R1:W-:Y:S01]  /*12720*/  LDGSTS.E [R10+-0x73ff4], desc[UR6][R166.64], !P4 ;  /* 0x8c00c000a60a7fae */ /* 0x0003e2000e121846 */
[----:B------:R-:W-:-:S03]  /*12730*/  IMAD.WIDE R18, R2, 0x4, R240 ;  /* 0x0000000402127825 */ /* 0x000fc600078e02f0 */
[----:B------:R-:W4:Y:S01]  /*12740*/  LDL.LU.64 R78, [R1+0x1f0] ;  /* 0x0001f000014e7983 */ /* 0x000f220000300a00 */
[----:B------:R-:W-:Y:S01]  /*12750*/  ISETP.NE.U32.AND P1, PT, R3, RZ, PT ;  /* 0x000000ff0300720c */ /* 0x000fe20003f25070 */
[----:B------:R-:W-:Y:S01]  /*12760*/  VIADD R3, R15, 0xffffff7e ;  /* 0xffffff7e0f037836 */ /* 0x000fe20000000000 */
[----:B------:R-:W-:Y:S01]  /*12770*/  ISETP.GE.U32.AND P2, PT, R12, 0x7fffff60, PT ;  /* 0x7fffff600c00780c */ /* 0x000fe20003f46070 */
[C---:B-1----:R-:W-:Y:S01]  /*12780*/  IMAD.WIDE R10, R2.reuse, 0x4, R82 ;  /* 0x00000004020a7825 */ /* 0x042fe200078e0252 */
[----:B------:R-:W0:Y:S04]  /*12790*/  LDGDEPBAR ;  /* 0x00000000000079af */ /* 0x000e280000000000 */
[----:B------:R-:W4:Y:S01]  /*127a0*/  LDL.LU.64 R82, [R1+0x200] ;  /* 0x0002000001527983 */ /* 0x000f220000300a00 */
[----:B------:R-:W-:-:S03]  /*127b0*/  IMAD.WIDE R12, R2, 0x4, R84 ;  /* 0x00000004020c7825 */ /* 0x000fc600078e0254 */
[----:B------:R-:W4:Y:S01]  /*127c0*/  LDL.LU.64 R240, [R1+0x210] ;  /* 0x0002100001f07983 */ /* 0x000f220000300a00 */
[----:B------:R-:W-:-:S03]  /*127d0*/  IMAD.WIDE R14, R2, 0x4, R88 ;  /* 0x00000004020e7825 */ /* 0x000fc600078e0258 */
[----:B------:R-:W4:Y:S04]  /*127e0*/  LDL.LU.64 R84, [R1+0x208] ;  /* 0x0002080001547983 */ /* 0x000f280000300a00 */
[----:B------:R-:W4:Y:S04]  /*127f0*/  LDL.LU.64 R88, [R1+0x218] ;  /* 0x0002180001587983 */ /* 0x000f280000300a00 */
[----:B------:R-:W4:Y:S01]  /*12800*/  LDL.LU.64 R218, [R1+0x240] ;  /* 0x0002400001da7983 */ /* 0x000f220000300a00 */
[----:B------:R-:W-:-:S03]  /*12810*/  IMAD.WIDE R16, R2, 0x4, R238 ;  /* 0x0000000402107825 */ /* 0x000fc600078e02ee */
[----:B------:R-:W-:Y:S01]  /*12820*/  LDGSTS.E [R247+0x30000], desc[UR6][R94.64], P0 ;  /* 0x300000005ef77fae */ /* 0x000fe20008121846 */
[----:B------:R-:W-:-:S03]  /*12830*/  IMAD.WIDE R52, R2, 0x4, R60 ;  /* 0x0000000402347825 */ /* 0x000fc600078e023c */
[----:B------:R-:W-:Y:S01]  /*12840*/  LDGSTS.E [R247+0x30400], desc[UR6][R210.64], P0 ;  /* 0x30400000d2f77fae */ /* 0x000fe20008121846 */
[----:B--2---:R-:W-:-:S03]  /*12850*/  IMAD.WIDE R28, R2, 0x4, R250 ;  /* 0x00000004021c7825 */ /* 0x004fc600078e02fa */
[----:B------:R-:W2:Y:S04]  /*12860*/  LDL.LU.64 R250, [R1+0x238] ;  /* 0x0002380001fa7983 */ /* 0x000ea80000300a00 */
[----:B------:R-:W2:Y:S04]  /*12870*/  LDL.LU.64 R226, [R1+0x250] ;  /* 0x0002500001e27983 */ /* 0x000ea80000300a00 */
[----:B------:R-:W2:Y:S04]  /*12880*/  LDL.LU.64 R116, [R1+0x248] ;  /* 0x0002480001747983 */ /* 0x000ea80000300a00 */
[----:B------:R-:W2:Y:S04]  /*12890*/  LDL.LU.64 R100, [R1+0x260] ;  /* 0x0002600001647983 */ /* 0x000ea80000300a00 */
[----:B------:R-:W2:Y:S04]  /*128a0*/  LDL.LU.64 R238, [R1+0x258] ;  /* 0x0002580001ee7983 */ /* 0x000ea80000300a00 */
[----:B------:R-:W2:Y:S04]  /*128b0*/  LDL.LU.64 R234, [R1+0x270] ;  /* 0x0002700001ea7983 */ /* 0x000ea80000300a00 */
[----:B------:R-:W2:Y:S01]  /*128c0*/  LDL.LU.64 R244, [R1+0x268] ;  /* 0x0002680001f47983 */ /* 0x000ea20000300a00 */
[----:B---3--:R-:W-:-:S03]  /*128d0*/  IMAD.WIDE R72, R2, 0x4, R236 ;  /* 0x0000000402487825 */ /* 0x008fc600078e02ec */
        /* <DEDUP_REMOVED lines=8> */
[----:B----4-:R-:W-:-:S04]  /*12960*/  IMAD.WIDE R74, R2, 0x4, R78 ;  /* 0x00000004024a7825 */ /* 0x010fc800078e024e */
[----:B------:R-:W-:-:S04]  /*12970*/  IMAD.WIDE R78, R2, 0x4, R82 ;  /* 0x00000004024e7825 */ /* 0x000fc800078e0252 */
[C---:B------:R-:W-:Y:S02]  /*12980*/  IMAD.WIDE R82, R2.reuse, 0x4, R240 ;  /* 0x0000000402527825 */ /* 0x040fe400078e02f0 */
[----:B------:R-:W4:Y:S04]  /*12990*/  LDL.LU.64 R240, [R1+0x290] ;  /* 0x0002900001f07983 */ /* 0x000f280000300a00 */
[----:B------:R-:W4:Y:S04]  /*129a0*/  LDL.LU.64 R104, [R1+0x288] ;  /* 0x0002880001687983 */ /* 0x000f280000300a00 */
[----:B------:R-:W4:Y:S01]  /*129b0*/  LDL.LU.64 R228, [R1+0x2a0] ;  /* 0x0002a00001e47983 */ /* 0x000f220000300a00 */
[----:B--2---:R-:W-:-:S03]  /*129c0*/  IMAD.WIDE R230, R2, 0x4, R250 ;  /* 0x0000000402e67825 */ /* 0x004fc600078e02fa */
[----:B------:R-:W2:Y:S01]  /*129d0*/  LDL.LU.64 R250, [R1+0x298] ;  /* 0x0002980001fa7983 */ /* 0x000ea20000300a00 */
[----:B------:R-:W-:-:S03]  /*129e0*/  IMAD.WIDE R186, R2, 0x4, R226 ;  /* 0x0000000402ba7825 */ /* 0x000fc600078e02e2 */
[----:B------:R-:W2:Y:S01]  /*129f0*/  LDL.LU.64 R226, [R1+0x2b0] ;  /* 0x0002b00001e27983 */ /* 0x000ea20000300a00 */
[----:B------:R-:W-:-:S04]  /*12a00*/  IMAD.WIDE R164, R2, 0x4, R116 ;  /* 0x0000000402a47825 */ /* 0x000fc800078e0274 */
[----:B------:R-:W-:-:S04]  /*12a10*/  IMAD.WIDE R184, R2, 0x4, R100 ;  /* 0x0000000402b87825 */ /* 0x000fc800078e0264 */
[C---:B------:R-:W-:Y:S02]  /*12a20*/  IMAD.WIDE R144, R2.reuse, 0x4, R238 ;  /* 0x0000000402907825 */ /* 0x040fe400078e02ee */
[----:B------:R-:W2:Y:S02]  /*12a30*/  LDL.LU.64 R238, [R1+0x2a8] ;  /* 0x0002a80001ee7983 */ /* 0x000ea40000300a00 */
[C---:B------:R-:W-:Y:S02]  /*12a40*/  IMAD.WIDE R182, R2.reuse, 0x4, R234 ;  /* 0x0000000402b67825 */ /* 0x040fe400078e02ea */
[----:B------:R-:W2:Y:S04]  /*12a50*/  LDL.LU.64 R116, [R1+0x2c0] ;  /* 0x0002c00001747983 */ /* 0x000ea80000300a00 */
[----:B------:R1:W-:Y:S04]  /*12a60*/  STL.64 [R1+0x80], R186 ;  /* 0x000080ba01007387 */ /* 0x0003e80000100a00 */
[----:B------:R-:W2:Y:S01]  /*12a70*/  LDL.LU.64 R234, [R1+0x2b8] ;  /* 0x0002b80001ea7983 */ /* 0x000ea20000300a00 */
[----:B---3--:R-:W-:-:S03]  /*12a80*/  IMAD.WIDE R180, R2, 0x4, R236 ;  /* 0x0000000402b47825 */ /* 0x008fc600078e02ec */
[----:B------:R-:W-:Y:S04]  /*12a90*/  STL.64 [R1+0x90], R164 ;  /* 0x000090a401007387 */ /* 0x000fe80000100a00 */
[----:B------:R3:W-:Y:S04]  /*12aa0*/  STL.64 [R1+0xa0], R184 ;  /* 0x0000a0b801007387 */ /* 0x0007e80000100a00 */
[----:B------:R-:W3:Y:S04]  /*12ab0*/  LDL.LU.64 R100, [R1+0x2d0] ;  /* 0x0002d00001647983 */ /* 0x000ee80000300a00 */
[----:B------:R-:W3:Y:S01]  /*12ac0*/  LDL.LU.64 R236, [R1+0x2c8] ;  /* 0x0002c80001ec7983 */ /* 0x000ee20000300a00 */
[----:B------:R-:W-:-:S03]  /*12ad0*/  IMAD.WIDE R142, R2, 0x4, R244 ;  /* 0x00000004028e7825 */ /* 0x000fc600078e02f4 */
[----:B------:R-:W3:Y:S01]  /*12ae0*/  LDL.LU.64 R244, [R1+0x2e0] ;  /* 0x0002e00001f47983 */ /* 0x000ee20000300a00 */
[----:B------:R-:W-:-:S03]  /*12af0*/  IMAD.WIDE R132, R2, 0x4, R102 ;  /* 0x0000000402847825 */ /* 0x000fc600078e0266 */
[----:B------:R1:W-:Y:S04]  /*12b00*/  STL.64 [R1+0xc0], R182 ;  /* 0x0000c0b601007387 */ /* 0x0003e80000100a00 */
[----:B------:R-:W-:Y:S01]  /*12b10*/  STL.64 [R1+0xb0], R144 ;  /* 0x0000b09001007387 */ /* 0x000fe20000100a00 */
[----:B----4-:R-:W-:-:S03]  /*12b20*/  IMAD.WIDE R178, R2, 0x4, R240 ;  /* 0x0000000402b27825 */ /* 0x010fc600078e02f0 */
[----:B------:R-:W4:Y:S01]  /*12b30*/  LDL.LU.64 R240, [R1+0x2d8] ;  /* 0x0002d80001f07983 */ /* 0x000f220000300a00 */
[----:B------:R-:W-:-:S03]  /*12b40*/  IMAD.WIDE R134, R2, 0x4, R104 ;  /* 0x0000000402867825 */ /* 0x000fc600078e0268 */
[----:B------:R1:W-:Y:S01]  /*12b50*/  STL.64 [R1+0xe0], R180 ;  /* 0x0000e0b401007387 */ /* 0x0003e20000100a00 */
[----:B------:R-:W-:-:S03]  /*12b60*/  IMAD.WIDE R176, R2, 0x4, R228 ;  /* 0x0000000402b07825 */ /* 0x000fc600078e02e4 */
[----:B------:R-:W-:Y:S04]  /*12b70*/  STL.64 [R1+0xd0], R142 ;  /* 0x0000d08e01007387 */ /* 0x000fe80000100a00 */
[----:B------:R-:W4:Y:S04]  /*12b80*/  LDL.LU.64 R104, [R1+0x2f0] ;  /* 0x0002f00001687983 */ /* 0x000f280000300a00 */
[----:B------:R-:W4:Y:S04]  /*12b90*/  LDL.LU.64 R228, [R1+0x2e8] ;  /* 0x0002e80001e47983 */ /* 0x000f280000300a00 */
[----:B------:R1:W-:Y:S04]  /*12ba0*/  STL.64 [R1+0x100], R178 ;  /* 0x000100b201007387 */ /* 0x0003e80000100a00 */
[----:B------:R-:W-:Y:S01]  /*12bb0*/  STL.64 [R1+0xf0], R132 ;  /* 0x0000f08401007387 */ /* 0x000fe20000100a00 */
[----:B--2---:R-:W-:-:S03]  /*12bc0*/  IMAD.WIDE R162, R2, 0x4, R250 ;  /* 0x0000000402a27825 */ /* 0x004fc600078e02fa */
[----:B------:R-:W2:Y:S01]  /*12bd0*/  LDL.LU.64 R250, [R1+0x300] ;  /* 0x0003000001fa7983 */ /* 0x000ea20000300a00 */
[----:B------:R-:W-:-:S03]  /*12be0*/  IMAD.WIDE R174, R2, 0x4, R226 ;  /* 0x0000000402ae7825 */ /* 0x000fc600078e02e2 */
[----:B------:R-:W2:Y:S04]  /*12bf0*/  LDL.LU.64 R226, [R1+0x2f8] ;  /* 0x0002f80001e27983 */ /* 0x000ea80000300a00 */
[----:B------:R1:W-:Y:S04]  /*12c00*/  STL.64 [R1+0x120], R176 ;  /* 0x000120b001007387 */ /* 0x0003e80000100a00 */
[----:B------:R-:W-:Y:S01]  /*12c10*/  STL.64 [R1+0x110], R134 ;  /* 0x0001108601007387 */ /* 0x000fe20000100a00 */
[----:B------:R-:W-:-:S03]  /*12c20*/  IMAD.WIDE R128, R2, 0x4, R238 ;  /* 0x0000000402807825 */ /* 0x000fc600078e02ee */
[----:B------:R-:W2:Y:S01]  /*12c30*/  LDL.LU.64 R238, [R1+0x310] ;  /* 0x0003100001ee7983 */ /* 0x000ea20000300a00 */
[----:B------:R-:W-:-:S03]  /*12c40*/  IMAD.WIDE R172, R2, 0x4, R116 ;  /* 0x0000000402ac7825 */ /* 0x000fc600078e0274 */
[----:B------:R1:W-:Y:S04]  /*12c50*/  STL.64 [R1+0x140], R174 ;  /* 0x000140ae01007387 */ /* 0x0003e80000100a00 */
[----:B------:R-:W-:Y:S01]  /*12c60*/  STL.64 [R1+0x130], R162 ;  /* 0x000130a201007387 */ /* 0x000fe20000100a00 */
[----:B------:R-:W-:-:S03]  /*12c70*/  IMAD.WIDE R136, R2, 0x4, R234 ;  /* 0x0000000402887825 */ /* 0x000fc600078e02ea */
[----:B------:R-:W2:Y:S04]  /*12c80*/  LDL.LU.64 R116, [R1+0x308] ;  /* 0x0003080001747983 */ /* 0x000ea80000300a00 */
[----:B------:R-:W2:Y:S04]  /*12c90*/  LDL.LU.64 R234, [R1+0x320] ;  /* 0x0003200001ea7983 */ /* 0x000ea80000300a00 */
[----:B------:R1:W-:Y:S04]  /*12ca0*/  STL.64 [R1+0x160], R172 ;  /* 0x000160ac01007387 */ /* 0x0003e80000100a00 */
[----:B------:R-:W-:Y:S01]  /*12cb0*/  STL.64 [R1+0x150], R128 ;  /* 0x0001508001007387 */ /* 0x000fe20000100a00 */
[----:B---3--:R-:W-:-:S03]  /*12cc0*/  IMAD.WIDE R216, R2, 0x4, R236 ;  /* 0x0000000402d87825 */ /* 0x008fc600078e02ec */
[----:B------:R-:W3:Y:S01]  /*12cd0*/  LDL.LU.64 R236, [R1+0x318] ;  /* 0x0003180001ec7983 */ /* 0x000ee20000300a00 */
[----:B------:R-:W-:-:S03]  /*12ce0*/  IMAD.WIDE R248, R2, 0x4, R100 ;  /* 0x0000000402f87825 */ /* 0x000fc600078e0264 */
[----:B------:R-:W3:Y:S01]  /*12cf0*/  LDL.LU.64 R100, [R1+0x330] ;  /* 0x0003300001647983 */ /* 0x000ee20000300a00 */
[----:B------:R-:W-:-:S03]  /*12d00*/  IMAD.WIDE R8, R2, 0x4, R244 ;  /* 0x0000000402087825 */ /* 0x000fc600078e02f4 */
[----:B------:R1:W-:Y:S04]  /*12d10*/  STL.64 [R1+0x180], R248 ;  /* 0x000180f801007387 */ /* 0x0003e80000100a00 */
[----:B------:R-:W-:Y:S01]  /*12d20*/  STL.64 [R1+0x170], R136 ;  /* 0x0001708801007387 */ /* 0x000fe20000100a00 */
[----:B------:R-:W-:-:S04]  /*12d30*/  IMAD.WIDE R224, R2, 0x4, R218 ;  /* 0x0000000402e07825 */ /* 0x000fc800078e02da */
[C---:B----4-:R-:W-:Y:S02]  /*12d40*/  IMAD.WIDE R124, R2.reuse, 0x4, R240 ;  /* 0x00000004027c7825 */ /* 0x050fe400078e02f0 */
[----:B------:R-:W4:Y:S04]  /*12d50*/  LDL.LU.64 R240, [R1+0x328] ;  /* 0x0003280001f07983 */ /* 0x000f280000300a00 */
[----:B------:R-:W4:Y:S04]  /*12d60*/  LDL.LU.64 R244, [R1+0x340] ;  /* 0x0003400001f47983 */ /* 0x000f280000300a00 */
[----:B------:R1:W-:Y:S01]  /*12d70*/  STL.64 [R1+0x1a0], R8 ;  /* 0x0001a00801007387 */ /* 0x0003e20000100a00 */
[----:B------:R-:W-:-:S03]  /*12d80*/  IMAD.WIDE R232, R2, 0x4, R104 ;  /* 0x0000000402e87825 */ /* 0x000fc600078e0268 */
[----:B------:R-:W-:Y:S01]  /*12d90*/  STL.64 [R1+0x190], R216 ;  /* 0x000190d801007387 */ /* 0x000fe20000100a00 */
[----:B------:R-:W-:-:S03]  /*12da0*/  IMAD.WIDE R126, R2, 0x4, R228 ;  /* 0x00000004027e7825 */ /* 0x000fc600078e02e4 */
[----:B------:R-:W4:Y:S04]  /*12db0*/  LDL.LU.64 R104, [R1+0x338] ;  /* 0x0003380001687983 */ /* 0x000f280000300a00 */
[----:B------:R-:W4:Y:S01]  /*12dc0*/  LDL.LU.64 R228, [R1+0x350] ;  /* 0x0003500001e47983 */ /* 0x000f220000300a00 */
[----:B--2---:R-:W-:-:S03]  /*12dd0*/  IMAD.WIDE R6, R2, 0x4, R250 ;  /* 0x0000000402067825 */ /* 0x004fc600078e02fa */
[----:B------:R-:W2:Y:S01]  /*12de0*/  LDL.LU.64 R250, [R1+0x348] ;  /* 0x0003480001fa7983 */ /* 0x000ea20000300a00 */
[----:B------:R-:W-:-:S03]  /*12df0*/  IMAD.WIDE R130, R2, 0x4, R226 ;  /* 0x0000000402827825 */ /* 0x000fc600078e02e2 */
[----:B------:R1:W-:Y:S04]  /*12e00*/  STL.64 [R1+0x1c0], R232 ;  /* 0x0001c0e801007387 */ /* 0x0003e80000100a00 */
[----:B------:R-:W-:Y:S04]  /*12e10*/  STL.64 [R1+0x1b0], R124 ;  /* 0x0001b07c01007387 */ /* 0x000fe80000100a00 */
[----:B------:R-:W2:Y:S01]  /*12e20*/  LDL.LU.64 R218, [R1+0x360] ;  /* 0x0003600001da7983 */ /* 0x000ea20000300a00 */
[----:B------:R-:W-:-:S03]  /*12e30*/  IMAD.WIDE R220, R2, 0x4, R238 ;  /* 0x0000000402dc7825 */ /* 0x000fc600078e02ee */
[----:B------:R-:W2:Y:S04]  /*12e40*/  LDL.LU.64 R226, [R1+0x358] ;  /* 0x0003580001e27983 */ /* 0x000ea80000300a00 */
[----:B------:R-:W2:Y:S04]  /*12e50*/  LDL.LU.64 R238, [R1+0x370] ;  /* 0x0003700001ee7983 */ /* 0x000ea80000300a00 */
[----:B------:R1:W-:Y:S04]  /*12e60*/  STL.64 [R1+0x1e0], R6 ;  /* 0x0001e00601007387 */ /* 0x0003e80000100a00 */
[----:B------:R-:W-:Y:S01]  /*12e70*/  STL.64 [R1+0x1d0], R126 ;  /* 0x0001d07e01007387 */ /* 0x000fe20000100a00 */
[----:B------:R-:W-:-:S03]  /*12e80*/  IMAD.WIDE R166, R2, 0x4, R234 ;  /* 0x0000000402a67825 */ /* 0x000fc600078e02ea */
[----:B------:R-:W2:Y:S04]  /*12e90*/  LDL.LU.64 R102, [R1+0x368] ;  /* 0x0003680001667983 */ /* 0x000ea80000300a00 */
[----:B------:R-:W2:Y:S04]  /*12ea0*/  LDL.LU.64 R234, [R1+0x380] ;  /* 0x0003800001ea7983 */ /* 0x000ea80000300a00 */
[----:B------:R1:W-:Y:S01]  /*12eb0*/  STL.64 [R1+0x200], R220 ;  /* 0x000200dc01007387 */ /* 0x0003e20000100a00 */
[----:B---3--:R-:W-:-:S03]  /*12ec0*/  IMAD.WIDE R122, R2, 0x4, R236 ;  /* 0x00000004027a7825 */ /* 0x008fc600078e02ec */
[----:B------:R-:W-:Y:S04]  /*12ed0*/  STL.64 [R1+0x1f0], R130 ;  /* 0x0001f08201007387 */ /* 0x000fe80000100a00 */
[----:B------:R-:W3:Y:S01]  /*12ee0*/  LDL.LU.64 R236, [R1+0x378] ;  /* 0x0003780001ec7983 */ /* 0x000ee20000300a00 */
[----:B------:R-:W-:-:S03]  /*12ef0*/  IMAD.WIDE R118, R2, 0x4, R116 ;  /* 0x0000000402767825 */ /* 0x000fc600078e0274 */
[----:B------:R-:W3:Y:S01]  /*12f00*/  LDL.LU.64 R116, [R1+0x390] ;  /* 0x0003900001747983 */ /* 0x000ee20000300a00 */
[----:B------:R-:W-:-:S03]  /*12f10*/  IMAD.WIDE R96, R2, 0x4, R100 ;  /* 0x0000000402607825 */ /* 0x000fc600078e0264 */
[----:B------:R1:W-:Y:S04]  /*12f20*/  STL.64 [R1+0x220], R166 ;  /* 0x000220a601007387 */ /* 0x0003e80000100a00 */
[----:B------:R-:W-:Y:S04]  /*12f30*/  STL.64 [R1+0x210], R118 ;  /* 0x0002107601007387 */ /* 0x000fe80000100a00 */
[----:B------:R-:W3:Y:S01]  /*12f40*/  LDL.LU.64 R100, [R1+0x388] ;  /* 0x0003880001647983 */ /* 0x000ee20000300a00 */
[----:B----4-:R-:W-:-:S04]  /*12f50*/  IMAD.WIDE R240, R2, 0x4, R240 ;  /* 0x0000000402f07825 */ /* 0x010fc800078e02f0 */
[C---:B------:R-:W-:Y:S02]  /*12f60*/  IMAD.WIDE R242, R2.reuse, 0x4, R244 ;  /* 0x0000000402f27825 */ /* 0x040fe400078e02f4 */
[----:B------:R-:W4:Y:S04]  /*12f70*/  LDL.LU.64 R244, [R1+0x3a0] ;  /* 0x0003a00001f47983 */ /* 0x000f280000300a00 */
[----:B------:R1:W-:Y:S04]  /*12f80*/  STL.64 [R1+0x240], R96 ;  /* 0x0002406001007387 */ /* 0x0003e80000100a00 */
[----:B------:R-:W-:Y:S01]  /*12f90*/  STL.64 [R1+0x230], R122 ;  /* 0x0002307a01007387 */ /* 0x000fe20000100a00 */
        /* <DEDUP_REMOVED lines=8> */
[----:B--2---:R-:W-:-:S04]  /*13020*/  IMAD.WIDE R250, R2, 0x4, R250 ;  /* 0x0000000402fa7825 */ /* 0x004fc800078e02fa */
[----:B------:R-:W-:-:S04]  /*13030*/  IMAD.WIDE R160, R2, 0x4, R218 ;  /* 0x0000000402a07825 */ /* 0x000fc800078e02da */
[C---:B------:R-:W-:Y:S02]  /*13040*/  IMAD.WIDE R112, R2.reuse, 0x4, R226 ;  /* 0x0000000402707825 */ /* 0x040fe400078e02e2 */
[----:B------:R-:W2:Y:S02]  /*13050*/  LDL.LU.64 R226, [R1+0x3a8] ;  /* 0x0003a80001e27983 */ /* 0x000ea40000300a00 */
[C---:B------:R-:W-:Y:S02]  /*13060*/  IMAD.WIDE R168, R2.reuse, 0x4, R238 ;  /* 0x0000000402a87825 */ /* 0x040fe400078e02ee */
[----:B------:R-:W2:Y:S04]  /*13070*/  LDL.LU.64 R238, [R1+0x3c0] ;  /* 0x0003c00001ee7983 */ /* 0x000ea80000300a00 */
[----:B------:R1:W-:Y:S04]  /*13080*/  STL.64 [R1+0x2a0], R160 ;  /* 0x0002a0a001007387 */ /* 0x0003e80000100a00 */
[----:B------:R-:W-:Y:S04]  /*13090*/  STL.64 [R1+0x290], R250 ;  /* 0x000290fa01007387 */ /* 0x000fe80000100a00 */
[----:B------:R1:W-:Y:S01]  /*130a0*/  STL.64 [R1+0x2c0], R168 ;  /* 0x0002c0a801007387 */ /* 0x0003e20000100a00 */
[----:B------:R-:W-:-:S03]  /*130b0*/  IMAD.WIDE R98, R2, 0x4, R234 ;  /* 0x0000000402627825 */ /* 0x000fc600078e02ea */
[----:B------:R-:W-:Y:S04]  /*130c0*/  STL.64 [R1+0x2b0], R112 ;  /* 0x0002b07001007387 */ /* 0x000fe80000100a00 */
[----:B------:R-:W2:Y:S01]  /*130d0*/  LDL.LU.64 R218, [R1+0x3b8] ;  /* 0x0003b80001da7983 */ /* 0x000ea20000300a00 */
[----:B---3--:R-:W-:-:S03]  /*130e0*/  IMAD.WIDE R234, R2, 0x4, R236 ;  /* 0x0000000402ea7825 */ /* 0x008fc600078e02ec */
[----:B------:R-:W3:Y:S01]  /*130f0*/  LDL.LU.64 R236, [R1+0x3d0] ;  /* 0x0003d00001ec7983 */ /* 0x000ee20000300a00 */
[----:B------:R-:W-:-:S03]  /*13100*/  IMAD.WIDE R120, R2, 0x4, R102 ;  /* 0x0000000402787825 */ /* 0x000fc600078e0266 */
[----:B------:R-:W3:Y:S01]  /*13110*/  LDL.LU.64 R102, [R1+0x3c8] ;  /* 0x0003c80001667983 */ /* 0x000ee20000300a00 */
[----:B------:R-:W-:-:S03]  /*13120*/  IMAD.WIDE R156, R2, 0x4, R116 ;  /* 0x00000004029c7825 */ /* 0x000fc600078e0274 */
[----:B------:R-:W3:Y:S04]  /*13130*/  LDL.LU.64 R212, [R1+0x3e0] ;  /* 0x0003e00001d47983 */ /* 0x000ee80000300a00 */
[----:B------:R1:W-:Y:S01]  /*13140*/  STL.64 [R1+0x2e0], R98 ;  /* 0x0002e06201007387 */ /* 0x0003e20000100a00 */
[----:B------:R-:W-:-:S03]  /*13150*/  IMAD.WIDE R114, R2, 0x4, R100 ;  /* 0x0000000402727825 */ /* 0x000fc600078e0264 */
[----:B------:R-:W-:Y:S04]  /*13160*/  STL.64 [R1+0x2d0], R120 ;  /* 0x0002d07801007387 */ /* 0x000fe80000100a00 */
[----:B------:R-:W3:Y:S04]  /*13170*/  LDL.LU.64 R116, [R1+0x3d8] ;  /* 0x0003d80001747983 */ /* 0x000ee80000300a00 */
[----:B------:R-:W3:Y:S04]  /*13180*/  LDL.LU.64 R154, [R1+0x3f0] ;  /* 0x0003f000019a7983 */ /* 0x000ee80000300a00 */
[----:B------:R-:W3:Y:S04]  /*13190*/  LDL.LU.64 R100, [R1+0x3e8] ;  /* 0x0003e80001647983 */ /* 0x000ee80000300a00 */
[----:B------:R-:W3:Y:S04]  /*131a0*/  LDL.LU.64 R148, [R1+0x400] ;  /* 0x0004000001947983 */ /* 0x000ee80000300a00 */
[----:B------:R1:W-:Y:S04]  /*131b0*/  STL.64 [R1+0x300], R156 ;  /* 0x0003009c01007387 */ /* 0x0003e80000100a00 */
[----:B------:R-:W-:Y:S01]  /*131c0*/  STL.64 [R1+0x2f0], R234 ;  /* 0x0002f0ea01007387 */ /* 0x000fe20000100a00 */
[----:B----4-:R-:W-:-:S03]  /*131d0*/  IMAD.WIDE R158, R2, 0x4, R244 ;  /* 0x00000004029e7825 */ /* 0x010fc600078e02f4 */
[----:B------:R-:W4:Y:S04]  /*131e0*/  LDL.LU.64 R244, [R1+0x3f8] ;  /* 0x0003f80001f47983 */ /* 0x000f280000300a00 */
[----:B------:R-:W4:Y:S01]  /*131f0*/  LDL.LU.64 R138, [R1+0x410] ;  /* 0x00041000018a7983 */ /* 0x000f220000300a00 */
[----:B------:R-:W-:-:S03]  /*13200*/  IMAD.WIDE R152, R2, 0x4, R228 ;  /* 0x0000000402987825 */ /* 0x000fc600078e02e4 */
[----:B------:R-:W4:Y:S04]  /*13210*/  LDL.LU.64 R228, [R1+0x408] ;  /* 0x0004080001e47983 */ /* 0x000f280000300a00 */
[----:B------:R-:W4:Y:S01]  /*13220*/  LDL.LU.64 R150, [R1+0x420] ;  /* 0x0004200001967983 */ /* 0x000f220000300a00 */
[----:B------:R-:W-:-:S03]  /*13230*/  IMAD.WIDE R106, R2, 0x4, R104 ;  /* 0x00000004026a7825 */ /* 0x000fc600078e0268 */
[----:B------:R1:W-:Y:S04]  /*13240*/  STL.64 [R1+0x320], R158 ;  /* 0x0003209e01007387 */ /* 0x0003e80000100a00 */
[----:B------:R-:W-:Y:S01]  /*13250*/  STL.64 [R1+0x310], R114 ;  /* 0x0003107201007387 */ /* 0x000fe20000100a00 */
[----:B--2---:R-:W-:-:S03]  /*13260*/  IMAD.WIDE R110, R2, 0x4, R226 ;  /* 0x00000004026e7825 */ /* 0x004fc600078e02e2 */
[----:B------:R-:W2:Y:S01]  /*13270*/  LDL.LU.64 R226, [R1+0x428] ;  /* 0x0004280001e27983 */ /* 0x000ea20000300a00 */
[----:B------:R-:W-:-:S03]  /*13280*/  IMAD.WIDE R214, R2, 0x4, R238 ;  /* 0x0000000402d67825 */ /* 0x000fc600078e02ee */
[----:B------:R-:W2:Y:S04]  /*13290*/  LDL.LU.64 R140, [R1+0x438] ;  /* 0x00043800018c7983 */ /* 0x000ea80000300a00 */
[----:B------:R-:W2:Y:S04]  /*132a0*/  LDL.LU.64 R104, [R1+0x418] ;  /* 0x0004180001687983 */ /* 0x000ea80000300a00 */
[----:B------:R-:W2:Y:S04]  /*132b0*/  LDL.LU.64 R238, [R1+0x60] ;  /* 0x0000600001ee7983 */ /* 0x000ea80000300a00 */
[----:B------:R1:W-:Y:S04]  /*132c0*/  STL.64 [R1+0x340], R152 ;  /* 0x0003409801007387 */ /* 0x0003e80000100a00 */
[----:B------:R-:W-:Y:S01]  /*132d0*/  STL.64 [R1+0x330], R106 ;  /* 0x0003306a01007387 */ /* 0x000fe20000100a00 */
[----:B---3--:R-:W-:-:S03]  /*132e0*/  IMAD.WIDE R146, R2, 0x4, R236 ;  /* 0x0000000402927825 */ /* 0x008fc600078e02ec */
[----:B------:R-:W3:Y:S01]  /*132f0*/  LDL.LU.64 R236, [R1+0x58] ;  /* 0x0000580001ec7983 */ /* 0x000ee20000300a00 */
[----:B------:R-:W-:-:S04]  /*13300*/  IMAD.WIDE R192, R2, 0x4, R192 ;  /* 0x0000000402c07825 */ /* 0x000fc800078e02c0 */
[C---:B------:R-:W-:Y:S01]  /*13310*/  IMAD.WIDE R194, R2.reuse, 0x4, R194 ;  /* 0x0000000402c27825 */ /* 0x040fe200078e02c2 */
[----:B------:R-:W-:Y:S03]  /*13320*/  LDGSTS.E [R247+0x30800], desc[UR6][R192.64], P0 ;  /* 0x30800000c0f77fae */ /* 0x000fe60008121846 */
        /* <DEDUP_REMOVED lines=25> */
[----:B------:R1:W-:Y:S03]  /*134c0*/  STL.64 [R1+0x360], R214 ;  /* 0x000360d601007387 */ /* 0x0003e60000100a00 */
[C---:B------:R-:W-:Y:S01]  /*134d0*/  IMAD.WIDE R46, R2.reuse, 0x4, R46 ;  /* 0x00000004022e7825 */ /* 0x040fe200078e022e */
[----:B------:R-:W-:Y:S03]  /*134e0*/  LDGSTS.E [R247+0x33c00], desc[UR6][R26.64], P0 ;  /* 0x33c000001af77fae */ /* 0x000fe60008121846 */
[C---:B------:R-:W-:Y:S01]  /*134f0*/  IMAD.WIDE R102, R2.reuse, 0x4, R102 ;  /* 0x0000000402667825 */ /* 0x040fe200078e0266 */
[----:B------:R-:W-:Y:S03]  /*13500*/  STL.64 [R1+0x350], R110 ;  /* 0x0003506e01007387 */ /* 0x000fe60000100a00 */
        /* <DEDUP_REMOVED lines=18> */
[C---:B----4-:R-:W-:Y:S01]  /*13630*/  IMAD.WIDE R138, R2.reuse, 0x4, R138 ;  /* 0x00000004028a7825 */ /* 0x050fe200078e028a */
        /* <DEDUP_REMOVED lines=8> */
[----:B------:R4:W-:Y:S04]  /*136c0*/  STL.64 [R1+0x3e0], R148 ;  /* 0x0003e09401007387 */ /* 0x0009e80000100a00 */
[----:B------:R-:W-:Y:S01]  /*136d0*/  LDGSTS.E [R247+0x35c00], desc[UR6][R58.64], P0 ;  /* 0x35c000003af77fae */ /* 0x000fe20008121846 */
[----:B------:R-:W-:-:S03]  /*136e0*/  IMAD.WIDE R86, R2, 0x4, R86 ;  /* 0x0000000402567825 */ /* 0x000fc600078e0256 */
[----:B------:R-:W-:Y:S01]  /*136f0*/  STL.64 [R1+0x3d0], R100 ;  /* 0x0003d06401007387 */ /* 0x000fe20000100a00 */
[----:B------:R-:W-:-:S03]  /*13700*/  IMAD.WIDE R90, R2, 0x4, R90 ;  /* 0x00000004025a7825 */ /* 0x000fc600078e025a */
[----:B------:R-:W-:Y:S04]  /*13710*/  LDGSTS.E [R247+0x36000], desc[UR6][R62.64], P0 ;  /* 0x360000003ef77fae */ /* 0x000fe80008121846 */
[----:B------:R4:W-:Y:S04]  /*13720*/  STL.64 [R1+0x400], R138 ;  /* 0x0004008a01007387 */ /* 0x0009e80000100a00 */
[----:B------:R-:W-:Y:S04]  /*13730*/  LDGSTS.E [R247+0x36400], desc[UR6][R66.64], P0 ;  /* 0x3640000042f77fae */ /* 0x000fe80008121846 */
[----:B------:R-:W-:Y:S04]  /*13740*/  STL.64 [R1+0x3f0], R244 ;  /* 0x0003f0f401007387 */ /* 0x000fe80000100a00 */
[----:B------:R-:W-:Y:S04]  /*13750*/  LDGSTS.E [R247+0x36800], desc[UR6][R70.64], P0 ;  /* 0x3680000046f77fae */ /* 0x000fe80008121846 */
[----:B------:R4:W-:Y:S04]  /*13760*/  STL.64 [R1+0x420], R150 ;  /* 0x0004209601007387 */ /* 0x0009e80000100a00 */
[----:B------:R-:W-:Y:S04]  /*13770*/  LDGSTS.E [R247+0x36c00], desc[UR6][R74.64], P0 ;  /* 0x36c000004af77fae */ /* 0x000fe80008121846 */
[----:B------:R-:W-:Y:S04]  /*13780*/  STL.64 [R1+0x410], R228 ;  /* 0x000410e401007387 */ /* 0x000fe80000100a00 */
        /* <DEDUP_REMOVED lines=26> */
[----:B--2---:R-:W-:-:S03]  /*13930*/  IMAD.WIDE R226, R2, 0x4, R226 ;  /* 0x0000000402e27825 */ /* 0x004fc600078e02e2 */
[----:B------:R-:W-:Y:S01]  /*13940*/  LDGSTS.E [R247+0x3d800], desc[UR6][R158.64], P0 ;  /* 0x3d8000009ef77fae */ /* 0x000fe20008121846 */
[----:B------:R-:W-:-:S03]  /*13950*/  IMAD.WIDE R140, R2, 0x4, R140 ;  /* 0x00000004028c7825 */ /* 0x000fc600078e028c */
[----:B------:R-:W-:Y:S01]  /*13960*/  LDGSTS.E [R247+0x3dc00], desc[UR6][R152.64], P0 ;  /* 0x3dc0000098f77fae */ /* 0x000fe20008121846 */
[----:B------:R-:W-:-:S04]  /*13970*/  IMAD.WIDE R104, R2, 0x4, R104 ;  /* 0x0000000402687825 */ /* 0x000fc800078e0268 */
[C---:B------:R-:W-:Y:S01]  /*13980*/  IMAD.WIDE R238, R5.reuse, 0x4, R238 ;  /* 0x0000000405ee7825 */ /* 0x040fe200078e02ee */
[----:B------:R2:W-:Y:S04]  /*13990*/  STL.64 [R1+0x450], R140 ;  /* 0x0004508c01007387 */ /* 0x0005e80000100a00 */
[----:B------:R-:W-:Y:S04]  /*139a0*/  STL.64 [R1+0x430], R226 ;  /* 0x000430e201007387 */ /* 0x000fe80000100a00 */
[----:B------:R2:W-:Y:S04]  /*139b0*/  STL.64 [R1+0x448], R104 ;  /* 0x0004486801007387 */ /* 0x0005e80000100a00 */
[----:B------:R-:W-:Y:S04]  /*139c0*/  STL.64 [R1+0x440], R238 ;  /* 0x000440ee01007387 */ /* 0x000fe80000100a00 */
[----:B------:R-:W-:Y:S01]  /*139d0*/  LDGSTS.E [R247+0x3e000], desc[UR6][R214.64], P0 ;  /* 0x3e000000d6f77fae */ /* 0x000fe20008121846 */
[----:B---3--:R-:W-:-:S03]  /*139e0*/  IMAD.WIDE R236, R5, 0x4, R236 ;  /* 0x0000000405ec7825 */ /* 0x008fc600078e02ec */
[----:B------:R-:W-:Y:S04]  /*139f0*/  LDGSTS.E [R247+0x3e400], desc[UR6][R146.64], P0 ;  /* 0x3e40000092f77fae */ /* 0x000fe80008121846 */
[----:B------:R3:W-:Y:S04]  /*13a00*/  STL.64 [R1+0x438], R236 ;  /* 0x000438ec01007387 */ /* 0x0007e80000100a00 */
[----:B-1----:R-:W3:Y:S04]  /*13a10*/  LDL.LU.64 R186, [R1+0x1a28] ;  /* 0x001a280001ba7983 */ /* 0x002ee80000300a00 */
[----:B------:R-:W3:Y:S04]  /*13a20*/  LDL.LU.64 R184, [R1+0x1a20] ;  /* 0x001a200001b87983 */ /* 0x000ee80000300a00 */
[----:B------:R-:W3:Y:S04]  /*13a30*/  LDL.LU.64 R182, [R1+0x1a18] ;  /* 0x001a180001b67983 */ /* 0x000ee80000300a00 */
[----:B------:R-:W3:Y:S04]  /*13a40*/  LDL.LU.64 R180, [R1+0x1a10] ;  /* 0x001a100001b47983 */ /* 0x000ee80000300a00 */
[----:B------:R-:W3:Y:S04]  /*13a50*/  LDL.LU.64 R178, [R1+0x1a08] ;  /* 0x001a080001b27983 */ /* 0x000ee80000300a00 */
[----:B------:R-:W3:Y:S04]  /*13a60*/  LDL.LU.64 R176, [R1+0x1a00] ;  /* 0x001a000001b07983 */ /* 0x000ee80000300a00 */
[----:B------:R-:W3:Y:S04]  /*13a70*/  LDL.LU.64 R174, [R1+0x19f8] ;  /* 0x0019f80001ae7983 */ /* 0x000ee80000300a00 */
[----:B------:R-:W3:Y:S04]  /*13a80*/  LDL.LU.64 R172, [R1+0x19f0] ;  /* 0x0019f00001ac7983 */ /* 0x000ee80000300a00 */
[----:B------:R-:W3:Y:S04]  /*13a90*/  LDL.LU.64 R248, [R1+0x19e8] ;  /* 0x0019e80001f87983 */ /* 0x000ee80000300a00 */
[----:B------:R-:W-:Y:S04]  /*13aa0*/  LDGSTS.E [R247+0x3e800], desc[UR6][R212.64], P0 ;  /* 0x3e800000d4f77fae */ /* 0x000fe80008121846 */
[----:B------:R-:W-:Y:S04]  /*13ab0*/  LDGSTS.E [R247+0x3ec00], desc[UR6][R154.64], P0 ;  /* 0x3ec000009af77fae */ /* 0x000fe80008121846 */
[----:B------:R-:W-:Y:S04]  /*13ac0*/  LDGSTS.E [R247+0x3f000], desc[UR6][R148.64], P0 ;  /* 0x3f00000094f77fae */ /* 0x000fe80008121846 */
[----:B------:R-:W-:Y:S04]  /*13ad0*/  LDGSTS.E [R247+0x3f400], desc[UR6][R138.64], P0 ;  /* 0x3f4000008af77fae */ /* 0x000fe80008121846 */
[----:B------:R-:W-:Y:S04]  /*13ae0*/  LDGSTS.E [R247+0x3f800], desc[UR6][R150.64], P0 ;  /* 0x3f80000096f77fae */ /* 0x000fe80008121846 */
[----:B------:R-:W-:Y:S01]  /*13af0*/  LDGSTS.E [R247+0x3fc00], desc[UR6][R140.64], P0 ;  /* 0x3fc000008cf77fae */ /* 0x000fe20008121846 */
[----:B------:R-:W-:-:S03]  /*13b00*/  IMAD.WIDE R188, R2, 0x4, R188 ;  /* 0x0000000402bc7825 */ /* 0x000fc600078e02bc */
[----:B------:R-:W3:Y:S01]  /*13b10*/  LDL.LU.64 R8, [R1+0x19e0] ;  /* 0x0019e00001087983 */ /* 0x000ee20000300a00 */
[----:B------:R-:W-:-:S03]  /*13b20*/  IMAD.WIDE R190, R2, 0x4, R190 ;  /* 0x0000000402be7825 */ /* 0x000fc600078e02be */
[----:B------:R-:W3:Y:S01]  /*13b30*/  LDL.LU R232, [R1+0x19d8] ;  /* 0x0019d80001e87983 */ /* 0x000ee20000300800 */
[----:B------:R-:W-:-:S03]  /*13b40*/  IMAD.WIDE R20, R2, 0x4, R20 ;  /* 0x0000000402147825 */ /* 0x000fc600078e0214 */
[----:B------:R-:W3:Y:S01]  /*13b50*/  LDL.LU.64 R6, [R1+0x19d0] ;  /* 0x0019d00001067983 */ /* 0x000ee20000300a00 */
[----:B------:R-:W-:-:S03]  /*13b60*/  IMAD.WIDE R24, R2, 0x4, R24 ;  /* 0x0000000402187825 */ /* 0x000fc600078e0218 */
[----:B------:R-:W3:Y:S01]  /*13b70*/  LDL.LU R220, [R1+0x19c8] ;  /* 0x0019c80001dc7983 */ /* 0x000ee20000300800 */
[----:B------:R-:W-:-:S03]  /*13b80*/  IMAD.WIDE R36, R2, 0x4, R36 ;  /* 0x0000000402247825 */ /* 0x000fc600078e0224 */
[----:B------:R-:W3:Y:S01]  /*13b90*/  LDL.LU.64 R166, [R1+0x19c0] ;  /* 0x0019c00001a67983 */ /* 0x000ee20000300a00 */
        /* <DEDUP_REMOVED lines=15> */
[----:B------:R-:W3:Y:S04]  /*13c90*/  LDL.LU.64 R158, [R1+0x1980] ;  /* 0x00198000019e7983 */ /* 0x000ee80000300a00 */
[----:B------:R-:W3:Y:S04]  /*13ca0*/  LDL.LU.64 R152, [R1+0x1978] ;  /* 0x0019780001987983 */ /* 0x000ee80000300a00 */
[----:B------:R-:W3:Y:S04]  /*13cb0*/  LDL.LU.64 R214, [R1+0x1970] ;  /* 0x0019700001d67983 */ /* 0x000ee80000300a00 */
[----:B------:R-:W3:Y:S04]  /*13cc0*/  LDL.LU.64 R146, [R1+0x1968] ;  /* 0x0019680001927983 */ /* 0x000ee80000300a00 */
[----:B------:R-:W3:Y:S04]  /*13cd0*/  LDL.LU.64 R212, [R1+0x1960] ;  /* 0x0019600001d47983 */ /* 0x000ee80000300a00 */
[----:B----4-:R-:W4:Y:S04]  /*13ce0*/  LDL.LU.64 R154, [R1+0x1958] ;  /* 0x00195800019a7983 */ /* 0x010f280000300a00 */
[----:B------:R-:W4:Y:S04]  /*13cf0*/  LDL.LU.64 R148, [R1+0x1950] ;  /* 0x0019500001947983 */ /* 0x000f280000300a00 */
[----:B------:R-:W4:Y:S04]  /*13d00*/  LDL.LU.64 R138, [R1+0x1948] ;  /* 0x00194800018a7983 */ /* 0x000f280000300a00 */
[----:B------:R-:W4:Y:S04]  /*13d10*/  LDL.LU.64 R150, [R1+0x1940] ;  /* 0x0019400001967983 */ /* 0x000f280000300a00 */
[----:B--2---:R-:W2:Y:S04]  /*13d20*/  LDL.LU.64 R140, [R1+0x1938] ;  /* 0x00193800018c7983 */ /* 0x004ea80000300a00 */
[----:B---3--:R-:W-:Y:S04]  /*13d30*/  LDGSTS.E [R249+0x30200], desc[UR6][R172.64], P0 ;  /* 0x30200000acf97fae */ /* 0x008fe80008121846 */
        /* <DEDUP_REMOVED lines=84> */
[----:B------:R1:W-:Y:S04]  /*14280*/  LDGSTS.E [R249+0x3f200], desc[UR6][R244.64], P0 ;  /* 0x3f200000f4f97fae */ /* 0x0003e80008121846 */
[----:B------:R-:W3:Y:S04]  /*14290*/  LDL.LU.64 R116, [R1+0x1880] ;  /* 0x0018800001747983 */ /* 0x000ee80000300a00 */
[----:B------:R-:W-:Y:S04]  /*142a0*/  LDGSTS.E [R249+0x3f600], desc[UR6][R228.64], P0 ;  /* 0x3f600000e4f97fae */ /* 0x000fe80008121846 */
[----:B------:R-:W3:Y:S04]  /*142b0*/  LDL.LU.64 R100, [R1+0x1878] ;  /* 0x0018780001647983 */ /* 0x000ee80000300a00 */
[----:B------:R-:W-:Y:S04]  /*142c0*/  LDGSTS.E [R249+0x3fa00], desc[UR6][R226.64], P0 ;  /* 0x3fa00000e2f97fae */ /* 0x000fe80008121846 */
[----:B------:R-:W3:Y:S04]  /*142d0*/  LDL.LU R244, [R1+0x1870] ;  /* 0x0018700001f47983 */ /* 0x000ee80000300800 */
[----:B------:R-:W-:Y:S04]  /*142e0*/  LDGSTS.E [R249+0x3fe00], desc[UR6][R104.64], P0 ;  /* 0x3fe0000068f97fae */ /* 0x000fe80008121846 */
[----:B------:R-:W0:Y:S01]  /*142f0*/  LDGDEPBAR ;  /* 0x00000000000079af */ /* 0x000e220000000000 */
[----:B------:R-:W-:Y:S06]  /*14300*/  BAR.SYNC.DEFER_BLOCKING 0x0 ;  /* 0x0000000000007b1d */ /* 0x000fec0000010000 */
[----:B------:R-:W3:Y:S04]  /*14310*/  LDL.LU.64 R104, [R1+0x38] ;  /* 0x0000380001687983 */ /* 0x000ee80000300a00 */
[----:B------:R-:W3:Y:S01]  /*14320*/  LDL.LU.64 R226, [R1+0x30] ;  /* 0x0000300001e27983 */ /* 0x000ee20000300a00 */
[----:B------:R-:W-:Y:S01]  /*14330*/  ISETP.GE.U32.AND P3, PT, R3, 0x7fffff5f, PT ;  /* 0x7fffff5f0300780c */ /* 0x000fe20003f66070 */
[----:B------:R-:W-:Y:S01]  /*14340*/  VIADD R3, R246, 0x100000 ;  /* 0x00100000f6037836 */ /* 0x000fe20000000000 */
[----:B------:R-:W-:Y:S01]  /*14350*/  ISETP.GE.U32.AND P0, PT, R8, 0x7fffff5e, PT ;  /* 0x7fffff5e0800780c */ /* 0x000fe20003f06070 */
[----:B------:R-:W-:Y:S01]  /*14360*/  VIADD R233, R220, 0xffffff7c ;  /* 0xffffff7cdce97836 */ /* 0x000fe20000000000 */
[----:B------:R-:W3:Y:S01]  /*14370*/  LDL.LU.64 R228, [R1+0x28] ;  /* 0x0000280001e47983 */ /* 0x000ee20000300a00 */
[C---:B-1----:R-:W-:Y:S01]  /*14380*/  VIADD R245, R246.reuse, 0x100000 ;  /* 0x00100000f6f57836 */ /* 0x042fe20000000000 */
[----:B------:R-:W1:Y:S02]  /*14390*/  LDC R8, c[0x0][0x230] ;  /* 0x00008c00ff087b82 */ /* 0x000e640000000800 */
[----:B------:R-:W-:Y:S01]  /*143a0*/  @!PT LDS RZ, [RZ] ;  /* 0x00000000fffff984 */ /* 0x000fe20000000800 */
[----:B------:R-:W-:Y:S01]  /*143b0*/  @!PT LDS RZ, [RZ] ;  /* 0x00000000fffff984 */ /* 0x000fe20000000800 */
[----:B------:R-:W-:Y:S01]  /*143c0*/  @!PT LDS RZ, [RZ] ;  /* 0x00000000fffff984 */ /* 0x000fe20000000800 */
[----:B------:R1:W-:Y:S04]  /*143d0*/  LDGSTS.E [R248+-0x70000], desc[UR6][R238.64], !P2 ;  /* 0x90000000eef87fae */ /* 0x0003e8000d121846 */
[----:B------:R3:W-:Y:S01]  /*143e0*/  LDGSTS.E [R3+-0x6c000], desc[UR6][R236.64], !P2 ;  /* 0x94000000ec037fae */ /* 0x0007e2000d121846 */
[----:B-1----:R-:W-:-:S03]  /*143f0*/  VIADD R248, R246, 0x100000 ;  /* 0x00100000f6f87836 */ /* 0x002fc60000000000 */
[----:B------:R-:W3:Y:S04]  /*14400*/  LDL.LU.64 R236, [R1+0x20] ;  /* 0x0000200001ec7983 */ /* 0x000ee80000300a00 */
[----:B------:R-:W3:Y:S01]  /*14410*/  LDL.LU.64 R238, [R1+0x18] ;  /* 0x0000180001ee7983 */ /* 0x000ee20000300a00 */
[----:B--2---:R-:W-:-:S05]  /*14420*/  IMAD.WIDE R220, R5, 0x4, R240 ;  /* 0x0000000405dc7825 */ /* 0x004fca00078e02f0 */
[----:B------:R1:W-:Y:S04]  /*14430*/  STL.64 [R1+0x428], R220 ;  /* 0x000428dc01007387 */ /* 0x0003e80000100a00 */
[----:B------:R-:W2:Y:S04]  /*14440*/  LDL.LU.64 R240, [R1+0x10] ;  /* 0x0000100001f07983 */ /* 0x000ea80000300a00 */
[----:B------:R-:W-:Y:S01]  /*14450*/  LDGSTS.E [R245+-0x6fffc], desc[UR6][R220.64], !P3 ;  /* 0x90004000dcf57fae */ /* 0x000fe2000d921846 */
[----:B----4-:R-:W-:-:S05]  /*14460*/  IMAD.WIDE R250, R5, 0x4, R250 ;  /* 0x0000000405fa7825 */ /* 0x010fca00078e02fa */
[----:B------:R4:W-:Y:S04]  /*14470*/  STL.64 [R1+0x418], R250 ;  /* 0x000418fa01007387 */ /* 0x0009e80000100a00 */
[----:B-1----:R-:W2:Y:S04]  /*14480*/  LDL.LU.64 R220, [R1+0x1868] ;  /* 0x0018680001dc7983 */ /* 0x002ea80000300a00 */
[----:B------:R1:W-:Y:S01]  /*14490*/  LDGSTS.E [R248+-0x6bffc], desc[UR6][R250.64], !P3 ;  /* 0x94004000faf87fae */ /* 0x0003e2000d921846 */
[----:B---3--:R-:W-:-:S05]  /*144a0*/  IMAD.WIDE R234, R5, 0x4, R234 ;  /* 0x0000000405ea7825 */ /* 0x008fca00078e02ea */
[----:B------:R3:W-:Y:S04]  /*144b0*/  STL.64 [R1+0x408], R234 ;  /* 0x000408ea01007387 */ /* 0x0007e80000100a00 */
[----:B------:R-:W-:Y:S04]  /*144c0*/  LDGSTS.E [R3+-0x6fff8], desc[UR6][R234.64], !P0 ;  /* 0x90008000ea037fae */ /* 0x000fe8000c121846 */
[----:B----4-:R-:W1:Y:S04]  /*144d0*/  LDL.LU.64 R250, [R1+0x8] ;  /* 0x0000080001fa7983 */ /* 0x010e680000300a00 */
[----:B---3--:R-:W3:Y:S01]  /*144e0*/  LDL.LU.64 R234, [R1] ;  /* 0x0000000001ea7983 */ /* 0x008ee20000300a00 */
[----:B------:R-:W-:-:S04]  /*144f0*/  IMAD.WIDE R104, R5, 0x4, R104 ;  /* 0x0000000405687825 */ /* 0x000fc800078e0268 */
[----:B------:R-:W-:Y:S01]  /*14500*/  IMAD.WIDE R226, R5, 0x4, R226 ;  /* 0x0000000405e27825 */ /* 0x000fe200078e02e2 */
[----:B------:R4:W-:Y:S04]  /*14510*/  STL.64 [R1+0x3f8], R104 ;  /* 0x0003f86801007387 */ /* 0x0009e80000100a00 */
[----:B------:R4:W-:Y:S04]  /*14520*/  STL.64 [R1+0x3e8], R226 ;  /* 0x0003e8e201007387 */ /* 0x0009e80000100a00 */
[----:B------:R-:W-:Y:S04]  /*14530*/  LDGSTS.E [R245+-0x6bff8], desc[UR6][R104.64], !P0 ;  /* 0x9400800068f57fae */ /* 0x000fe8000c121846 */
[----:B----4-:R-:W4:Y:S04]  /*14540*/  LDL.LU.64 R104, [R1+0x1860] ;  /* 0x0018600001687983 */ /* 0x010f280000300a00 */
[----:B------:R-:W3:Y:S01]  /*14550*/  LDL.LU R245, [R1+0x1858] ;  /* 0x0018580001f57983 */ /* 0x000ee20000300800 */
[----:B------:R-:W-:Y:S01]  /*14560*/  VIADD R6, R6, 0xffffff7b ;  /* 0xffffff7b06067836 */ /* 0x000fe20000000000 */
[----:B------:R-:W-:Y:S01]  /*14570*/  ISETP.GE.U32.AND P2, PT, R233, 0x7fffff5d, PT ;  /* 0x7fffff5de900780c */ /* 0x000fe20003f46070 */
[----:B------:R-:W-:-:S02]  /*14580*/  VIADD R233, R232, 0xffffff7a ;  /* 0xffffff7ae8e97836 */ /* 0x000fc40000000000 */
[----:B------:R-:W-:Y:S01]  /*14590*/  IMAD.WIDE R228, R5, 0x4, R228 ;  /* 0x0000000405e47825 */ /* 0x000fe200078e02e4 */
[----:B------:R-:W-:Y:S01]  /*145a0*/  ISETP.GE.U32.AND P3, PT, R6, 0x7fffff5c, PT ;  /* 0x7fffff5c0600780c */ /* 0x000fe20003f66070 */
[----:B------:R-:W3:Y:S01]  /*145b0*/  LDC R232, c[0x0][0x230] ;  /* 0x00008c00ffe87b82 */ /* 0x000ee20000000800 */
[----:B------:R-:W-:Y:S01]  /*145c0*/  ISETP.GE.U32.AND P0, PT, R233, 0x7fffff5b, PT ;  /* 0x7fffff5be900780c */ /* 0x000fe20003f06070 */
[----:B------:R-:W-:Y:S02]  /*145d0*/  VIADD R233, R8, 0xffffff79 ;  /* 0xffffff7908e97836 */ /* 0x000fe40000000000 */
[----:B------:R-:W-:-:S04]  /*145e0*/  IMAD.WIDE R236, R5, 0x4, R236 ;  /* 0x0000000405ec7825 */ /* 0x000fc800078e02ec */
[----:B------:R-:W-:Y:S01]  /*145f0*/  LDGSTS.E [R248+-0x6fff4], desc[UR6][R226.64], !P2 ;  /* 0x9000c000e2f87fae */ /* 0x000fe2000d121846 */
[C---:B------:R-:W-:Y:S01]  /*14600*/  IMAD.WIDE R238, R5.reuse, 0x4, R238 ;  /* 0x0000000405ee7825 */ /* 0x040fe200078e02ee */
[----:B------:R-:W3:Y:S02]  /*14610*/  LDC R6, c[0x0][0x230] ;  /* 0x00008c00ff067b82 */ /* 0x000ee40000000800 */
[----:B------:R3:W-:Y:S04]  /*14620*/  LDGSTS.E [R3+-0x6bff4], desc[UR6][R228.64], !P2 ;  /* 0x9400c000e4037fae */ /* 0x0007e8000d121846 */
[----:B------:R-:W4:Y:S04]  /*14630*/  LDL.LU.64 R226, [R1+0x1850] ;  /* 0x0018500001e27983 */ /* 0x000f280000300a00 */
[----:B------:R2:W-:Y:S04]  /*14640*/  STL.64 [R1+0x3d8], R228 ;  /* 0x0003d8e401007387 */ /* 0x0005e80000100a00 */
[----:B--2---:R-:W2:Y:S04]  /*14650*/  LDL.LU.64 R228, [R1+0x1848] ;  /* 0x0018480001e47983 */ /* 0x004ea80000300a00 */
[----:B------:R3:W-:Y:S01]  /*14660*/  STL.64 [R1+0x3c8], R236 ;  /* 0x0003c8ec01007387 */ /* 0x0007e20000100a00 */
[----:B------:R-:W-:-:S04]  /*14670*/  IMAD.WIDE R240, R5, 0x4, R240 ;  /* 0x0000000405f07825 */ /* 0x000fc800078e02f0 */
[----:B-1----:R-:W-:-:S04]  /*14680*/  IMAD.WIDE R250, R5, 0x4, R250 ;  /* 0x0000000405fa7825 */ /* 0x002fc800078e02fa */
[C---:B---3--:R-:W-:Y:S01]  /*14690*/  VIADD R8, R245.reuse, 0x100000 ;  /* 0x00100000f5087836 */ /* 0x048fe20000000000 */
[C---:B------:R-:W-:Y:S01]  /*146a0*/  IADD3 R3, R245.reuse, 0x100000, RZ ;  /* 0x00100000f5037810 */ /* 0x040fe20007ffe0ff */
[----:B------:R-:W-:-:S03]  /*146b0*/  VIADD R248, R245, 0x100000 ;  /* 0x00100000f5f87836 */ /* 0x000fc60000000000 */
[----:B------:R-:W-:Y:S04]  /*146c0*/  LDGSTS.E [R8+-0x70000], desc[UR6][R236.64], !P3 ;  /* 0x90000000ec087fae */ /* 0x000fe8000d921846 */
[----:B------:R1:W-:Y:S04]  /*146d0*/  LDGSTS.E [R248+-0x6c000], desc[UR6][R238.64], !P3 ;  /* 0x94000000eef87fae */ /* 0x0003e8000d921846 */
[----:B------:R-:W-:Y:S04]  /*146e0*/  LDGSTS.E [R3+-0x6fffc], desc[UR6][R240.64], !P0 ;  /* 0x90004000f0037fae */ /* 0x000fe8000c121846 */
[----:B------:R-:W3:Y:S04]  /*146f0*/  LDL.LU.64 R236, [R1+0x1840] ;  /* 0x0018400001ec7983 */ /* 0x000ee80000300a00 */
[----:B------:R-:W4:Y:S04]  /*14700*/  LDL.LU R8, [R1+0x1838] ;  /* 0x0018380001087983 */ /* 0x000f280000300800 */
[----:B------:R1:W-:Y:S04]  /*14710*/  STL.64 [R1+0x3b8], R238 ;  /* 0x0003b8ee01007387 */ /* 0x0003e80000100a00 */
[----:B------:R2:W-:Y:S04]  /*14720*/  STL.64 [R1+0x3a8], R240 ;  /* 0x0003a8f001007387 */ /* 0x0005e80000100a00 */
[----:B------:R-:W-:Y:S04]  /*14730*/  LDGSTS.E [R248+-0x6bffc], desc[UR6][R250.64], !P0 ;  /* 0x94004000faf87fae */ /* 0x000fe8000c121846 */
[----:B-1----:R-:W3:Y:S04]  /*14740*/  LDL.LU.64 R238, [R1+0x1830] ;  /* 0x0018300001ee7983 */ /* 0x002ee80000300a00 */
[----:B--2---:R-:W2:Y:S04]  /*14750*/  LDL.LU.64 R240, [R1+0x1828] ;  /* 0x0018280001f07983 */ /* 0x004ea80000300a00 */
[----:B------:R1:W-:Y:S04]  /*14760*/  STL.64 [R1+0x398], R250 ;  /* 0x000398fa01007387 */ /* 0x0003e80000100a00 */
[----:B-1----:R-:W4:Y:S01]  /*14770*/  LDL.LU.64 R250, [R1+0x1820] ;  /* 0x0018200001fa7983 */ /* 0x002f220000300a00 */
[----:B------:R-:W-:Y:S01]  /*14780*/  ISETP.GE.U32.AND P2, PT, R233, 0x7fffff5a, PT ;  /* 0x7fffff5ae900780c */ /* 0x000fe20003f46070 */
[----:B------:R-:W-:-:S02]  /*14790*/  VIADD R233, R6, 0xffffff78 ;  /* 0xffffff7806e97836 */ /* 0x000fc40000000000 */
[----:B------:R-:W-:Y:S01]  /*147a0*/  VIADD R232, R232, 0xffffff77 ;  /* 0xffffff77e8e87836 */ /* 0x000fe20000000000 */
[----:B------:R-:W1:Y:S01]  /*147b0*/  LDC R6, c[0x0][0x230] ;  /* 0x00008c00ff067b82 */ /* 0x000e620000000800 */
[----:B------:R-:W-:Y:S01]  /*147c0*/  IMAD.WIDE R234, R5, 0x4, R234 ;  /* 0x0000000405ea7825 */ /* 0x000fe200078e02ea */
[----:B------:R-:W-:Y:S02]  /*147d0*/  ISETP.GE.U32.AND P0, PT, R233, 0x7fffff59, PT ;  /* 0x7fffff59e900780c */ /* 0x000fe40003f06070 */
[----:B------:R-:W-:Y:S02]  /*147e0*/  ISETP.GE.U32.AND P3, PT, R232, 0x7fffff58, PT ;  /* 0x7fffff58e800780c */ /* 0x000fe40003f66070 */
[----:B------:R2:W-:Y:S04]  /*147f0*/  STL.64 [R1+0x388], R234 ;  /* 0x000388ea01007387 */ /* 0x0005e80000100a00 */
[----:B------:R2:W-:Y:S01]  /*14800*/  LDGSTS.E [R3+-0x6fff8], desc[UR6][R234.64], !P2 ;  /* 0x90008000ea037fae */ /* 0x0005e2000d121846 */
[----:B---3--:R-:W-:-:S04]  /*14810*/  IMAD.WIDE R238, R5, 0x4, R238 ;  /* 0x0000000405ee7825 */ /* 0x008fc800078e02ee */
[----:B--2---:R-:W-:Y:S02]  /*14820*/  IMAD.WIDE R234, R5, 0x4, R240 ;  /* 0x0000000405ea7825 */ /* 0x004fe400078e02f0 */
[----:B------:R-:W2:Y:S02]  /*14830*/  LDC R240, c[0x0][0x230] ;  /* 0x00008c00fff07b82 */ /* 0x000ea40000000800 */
[----:B------:R-:W-:Y:S02]  /*14840*/  VIADD R241, R245, 0x100000 ;  /* 0x00100000f5f17836 */ /* 0x000fe40000000000 */
[----:B----4-:R-:W-:-:S04]  /*14850*/  IMAD.WIDE R232, R5, 0x4, R250 ;  /* 0x0000000405e87825 */ /* 0x010fc800078e02fa */
[----:B------:R-:W-:-:S04]  /*14860*/  IMAD.WIDE R250, R5, 0x4, R236 ;  /* 0x0000000405fa7825 */ /* 0x000fc800078e02ec */
[----:B------:R-:W-:Y:S01]  /*14870*/  VIADD R237, R245, 0x100000 ;  /* 0x00100000f5ed7836 */ /* 0x000fe20000000000 */
[----:B------:R3:W-:Y:S04]  /*14880*/  STL.64 [R1+0x378], R232 ;  /* 0x000378e801007387 */ /* 0x0007e80000100a00 */
[----:B------:R4:W-:Y:S04]  /*14890*/  STL.64 [R1+0x368], R234 ;  /* 0x000368ea01007387 */ /* 0x0009e80000100a00 */
[----:B------:R-:W-:Y:S04]  /*148a0*/  LDGSTS.E [R237+-0x6bff8], desc[UR6][R232.64], !P2 ;  /* 0x94008000e8ed7fae */ /* 0x000fe8000d121846 */
[----:B------:R1:W-:Y:S01]  /*148b0*/  LDGSTS.E [R241+-0x6fff4], desc[UR6][R234.64], !P0 ;  /* 0x9000c000eaf17fae */ /* 0x0003e2000c121846 */
[----:B------:R-:W-:-:S03]  /*148c0*/  VIADD R3, R244, 0x100000 ;  /* 0x00100000f4037836 */ /* 0x000fc60000000000 */
[----:B------:R4:W-:Y:S04]  /*148d0*/  LDGSTS.E [R248+-0x6bff4], desc[UR6][R238.64], !P0 ;  /* 0x9400c000eef87fae */ /* 0x0009e8000c121846 */
[----:B---3--:R-:W3:Y:S04]  /*148e0*/  LDL.LU.64 R232, [R1+0x1818] ;  /* 0x0018180001e87983 */ /* 0x008ee80000300a00 */
[----:B------:R-:W-:Y:S01]  /*148f0*/  STL.64 [R1+0x358], R238 ;  /* 0x000358ee01007387 */ /* 0x000fe20000100a00 */
[----:B--2---:R-:W-:Y:S01]  /*14900*/  VIADD R236, R240, 0xffffff76 ;  /* 0xffffff76f0ec7836 */ /* 0x004fe20000000000 */
[----:B-1----:R-:W1:Y:S02]  /*14910*/  LDC R241, c[0x0][0x230] ;  /* 0x00008c00fff17b82 */ /* 0x002e640000000800 */
[----:B----4-:R-:W2:Y:S04]  /*14920*/  LDL.LU.64 R234, [R1+0x1810] ;  /* 0x0018100001ea7983 */ /* 0x010ea80000300a00 */
[----:B------:R4:W-:Y:S02]  /*14930*/  STL.64 [R1+0x348], R250 ;  /* 0x000348fa01007387 */ /* 0x0009e40000100a00 */
[----:B------:R-:W1:Y:S02]  /*14940*/  LDC R240, c[0x0][0x230] ;  /* 0x00008c00fff07b82 */ /* 0x000e640000000800 */
[----:B------:R4:W-:Y:S01]  /*14950*/  LDGSTS.E [R3+-0x70000], desc[UR6][R250.64], !P3 ;  /* 0x90000000fa037fae */ /* 0x0009e2000d921846 */
[----:B------:R-:W-:-:S05]  /*14960*/  VIADD R237, R244, 0x100000 ;  /* 0x00100000f4ed7836 */ /* 0x000fca0000000000 */
[----:B------:R-:W1:Y:S08]  /*14970*/  LDC R248, c[0x0][0x230] ;  /* 0x00008c00fff87b82 */ /* 0x000e700000000800 */
[----:B----4-:R-:W4:Y:S01]  /*14980*/  LDC R251, c[0x0][0x230] ;  /* 0x00008c00fffb7b82 */ /* 0x010f220000000800 */
[----:B------:R-:W-:Y:S01]  /*14990*/  ISETP.GE.U32.AND P0, PT, R236, 0x7fffff57, PT ;  /* 0x7fffff57ec00780c */ /* 0x000fe20003f06070 */
[----:B------:R-:W-:-:S02]  /*149a0*/  VIADD R238, R6, 0xffffff74 ;  /* 0xffffff7406ee7836 */ /* 0x000fc40000000000 */
[----:B------:R-:W-:Y:S02]  /*149b0*/  VIADD R236, R244, 0x100000 ;  /* 0x00100000f4ec7836 */ /* 0x000fe40000000000 */
[----:B------:R-:W-:-:S04]  /*149c0*/  IMAD.WIDE R228, R5, 0x4, R228 ;  /* 0x0000000405e47825 */ /* 0x000fc800078e02e4 */
[----:B------:R-:W-:-:S04]  /*149d0*/  IMAD.WIDE R226, R5, 0x4, R226 ;  /* 0x0000000405e27825 */ /* 0x000fc800078e02e2 */
[----:B----4-:R-:W-:-:S05]  /*149e0*/  VIADD R239, R251, 0xffffff75 ;  /* 0xffffff75fbef7836 */ /* 0x010fca0000000000 */
[----:B------:R-:W-:Y:S01]  /*149f0*/  ISETP.GE.U32.AND P2, PT, R239, 0x7fffff56, PT ;  /* 0x7fffff56ef00780c */ /* 0x000fe20003f46070 */
        /* <DEDUP_REMOVED lines=9> */
[----:B---3--:R-:W-:-:S04]  /*14a90*/  IMAD.WIDE R232, R5, 0x4, R232 ;  /* 0x0000000405e87825 */ /* 0x008fc800078e02e8 */
[----:B--2---:R-:W-:-:S05]  /*14aa0*/  IMAD.WIDE R234, R5, 0x4, R234 ;  /* 0x0000000405ea7825 */ /* 0x004fca00078e02ea */
[----:B------:R2:W-:Y:S01]  /*14ab0*/  LDGSTS.E [R237+-0x6c000], desc[UR6][R234.64], !P3 ;  /* 0x94000000eaed7fae */ /* 0x0005e2000d921846 */
[----:B------:R-:W-:-:S03]  /*14ac0*/  ISETP.GE.U32.AND P3, PT, R238, 0x7fffff55, PT ;  /* 0x7fffff55ee00780c */ /* 0x000fc60003f66070 */
[----:B------:R2:W-:Y:S04]  /*14ad0*/  STL.64 [R1+0x338], R234 ;  /* 0x000338ea01007387 */ /* 0x0005e80000100a00 */
[----:B------:R3:W-:Y:S04]  /*14ae0*/  STL.64 [R1+0x328], R232 ;  /* 0x000328e801007387 */ /* 0x0007e80000100a00 */
[----:B------:R3:W-:Y:S04]  /*14af0*/  LDGSTS.E [R236+-0x6fffc], desc[UR6][R232.64], !P0 ;  /* 0x90004000e8ec7fae */ /* 0x0007e8000c121846 */
[----:B------:R4:W-:Y:S01]  /*14b00*/  STL.64 [R1+0x318], R228 ;  /* 0x000318e401007387 */ /* 0x0009e20000100a00 */
[----:B--2---:R-:W-:-:S03]  /*14b10*/  IMAD.WIDE R234, R5, 0x4, R100 ;  /* 0x0000000405ea7825 */ /* 0x004fc600078e0264 */
[----:B------:R4:W-:Y:S01]  /*14b20*/  LDGSTS.E [R3+-0x6bffc], desc[UR6][R228.64], !P0 ;  /* 0x94004000e4037fae */ /* 0x0009e2000c121846 */
[----:B---3--:R-:W-:-:S03]  /*14b30*/  VIADD R232, R244, 0x100000 ;  /* 0x00100000f4e87836 */ /* 0x008fc60000000000 */
[----:B------:R-:W-:Y:S01]  /*14b40*/  STL.64 [R1+0x17c0], R244 ;  /* 0x0017c0f401007387 */ /* 0x000fe20000100a00 */
[----:B-1----:R-:W-:Y:S02]  /*14b50*/  VIADD R100, R240, 0xffffff73 ;  /* 0xffffff73f0647836 */ /* 0x002fe40000000000 */
[C---:B----4-:R-:W-:Y:S02]  /*14b60*/  VIADD R229, R244.reuse, 0x100000 ;  /* 0x00100000f4e57836 */ /* 0x050fe40000000000 */
[----:B------:R-:W-:Y:S01]  /*14b70*/  VIADD R228, R244, 0x100000 ;  /* 0x00100000f4e47836 */ /* 0x000fe20000000000 */
[----:B------:R1:W-:Y:S04]  /*14b80*/  STL.64 [R1+0x308], R226 ;  /* 0x000308e201007387 */ /* 0x0003e80000100a00 */
[----:B------:R1:W-:Y:S01]  /*14b90*/  LDGSTS.E [R232+-0x6fff8], desc[UR6][R226.64], !P2 ;  /* 0x90008000e2e87fae */ /* 0x0003e2000d121846 */
[----:B------:R-:W-:-:S03]  /*14ba0*/  ISETP.GE.U32.AND P0, PT, R100, 0x7fffff54, PT ;  /* 0x7fffff546400780c */ /* 0x000fc60003f06070 */
[----:B------:R-:W-:Y:S04]  /*14bb0*/  STL.64 [R1+0x2f8], R104 ;  /* 0x0002f86801007387 */ /* 0x000fe80000100a00 */
[----:B------:R-:W-:Y:S01]  /*14bc0*/  LDGSTS.E [R229+-0x6bff8], desc[UR6][R104.64], !P2 ;  /* 0x9400800068e57fae */ /* 0x000fe2000d121846 */
[----:B------:R-:W-:-:S03]  /*14bd0*/  VIADD R100, R241, 0xffffff72 ;  /* 0xffffff72f1647836 */ /* 0x000fc60000000000 */
[----:B------:R2:W-:Y:S01]  /*14be0*/  STL.64 [R1+0x2e8], R220 ;  /* 0x0002e8dc01007387 */ /* 0x0005e20000100a00 */
[----:B-1----:R-:W1:Y:S03]  /*14bf0*/  LDC R226, c[0x0][0x230] ;  /* 0x00008c00ffe27b82 */ /* 0x002e660000000800 */
[----:B------:R2:W-:Y:S04]  /*14c00*/  LDGSTS.E [R228+-0x6fff4], desc[UR6][R220.64], !P3 ;  /* 0x9000c000dce47fae */ /* 0x0005e8000d921846 */
[----:B------:R3:W-:Y:S01]  /*14c10*/  LDGSTS.E [R3+-0x6bff4], desc[UR6][R234.64], !P3 ;  /* 0x9400c000ea037fae */ /* 0x0007e2000d921846 */
[----:B------:R-:W-:Y:S01]  /*14c20*/  ISETP.GE.U32.AND P2, PT, R100, 0x7fffff53, PT ;  /* 0x7fffff536400780c */ /* 0x000fe20003f46070 */
[----:B--2---:R-:W2:Y:S01]  /*14c30*/  LDC R220, c[0x0][0x230] ;  /* 0x00008c00ffdc7b82 */ /* 0x004ea20000000800 */
[----:B---3--:R-:W-:-:S07]  /*14c40*/  VIADD R3, R248, 0xffffff71 ;  /* 0xffffff71f8037836 */ /* 0x008fce0000000000 */
[----:B------:R-:W3:Y:S01]  /*14c50*/  LDC R221, c[0x0][0x230] ;  /* 0x00008c00ffdd7b82 */ /* 0x000ee20000000800 */
[----:B------:R-:W-:Y:S01]  /*14c60*/  ISETP.GE.U32.AND P3, PT, R3, 0x7fffff52, PT ;  /* 0x7fffff520300780c */ /* 0x000fe20003f66070 */
[C---:B------:R-:W-:Y:S02]  /*14c70*/  VIADD R105, R243.reuse, 0x100000 ;  /* 0x00100000f3697836 */ /* 0x040fe40000000000 */
[C---:B------:R-:W-:Y:S02]  /*14c80*/  VIADD R104, R243.reuse, 0x100000 ;  /* 0x00100000f3687836 */ /* 0x040fe40000000000 */
[C---:B------:R-:W-:Y:S01]  /*14c90*/  VIADD R101, R243.reuse, 0x100000 ;  /* 0x00100000f3657836 */ /* 0x040fe20000000000 */
[----:B------:R-:W-:Y:S01]  /*14ca0*/  STL.64 [R1+0x2d8], R234 ;  /* 0x0002d8ea01007387 */ /* 0x000fe20000100a00 */
[C---:B------:R-:W-:Y:S01]  /*14cb0*/  VIADD R100, R243.reuse, 0x100000 ;  /* 0x00100000f3647836 */ /* 0x040fe20000000000 */
[----:B------:R-:W4:Y:S01]  /*14cc0*/  LDC R248, c[0x0][0x230] ;  /* 0x00008c00fff87b82 */ /* 0x000f220000000800 */
[----:B------:R-:W-:Y:S01]  /*14cd0*/  VIADD R3, R243, 0x100000 ;  /* 0x00100000f3037836 */ /* 0x000fe20000000000 */
[----:B------:R-:W-:Y:S04]  /*14ce0*/  STL.64 [R1+0x2c8], R116 ;  /* 0x0002c87401007387 */ /* 0x000fe80000100a00 */
[----:B------:R1:W-:Y:S04]  /*14cf0*/  LDGSTS.E [R105+-0x70000], desc[UR6][R116.64], !P0 ;  /* 0x9000000074697fae */ /* 0x0003e8000c121846 */
[----:B------:R2:W-:Y:S04]  /*14d00*/  STL.64 [R1+0x2b8], R102 ;  /* 0x0002b86601007387 */ /* 0x0005e80000100a00 */
[----:B------:R2:W-:Y:S04]  /*14d10*/  LDGSTS.E [R104+-0x6c000], desc[UR6][R102.64], !P0 ;  /* 0x9400000066687fae */ /* 0x0005e8000c121846 */
[----:B------:R-:W-:Y:S01]  /*14d20*/  STL.64 [R1+0x2a8], R218 ;  /* 0x0002a8da01007387 */ /* 0x000fe20000100a00 */
[----:B-1----:R-:W1:Y:S03]  /*14d30*/  LDC R105, c[0x0][0x230] ;  /* 0x00008c00ff697b82 */ /* 0x002e660000000800 */
[----:B------:R3:W-:Y:S04]  /*14d40*/  LDGSTS.E [R101+-0x6fffc], desc[UR6][R218.64], !P2 ;  /* 0x90004000da657fae */ /* 0x0007e8000d121846 */
[----:B------:R-:W-:Y:S01]  /*14d50*/  STL.64 [R1+0x298], R110 ;  /* 0x0002986e01007387 */ /* 0x000fe20000100a00 */
[----:B--2---:R-:W-:Y:S01]  /*14d60*/  IMAD.WIDE R102, R5, 0x4, R114 ;  /* 0x0000000405667825 */ /* 0x004fe200078e0272 */
[----:B------:R-:W2:Y:S02]  /*14d70*/  LDC R104, c[0x0][0x230] ;  /* 0x00008c00ff687b82 */ /* 0x000ea40000000800 */
[----:B------:R4:W-:Y:S04]  /*14d80*/  LDGSTS.E [R100+-0x6bffc], desc[UR6][R110.64], !P2 ;  /* 0x940040006e647fae */ /* 0x0009e8000d121846 */
[----:B------:R4:W-:Y:S01]  /*14d90*/  STL.64 [R1+0x288], R106 ;  /* 0x0002886a01007387 */ /* 0x0009e20000100a00 */
[----:B---3--:R-:W-:-:S03]  /*14da0*/  VIADD R101, R220, 0xffffff70 ;  /* 0xffffff70dc657836 */ /* 0x008fc60000000000 */
[----:B------:R3:W-:Y:S01]  /*14db0*/  LDGSTS.E [R3+-0x6fff8], desc[UR6][R106.64], !P3 ;  /* 0x900080006a037fae */ /* 0x0007e2000d921846 */
[----:B----4-:R-:W-:-:S03]  /*14dc0*/  VIADD R100, R226, 0xffffff6f ;  /* 0xffffff6fe2647836 */ /* 0x010fc60000000000 */
[----:B------:R4:W-:Y:S01]  /*14dd0*/  LDGSTS.E [R3+-0x6bff8], desc[UR6][R102.64], !P3 ;  /* 0x9400800066037fae */ /* 0x0009e2000d921846 */
[----:B------:R-:W-:Y:S01]  /*14de0*/  ISETP.GE.U32.AND P0, PT, R101, 0x7fffff51, PT ;  /* 0x7fffff516500780c */ /* 0x000fe20003f06070 */
[----:B---3--:R-:W3:Y:S01]  /*14df0*/  LDC R106, c[0x0][0x230] ;  /* 0x00008c00ff6a7b82 */ /* 0x008ee20000000800 */
[----:B------:R-:W-:Y:S01]  /*14e00*/  ISETP.GE.U32.AND P2, PT, R100, 0x7fffff50, PT ;  /* 0x7fffff506400780c */ /* 0x000fe20003f46070 */
[----:B----4-:R-:W-:Y:S01]  /*14e10*/  VIADD R3, R221, 0xffffff6e ;  /* 0xffffff6edd037836 */ /* 0x010fe20000000000 */
[----:B------:R4:W-:Y:S01]  /*14e20*/  STL.64 [R1+0x278], R102 ;  /* 0x0002786601007387 */ /* 0x0009e20000100a00 */
[----:B------:R-:W-:-:S04]  /*14e30*/  IMAD.WIDE R116, R5, 0x4, R120 ;  /* 0x0000000405747825 */ /* 0x000fc800078e0278 */
[----:B------:R-:W2:Y:S01]  /*14e40*/  LDC R107, c[0x0][0x230] ;  /* 0x00008c00ff6b7b82 */ /* 0x000ea20000000800 */
[----:B------:R-:W-:Y:S01]  /*14e50*/  ISETP.GE.U32.AND P3, PT, R3, 0x7fffff4f, PT ;  /* 0x7fffff4f0300780c */ /* 0x000fe20003f66070 */
[C---:B------:R-:W-:Y:S02]  /*14e60*/  VIADD R101, R9.reuse, 0x100000 ;  /* 0x0010000009657836 */ /* 0x040fe40000000000 */
[----:B------:R-:W-:Y:S02]  /*14e70*/  VIADD R100, R9, 0x100000 ;  /* 0x0010000009647836 */ /* 0x000fe40000000000 */
[----:B------:R-:W-:-:S04]  /*14e80*/  IMAD.WIDE R114, R5, 0x4, R122 ;  /* 0x0000000405727825 */ /* 0x000fc800078e027a */
[C---:B----4-:R-:W-:Y:S02]  /*14e90*/  VIADD R103, R243.reuse, 0x100000 ;  /* 0x00100000f3677836 */ /* 0x050fe40000000000 */
[----:B------:R-:W-:Y:S02]  /*14ea0*/  VIADD R102, R243, 0x100000 ;  /* 0x00100000f3667836 */ /* 0x000fe40000000000 */
[----:B------:R-:W-:Y:S01]  /*14eb0*/  VIADD R3, R9, 0x100000 ;  /* 0x0010000009037836 */ /* 0x000fe20000000000 */
[----:B------:R-:W-:Y:S01]  /*14ec0*/  LDGSTS.E [R103+-0x6fff4], desc[UR6][R116.64], !P0 ;  /* 0x9000c00074677fae */ /* 0x000fe2000c121846 */
[----:B------:R-:W-:-:S03]  /*14ed0*/  IMAD.WIDE R110, R5, 0x4, R118 ;  /* 0x00000004056e7825 */ /* 0x000fc600078e0276 */
[----:B------:R-:W-:Y:S04]  /*14ee0*/  LDGSTS.E [R102+-0x6bff4], desc[UR6][R112.64], !P0 ;  /* 0x9400c00070667fae */ /* 0x000fe8000c121846 */
[----:B------:R-:W-:Y:S04]  /*14ef0*/  LDGSTS.E [R101+-0x70000], desc[UR6][R108.64], !P2 ;  /* 0x900000006c657fae */ /* 0x000fe8000d121846 */
[----:B------:R-:W-:Y:S04]  /*14f00*/  LDGSTS.E [R100+-0x6c000], desc[UR6][R114.64], !P2 ;  /* 0x9400000072647fae */ /* 0x000fe8000d121846 */
[----:B------:R3:W-:Y:S02]  /*14f10*/  LDGSTS.E [R3+-0x6fffc], desc[UR6][R110.64], !P3 ;  /* 0x900040006e037fae */ /* 0x0007e4000d921846 */
[----:B---3--:R-:W-:-:S02]  /*14f20*/  VIADD R3, R106, 0xffffff6c ;  /* 0xffffff6c6a037836 */ /* 0x008fc40000000000 */
[----:B------:R-:W3:Y:S01]  /*14f30*/  LDC R106, c[0x0][0x230] ;  /* 0x00008c00ff6a7b82 */ /* 0x000ee20000000800 */
[----:B-1----:R-:W-:Y:S01]  /*14f40*/  VIADD R100, R105, 0xffffff6d ;  /* 0xffffff6d69647836 */ /* 0x002fe20000000000 */
[----:B------:R-:W-:Y:S04]  /*14f50*/  STL.64 [R1+0x268], R116 ;  /* 0x0002687401007387 */ /* 0x000fe80000100a00 */
[----:B------:R-:W-:Y:S01]  /*14f60*/  ISETP.GE.U32.AND P0, PT, R100, 0x7fffff4e, PT ;  /* 0x7fffff4e6400780c */ /* 0x000fe20003f06070 */
[----:B------:R1:W-:Y:S01]  /*14f70*/  STL.64 [R1+0x258], R112 ;  /* 0x0002587001007387 */ /* 0x0003e20000100a00 */
[----:B------:R-:W4:Y:S01]  /*14f80*/  LDC R105, c[0x0][0x230] ;  /* 0x00008c00ff697b82 */ /* 0x000f220000000800 */
[----:B------:R-:W-:Y:S02]  /*14f90*/  ISETP.GE.U32.AND P2, PT, R3, 0x7fffff4d, PT ;  /* 0x7fffff4d0300780c */ /* 0x000fe40003f46070 */
[----:B------:R-:W-:Y:S01]  /*14fa0*/  STL.64 [R1+0x248], R108 ;  /* 0x0002486c01007387 */ /* 0x000fe20000100a00 */
[----:B------:R-:W-:-:S03]  /*14fb0*/  VIADD R102, R9, 0x100000 ;  /* 0x0010000009667836 */ /* 0x000fc60000000000 */
[----:B------:R1:W-:Y:S01]  /*14fc0*/  STL.64 [R1+0x238], R114 ;  /* 0x0002387201007387 */ /* 0x0003e20000100a00 */
[----:B--2---:R-:W-:Y:S02]  /*14fd0*/  VIADD R103, R104, 0xffffff6b ;  /* 0xffffff6b68677836 */ /* 0x004fe40000000000 */
[----:B------:R-:W-:Y:S01]  /*14fe0*/  VIADD R100, R9, 0x100000 ;  /* 0x0010000009647836 */ /* 0x000fe20000000000 */
[----:B------:R2:W-:Y:S01]  /*14ff0*/  STL.64 [R1+0x228], R110 ;  /* 0x0002286e01007387 */ /* 0x0005e20000100a00 */
[C---:B-1----:R-:W-:Y:S01]  /*15000*/  IMAD.WIDE R112, R5.reuse, 0x4, R126 ;  /* 0x0000000405707825 */ /* 0x042fe200078e027e */
[----:B------:R-:W1:Y:S03]  /*15010*/  LDC R104, c[0x0][0x230] ;  /* 0x00008c00ff687b82 */ /* 0x000e660000000800 */
[----:B------:R-:W-:Y:S01]  /*15020*/  IMAD.WIDE R114, R5, 0x4, R130 ;  /* 0x0000000405727825 */ /* 0x000fe200078e0282 */
[----:B------:R-:W-:-:S03]  /*15030*/  ISETP.GE.U32.AND P4, PT, R103, 0x7fffff4c, PT ;  /* 0x7fffff4c6700780c */ /* 0x000fc60003f86070 */
[----:B--2---:R-:W-:Y:S01]  /*15040*/  IMAD.WIDE R110, R5, 0x4, R124 ;  /* 0x00000004056e7825 */ /* 0x004fe200078e027c */
[----:B------:R3:W-:Y:S03]  /*15050*/  LDGSTS.E [R102+-0x6bffc], desc[UR6][R114.64], !P3 ;  /* 0x9400400072667fae */ /* 0x0007e6000d921846 */
[----:B------:R-:W-:Y:S01]  /*15060*/  VIADD R3, R9, 0x100000 ;  /* 0x0010000009037836 */ /* 0x000fe20000000000 */
[----:B------:R-:W-:Y:S01]  /*15070*/  STL.64 [R1+0x218], R114 ;  /* 0x0002187201007387 */ /* 0x000fe20000100a00 */
[----:B------:R-:W-:-:S03]  /*15080*/  IMAD.WIDE R108, R5, 0x4, R216 ;  /* 0x00000004056c7825 */ /* 0x000fc600078e02d8 */
[----:B------:R2:W-:Y:S01]  /*15090*/  LDGSTS.E [R101+-0x6fff8], desc[UR6][R112.64], !P0 ;  /* 0x9000800070657fae */ /* 0x0005e2000c121846 */
[----:B---3--:R-:W-:-:S03]  /*150a0*/  VIADD R102, R106, 0xffffff6a ;  /* 0xffffff6a6a667836 */ /* 0x008fc60000000000 */
[----:B------:R-:W-:Y:S01]  /*150b0*/  STL.64 [R1+0x208], R112 ;  /* 0x0002087001007387 */ /* 0x000fe20000100a00 */
[----:B------:R-:W3:Y:S03]  /*150c0*/  LDC R106, c[0x0][0x230] ;  /* 0x00008c00ff6a7b82 */ /* 0x000ee60000000800 */
[----:B------:R4:W-:Y:S01]  /*150d0*/  LDGSTS.E [R100+-0x6bff8], desc[UR6][R110.64], !P0 ;  /* 0x940080006e647fae */ /* 0x0009e2000c121846 */
[----:B------:R-:W-:-:S03]  /*150e0*/  ISETP.GE.U32.AND P0, PT, R102, 0x7fffff4b, PT ;  /* 0x7fffff4b6600780c */ /* 0x000fc60003f06070 */
[----:B------:R4:W-:Y:S01]  /*150f0*/  STL.64 [R1+0x1f8], R110 ;  /* 0x0001f86e01007387 */ /* 0x0009e20000100a00 */
[----:B--2---:R-:W-:-:S03]  /*15100*/  VIADD R101, R107, 0xffffff69 ;  /* 0xffffff696b657836 */ /* 0x004fc60000000000 */
[----:B------:R2:W-:Y:S01]  /*15110*/  LDGSTS.E [R3+-0x6fff4], desc[UR6][R108.64], !P2 ;  /* 0x9000c0006c037fae */ /* 0x0005e2000d121846 */
[----:B------:R-:W-:Y:S01]  /*15120*/  VIADD R102, R4, 0x100000 ;  /* 0x0010000004667836 */ /* 0x000fe20000000000 */
[----:B------:R-:W3:Y:S02]  /*15130*/  LDC R107, c[0x0][0x230] ;  /* 0x00008c00ff6b7b82 */ /* 0x000ee40000000800 */
[----:B------:R1:W-:Y:S01]  /*15140*/  STL.64 [R1+0x1e8], R108 ;  /* 0x0001e86c01007387 */ /* 0x0003e20000100a00 */
[----:B----4-:R-:W-:-:S03]  /*15150*/  IMAD.WIDE R110, R5, 0x4, R136 ;  /* 0x00000004056e7825 */ /* 0x010fc600078e0288 */
[----:B------:R-:W-:Y:S01]  /*15160*/  STL.64 [R1+0x17c8], R8 ;  /* 0x0017c80801007387 */ /* 0x000fe20000100a00 */
[----:B--2---:R-:W-:-:S03]  /*15170*/  VIADD R3, R4, 0x100000 ;  /* 0x0010000004037836 */ /* 0x004fc60000000000 */
[----:B------:R2:W-:Y:S01]  /*15180*/  LDGSTS.E [R100+-0x6bff4], desc[UR6][R110.64], !P2 ;  /* 0x9400c0006e647fae */ /* 0x0005e2000d121846 */
[----:B-1----:R-:W-:-:S03]  /*15190*/  IMAD.WIDE R108, R5, 0x4, R128 ;  /* 0x00000004056c7825 */ /* 0x002fc600078e0280 */
[----:B------:R1:W-:Y:S01]  /*151a0*/  STL.64 [R1+0x1d8], R110 ;  /* 0x0001d86e01007387 */ /* 0x0003e20000100a00 */
[----:B------:R-:W-:Y:S01]  /*151b0*/  ISETP.GE.U32.AND P2, PT, R101, 0x7fffff4a, PT ;  /* 0x7fffff4a6500780c */ /* 0x000fe20003f46070 */
[----:B------:R-:W-:Y:S02]  /*151c0*/  IMAD.WIDE R112, R5, 0x4, R162 ;  /* 0x0000000405707825 */ /* 0x000fe400078e02a2 */
[----:B------:R4:W-:Y:S02]  /*151d0*/  STL.64 [R1+0x1c8], R108 ;  /* 0x0001c86c01007387 */ /* 0x0009e40000100a00 */
[C---:B------:R-:W-:Y:S02]  /*151e0*/  VIADD R101, R4.reuse, 0x100000 ;  /* 0x0010000004657836 */ /* 0x040fe40000000000 */
[----:B------:R4:W-:Y:S01]  /*151f0*/  LDGSTS.E [R3+-0x70000], desc[UR6][R108.64], !P4 ;  /* 0x900000006c037fae */ /* 0x0009e2000e121846 */
[----:B--2---:R-:W-:Y:S01]  /*15200*/  IADD3 R100, R4, 0x100000, RZ ;  /* 0x0010000004647810 */ /* 0x004fe20007ffe0ff */
[----:B------:R-:W-:-:S02]  /*15210*/  VIADD R103, R105, 0xffffff68 ;  /* 0xffffff6869677836 */ /* 0x000fc40000000000 */
[C---:B-1----:R-:W-:Y:S01]  /*15220*/  IMAD.WIDE R110, R5.reuse, 0x4, R134 ;  /* 0x00000004056e7825 */ /* 0x042fe200078e0286 */
[----:B------:R1:W-:Y:S01]  /*15230*/  LDGSTS.E [R102+-0x6c000], desc[UR6][R112.64], !P4 ;  /* 0x9400000070667fae */ /* 0x0003e2000e121846 */
[----:B------:R-:W2:Y:S03]  /*15240*/  LDC R105, c[0x0][0x230] ;  /* 0x00008c00ff697b82 */ /* 0x000ea60000000800 */
[----:B------:R3:W-:Y:S01]  /*15250*/  LDGSTS.E [R101+-0x6fffc], desc[UR6][R110.64], !P0 ;  /* 0x900040006e657fae */ /* 0x0007e2000c121846 */
[----:B----4-:R-:W-:-:S03]  /*15260*/  IMAD.WIDE R108, R5, 0x4, R132 ;  /* 0x00000004056c7825 */ /* 0x010fc600078e0284 */
[----:B------:R-:W-:Y:S04]  /*15270*/  STL.64 [R1+0x1b8], R112 ;  /* 0x0001b87001007387 */ /* 0x000fe80000100a00 */
[----:B------:R4:W-:Y:S01]  /*15280*/  LDGSTS.E [R100+-0x6bffc], desc[UR6][R108.64], !P0 ;  /* 0x940040006c647fae */ /* 0x0009e2000c121846 */
[----:B------:R-:W-:Y:S01]  /*15290*/  ISETP.GE.U32.AND P0, PT, R103, 0x7fffff49, PT ;  /* 0x7fffff496700780c */ /* 0x000fe20003f06070 */
[----:B------:R-:W-:Y:S01]  /*152a0*/  IMAD.WIDE R8, R5, 0x4, R142 ;  /* 0x0000000405087825 */ /* 0x000fe200078e028e */
[----:B------:R-:W2:Y:S01]  /*152b0*/  LDC R103, c[0x0][0x230] ;  /* 0x00008c00ff677b82 */ /* 0x000ea20000000800 */
[----:B------:R3:W-:Y:S02]  /*152c0*/  STL.64 [R1+0x1a8], R110 ;  /* 0x0001a86e01007387 */ /* 0x0007e40000100a00 */
[----:B-1----:R-:W-:-:S02]  /*152d0*/  VIADD R102, R104, 0xffffff67 ;  /* 0xffffff6768667836 */ /* 0x002fc40000000000 */
[----:B------:R-:W-:Y:S03]  /*152e0*/  LDGSTS.E [R3+-0x6fff8], desc[UR6][R8.64], !P2 ;  /* 0x9000800008037fae */ /* 0x000fe6000d121846 */
[----:B------:R-:W1:Y:S01]  /*152f0*/  LDC R104, c[0x0][0x230] ;  /* 0x00008c00ff687b82 */ /* 0x000e620000000800 */
[----:B---3--:R-:W-:Y:S01]  /*15300*/  IMAD.WIDE R110, R5, 0x4, R144 ;  /* 0x00000004056e7825 */ /* 0x008fe200078e0290 */
[----:B------:R4:W-:Y:S04]  /*15310*/  STL.64 [R1+0x198], R108 ;  /* 0x0001986c01007387 */ /* 0x0009e80000100a00 */
[----:B------:R3:W-:Y:S01]  /*15320*/  LDGSTS.E [R101+-0x6bff8], desc[UR6][R110.64], !P2 ;  /* 0x940080006e657fae */ /* 0x0007e2000d121846 */
[----:B------:R-:W-:-:S03]  /*15330*/  ISETP.GE.U32.AND P2, PT, R102, 0x7fffff48, PT ;  /* 0x7fffff486600780c */ /* 0x000fc60003f46070 */
[----:B------:R3:W-:Y:S01]  /*15340*/  STL.64 [R1+0x188], R8 ;  /* 0x0001880801007387 */ /* 0x0007e20000100a00 */
[----:B----4-:R-:W-:-:S04]  /*15350*/  IMAD.WIDE R108, R5, 0x4, R164 ;  /* 0x00000004056c7825 */ /* 0x010fc800078e02a4 */
[----:B---3--:R-:W-:Y:S01]  /*15360*/  VIADD R101, R106, 0xffffff66 ;  /* 0xffffff666a657836 */ /* 0x008fe20000000000 */
[----:B------:R3:W-:Y:S01]  /*15370*/  LDGSTS.E [R100+-0x6fff4], desc[UR6][R108.64], !P0 ;  /* 0x9000c0006c647fae */ /* 0x0007e2000c121846 */
[----:B------:R-:W-:Y:S01]  /*15380*/  VIADD R102, R107, 0xffffff65 ;  /* 0xffffff656b667836 */ /* 0x000fe20000000000 */
[----:B------:R-:W4:Y:S01]  /*15390*/  LDC R106, c[0x0][0x230] ;  /* 0x00008c00ff6a7b82 */ /* 0x000f220000000800 */
[----:B------:R-:W-:Y:S01]  /*153a0*/  IMAD.WIDE R8, R5, 0x4, R140 ;  /* 0x0000000405087825 */ /* 0x000fe200078e028c */
[----:B------:R2:W-:Y:S04]  /*153b0*/  STL.64 [R1+0x178], R110 ;  /* 0x0001786e01007387 */ /* 0x0005e80000100a00 */
[----:B------:R1:W-:Y:S01]  /*153c0*/  LDGSTS.E [R3+-0x6bff4], desc[UR6][R8.64], !P0 ;  /* 0x9400c00008037fae */ /* 0x0003e2000c121846 */
[----:B------:R-:W-:Y:S01]  /*153d0*/  ISETP.GE.U32.AND P0, PT, R101, 0x7fffff47, PT ;  /* 0x7fffff476500780c */ /* 0x000fe20003f06070 */
[----:B------:R-:W-:-:S02]  /*153e0*/  VIADD R101, R0, 0x100000 ;  /* 0x0010000000657836 */ /* 0x000fc40000000000 */
[----:B------:R1:W-:Y:S01]  /*153f0*/  STL.64 [R1+0x168], R108 ;  /* 0x0001686c01007387 */ /* 0x0003e20000100a00 */
[----:B---3--:R-:W-:Y:S02]  /*15400*/  VIADD R100, R0, 0x100000 ;  /* 0x0010000000647836 */ /* 0x008fe40000000000 */
[----:B--2---:R-:W-:-:S04]  /*15410*/  IMAD.WIDE R110, R5, 0x4, R150 ;  /* 0x00000004056e7825 */ /* 0x004fc800078e0296 */
[----:B-1----:R-:W-:Y:S01]  /*15420*/  IMAD.WIDE R108, R5, 0x4, R138 ;  /* 0x00000004056c7825 */ /* 0x002fe200078e028a */
[----:B------:R1:W-:Y:S04]  /*15430*/  LDGSTS.E [R101+-0x70000], desc[UR6][R110.64], !P2 ;  /* 0x900000006e657fae */ /* 0x0003e8000d121846 */
[----:B------:R2:W-:Y:S01]  /*15440*/  LDGSTS.E [R100+-0x6c000], desc[UR6][R108.64], !P2 ;  /* 0x940000006c647fae */ /* 0x0005e2000d121846 */
[----:B------:R-:W-:Y:S01]  /*15450*/  ISETP.GE.U32.AND P2, PT, R102, 0x7fffff46, PT ;  /* 0x7fffff466600780c */ /* 0x000fe20003f46070 */
[----:B------:R-:W-:Y:S02]  /*15460*/  VIADD R3, R0, 0x100000 ;  /* 0x0010000000037836 */ /* 0x000fe40000000000 */
[----:B------:R3:W-:Y:S01]  /*15470*/  STL.64 [R1+0x158], R8 ;  /* 0x0001580801007387 */ /* 0x0007e20000100a00 */
[----:B-1----:R-:W-:-:S03]  /*15480*/  VIADD R101, R105, 0xffffff64 ;  /* 0xffffff6469657836 */ /* 0x002fc60000000000 */
[----:B------:R1:W-:Y:S01]  /*15490*/  STL.64 [R1+0x148], R110 ;  /* 0x0001486e01007387 */ /* 0x0003e20000100a00 */
[----:B------:R-:W4:Y:S01]  /*154a0*/  LDC R105, c[0x0][0x230] ;  /* 0x00008c00ff697b82 */ /* 0x000f220000000800 */
[----:B------:R-:W-:Y:S01]  /*154b0*/  ISETP.GE.U32.AND P3, PT, R101, 0x7fffff45, PT ;  /* 0x7fffff456500780c */ /* 0x000fe20003f66070 */
[C---:B---3--:R-:W-:Y:S01]  /*154c0*/  IMAD.WIDE R8, R5.reuse, 0x4, R148 ;  /* 0x0000000405087825 */ /* 0x048fe200078e0294 */
[----:B------:R2:W-:Y:S03]  /*154d0*/  STL.64 [R1+0x138], R108 ;  /* 0x0001386c01007387 */ /* 0x0005e60000100a00 */
[----:B------:R-:W-:Y:S01]  /*154e0*/  VIADD R101, R0, 0x100000 ;  /* 0x0010000000657836 */ /* 0x000fe20000000000 */
[----:B------:R3:W-:Y:S01]  /*154f0*/  STL.64 [R1+0x128], R8 ;  /* 0x0001280801007387 */ /* 0x0007e20000100a00 */
[----:B-1----:R-:W-:-:S03]  /*15500*/  IMAD.WIDE R110, R5, 0x4, R154 ;  /* 0x00000004056e7825 */ /* 0x002fc600078e029a */
[----:B------:R3:W-:Y:S01]  /*15510*/  LDGSTS.E [R3+-0x6fffc], desc[UR6][R8.64], !P0 ;  /* 0x9000400008037fae */ /* 0x0007e2000c121846 */
[----:B------:R-:W-:Y:S02]  /*15520*/  VIADD R102, R104, 0xffffff63 ;  /* 0xffffff6368667836 */ /* 0x000fe40000000000 */
[C---:B--2---:R-:W-:Y:S01]  /*15530*/  IMAD.WIDE R108, R5.reuse, 0x4, R212 ;  /* 0x00000004056c7825 */ /* 0x044fe200078e02d4 */
[----:B------:R1:W-:Y:S04]  /*15540*/  LDGSTS.E [R101+-0x6bffc], desc[UR6][R110.64], !P0 ;  /* 0x940040006e657fae */ /* 0x0003e8000c121846 */
[----:B------:R-:W-:Y:S01]  /*15550*/  LDGSTS.E [R100+-0x6fff8], desc[UR6][R108.64], !P2 ;  /* 0x900080006c647fae */ /* 0x000fe2000d121846 */
[----:B---3--:R-:W-:-:S03]  /*15560*/  IMAD.WIDE R8, R5, 0x4, R146 ;  /* 0x0000000405087825 */ /* 0x008fc600078e0292 */
[----:B------:R1:W-:Y:S04]  /*15570*/  STL.64 [R1+0x118], R110 ;  /* 0x0001186e01007387 */ /* 0x0003e80000100a00 */
[----:B------:R2:W-:Y:S01]  /*15580*/  LDGSTS.E [R3+-0x6bff8], desc[UR6][R8.64], !P2 ;  /* 0x9400800008037fae */ /* 0x0005e2000d121846 */
[----:B------:R-:W-:-:S03]  /*15590*/  ISETP.GE.U32.AND P2, PT, R102, 0x7fffff44, PT ;  /* 0x7fffff446600780c */ /* 0x000fc60003f46070 */
[----:B------:R3:W-:Y:S01]  /*155a0*/  STL.64 [R1+0x108], R108 ;  /* 0x0001086c01007387 */ /* 0x0007e20000100a00 */
[----:B-1----:R-:W-:-:S04]  /*155b0*/  IMAD.WIDE R110, R5, 0x4, R214 ;  /* 0x00000004056e7825 */ /* 0x002fc800078e02d6 */
[----:B--2---:R-:W-:Y:S02]  /*155c0*/  VIADD R3, R103, 0xffffff62 ;  /* 0xffffff6267037836 */ /* 0x004fe40000000000 */
[----:B---3--:R-:W-:Y:S01]  /*155d0*/  IMAD.WIDE R108, R5, 0x4, R152 ;  /* 0x00000004056c7825 */ /* 0x008fe200078e0298 */
[----:B------:R1:W-:Y:S02]  /*155e0*/  STL.64 [R1+0xf8], R8 ;  /* 0x0000f80801007387 */ /* 0x0003e40000100a00 */
[----:B------:R-:W-:Y:S01]  /*155f0*/  ISETP.GE.U32.AND P0, PT, R3, 0x7fffff43, PT ;  /* 0x7fffff430300780c */ /* 0x000fe20003f06070 */
[----:B------:R-:W-:Y:S01]  /*15600*/  VIADD R3, R242, 0x100000 ;  /* 0x00100000f2037836 */ /* 0x000fe20000000000 */
[----:B------:R-:W-:Y:S01]  /*15610*/  LDGSTS.E [R101+-0x6fff4], desc[UR6][R110.64], !P3 ;  /* 0x9000c0006e657fae */ /* 0x000fe2000d921846 */
[----:B------:R-:W-:-:S03]  /*15620*/  IMAD.WIDE R102, R5, 0x4, R156 ;  /* 0x0000000405667825 */ /* 0x000fc600078e029c */
[----:B------:R2:W-:Y:S01]  /*15630*/  LDGSTS.E [R100+-0x6bff4], desc[UR6][R108.64], !P3 ;  /* 0x9400c0006c647fae */ /* 0x0005e2000d921846 */
[----:B-1----:R-:W-:-:S03]  /*15640*/  IMAD.WIDE R8, R5, 0x4, R158 ;  /* 0x0000000405087825 */ /* 0x002fc600078e029e */
[----:B------:R-:W-:Y:S04]  /*15650*/  STL.64 [R1+0xe8], R110 ;  /* 0x0000e86e01007387 */ /* 0x000fe80000100a00 */
[----:B------:R-:W-:Y:S01]  /*15660*/  LDGSTS.E [R3+-0x70000], desc[UR6][R8.64], !P2 ;  /* 0x9000000008037fae */ /* 0x000fe2000d121846 */
[----:B--2---:R-:W-:-:S03]  /*15670*/  VIADD R100, R242, 0x100000 ;  /* 0x00100000f2647836 */ /* 0x004fc60000000000 */
[----:B------:R-:W-:Y:S01]  /*15680*/  STL.64 [R1+0xd8], R108 ;  /* 0x0000d86c01007387 */ /* 0x000fe20000100a00 */
[----:B----4-:R-:W-:-:S03]  /*15690*/  VIADD R101, R106, 0xffffff61 ;  /* 0xffffff616a657836 */ /* 0x010fc60000000000 */
[----:B------:R1:W-:Y:S04]  /*156a0*/  LDGSTS.E [R100+-0x6c000], desc[UR6][R102.64], !P2 ;  /* 0x9400000066647fae */ /* 0x0003e8000d121846 */
[----:B------:R2:W-:Y:S01]  /*156b0*/  STL.64 [R1+0xc8], R8 ;  /* 0x0000c80801007387 */ /* 0x0005e20000100a00 */
[----:B------:R-:W-:Y:S01]  /*156c0*/  ISETP.GE.U32.AND P3, PT, R101, 0x7fffff42, PT ;  /* 0x7fffff426500780c */ /* 0x000fe20003f66070 */
[----:B-1----:R-:W-:Y:S02]  /*156d0*/  VIADD R100, R105, 0xffffff60 ;  /* 0xffffff6069647836 */ /* 0x002fe40000000000 */
[----:B--2---:R-:W-:-:S03]  /*156e0*/  IMAD.WIDE R8, R5, 0x4, R98 ;  /* 0x0000000405087825 */ /* 0x004fc600078e0262 */
[----:B------:R-:W-:Y:S01]  /*156f0*/  ISETP.GE.AND P4, PT, R7, R100, PT ;  /* 0x000000640700720c */ /* 0x000fe20003f86270 */
[----:B------:R1:W-:Y:S04]  /*15700*/  STL.64 [R1+0xb8], R102 ;  /* 0x0000b86601007387 */ /* 0x0003e80000100a00 */
[----:B------:R2:W-:Y:S01]  /*15710*/  LDGSTS.E [R3+-0x6fffc], desc[UR6][R8.64], !P0 ;  /* 0x9000400008037fae */ /* 0x0005e2000c121846 */
[----:B------:R-:W-:-:S03]  /*15720*/  VIADD R99, R242, 0x100000 ;  /* 0x00100000f2637836 */ /* 0x000fc60000000000 */
[----:B------:R3:W-:Y:S01]  /*15730*/  STL.64 [R1+0xa8], R8 ;  /* 0x0000a80801007387 */ /* 0x0007e20000100a00 */
[----:B------:R-:W-:Y:S02]  /*15740*/  VIADD R98, R242, 0x100000 ;  /* 0x00100000f2627836 */ /* 0x000fe40000000000 */
[C---:B------:R-:W-:Y:S01]  /*15750*/  IMAD.WIDE R6, R5.reuse, 0x4, R160 ;  /* 0x0000000405067825 */ /* 0x040fe200078e02a0 */
[----:B------:R-:W-:Y:S01]  /*15760*/  ISETP.GT.AND P2, PT, R252, 0xbf, PT ;  /* 0x000000bffc00780c */ /* 0x000fe20003f44270 */
[----:B-1----:R-:W1:Y:S01]  /*15770*/  LDC R102, c[0x0][0x230] ;  /* 0x00008c00ff667b82 */ /* 0x002e620000000800 */
[----:B------:R-:W5:Y:S01]  /*15780*/  LDL.LU R252, [R1+0x1808] ;  /* 0x0018080001fc7983 */ /* 0x000f620000300800 */
[----:B--2---:R-:W-:Y:S02]  /*15790*/  SEL R3, RZ, 0x4, P4 ;  /* 0x00000004ff037807 */ /* 0x004fe40002000000 */
[----:B------:R-:W-:Y:S01]  /*157a0*/  ISETP.GE.U32.AND P4, PT, R100, 0x7fffff41, PT ;  /* 0x7fffff416400780c */ /* 0x000fe20003f86070 */
[----:B---3--:R-:W-:-:S04]  /*157b0*/  IMAD.WIDE R8, R5, 0x4, R168 ;  /* 0x0000000405087825 */ /* 0x008fc800078e02a8 */
[----:B------:R-:W-:Y:S01]  /*157c0*/  VIADD R100, R242, 0x100000 ;  /* 0x00100000f2647836 */ /* 0x000fe20000000000 */
[----:B------:R2:W-:Y:S01]  /*157d0*/  STL.64 [R1+0x98], R8 ;  /* 0x0000980801007387 */ /* 0x0005e20000100a00 */
[----:B------:R-:W-:-:S03]  /*157e0*/  IMAD.WIDE R104, R5, 0x4, R170 ;  /* 0x0000000405687825 */ /* 0x000fc600078e02aa */
[----:B------:R2:W-:Y:S04]  /*157f0*/  LDGSTS.E [R99+-0x6bffc], desc[UR6][R8.64], !P0 ;  /* 0x9400400008637fae */ /* 0x0005e8000c121846 */
[----:B------:R3:W-:Y:S04]  /*15800*/  STL.64 [R1+0x88], R6 ;  /* 0x0000880601007387 */ /* 0x0007e80000100a00 */
[----:B------:R3:W-:Y:S01]  /*15810*/  LDGSTS.E [R98+-0x6fff8], desc[UR6][R6.64], !P3 ;  /* 0x9000800006627fae */ /* 0x0007e2000d921846 */
[----:B--2---:R-:W-:-:S03]  /*15820*/  IMAD.WIDE R8, R5, 0x4, R96 ;  /* 0x0000000405087825 */ /* 0x004fc600078e0260 */
[----:B------:R-:W-:Y:S01]  /*15830*/  STL.64 [R1+0x17d0], R242 ;  /* 0x0017d0f201007387 */ /* 0x000fe20000100a00 */
[----:B------:R-:W-:-:S03]  /*15840*/  VIADD R248, R248, 0xffffff5d ;  /* 0xffffff5df8f87836 */ /* 0x000fc60000000000 */
[----:B------:R-:W-:Y:S01]  /*15850*/  STL.64 [R1+0x78], R104 ;  /* 0x0000786801007387 */ /* 0x000fe20000100a00 */
[----:B---3--:R-:W-:-:S03]  /*15860*/  IMAD.WIDE R6, R5, 0x4, R166 ;  /* 0x0000000405067825 */ /* 0x008fc600078e02a6 */
[----:B------:R-:W-:Y:S04]  /*15870*/  LDGSTS.E [R100+-0x6bff8], desc[UR6][R104.64], !P3 ;  /* 0x9400800068647fae */ /* 0x000fe8000d921846 */
[----:B------:R2:W-:Y:S04]  /*15880*/  STL.64 [R1+0x70], R8 ;  /* 0x0000700801007387 */ /* 0x0005e80000100a00 */
[----:B------:R2:W-:Y:S04]  /*15890*/  LDGSTS.E [R99+-0x6fff4], desc[UR6][R8.64], !P4 ;  /* 0x9000c00008637fae */ /* 0x0005e8000e121846 */
[----:B------:R3:W-:Y:S04]  /*158a0*/  STL.64 [R1+0x68], R6 ;  /* 0x0000680601007387 */ /* 0x0007e80000100a00 */
[----:B------:R3:W-:Y:S01]  /*158b0*/  LDGSTS.E [R98+-0x6bff4], desc[UR6][R6.64], !P4 ;  /* 0x9400c00006627fae */ /* 0x0007e2000e121846 */
[----:B--2---:R-:W-:-:S03]  /*158c0*/  IMAD.WIDE R8, R2, 0x4, R94 ;  /* 0x0000000402087825 */ /* 0x004fc600078e025e */
[----:B------:R-:W-:Y:S01]  /*158d0*/  STL.64 [R1+0x17d8], R248 ;  /* 0x0017d8f801007387 */ /* 0x000fe20000100a00 */
[----:B------:R-:W-:-:S04]  /*158e0*/  IMAD.WIDE R94, R2, 0x4, R210 ;  /* 0x00000004025e7825 */ /* 0x000fc800078e02d2 */
[C---:B---3--:R-:W-:Y:S01]  /*158f0*/  IMAD.WIDE R6, R2.reuse, 0x4, R172 ;  /* 0x0000000402067825 */ /* 0x048fe200078e02ac */
[----:B------:R2:W-:Y:S04]  /*15900*/  STL.64 [R1+0x60], R8 ;  /* 0x0000600801007387 */ /* 0x0005e80000100a00 */
[----:B------:R3:W-:Y:S01]  /*15910*/  STL.64 [R1+0x58], R6 ;  /* 0x0000580601007387 */ /* 0x0007e20000100a00 */
[----:B------:R-:W-:-:S03]  /*15920*/  IMAD.WIDE R242, R2, 0x4, R176 ;  /* 0x0000000402f27825 */ /* 0x000fc600078e02b0 */
[----:B------:R4:W-:Y:S01]  /*15930*/  STL.64 [R1+0x50], R94 ;  /* 0x0000505e01007387 */ /* 0x0009e20000100a00 */
[----:B--2---:R-:W-:-:S04]  /*15940*/  IMAD.WIDE R8, R2, 0x4, R174 ;  /* 0x0000000402087825 */ /* 0x004fc800078e02ae */
        /* <DEDUP_REMOVED lines=8> */
[C---:B------:R-:W-:Y:S01]  /*159d0*/  IMAD.WIDE R226, R2.reuse, 0x4, R208 ;  /* 0x0000000402e27825 */ /* 0x040fe200078e02d0 */
[----:B------:R-:W-:Y:S01]  /*159e0*/  SEL R3, R3, RZ, P2 ;  /* 0x000000ff03037207 */ /* 0x000fe20001000000 */
[----:B------:R-:W0:Y:S02]  /*159f0*/  LDGDEPBAR ;  /* 0x00000000000079af */ /* 0x000e240000000000 */
[C---:B---3--:R-:W-:Y:S02]  /*15a00*/  IMAD.WIDE R6, R2.reuse, 0x4, R192 ;  /* 0x0000000402067825 */ /* 0x048fe400078e02c0 */
[----:B------:R-:W-:Y:S02]  /*15a10*/  STL.64 [R1+0x48], R8 ;  /* 0x0000480801007387 */ /* 0x000fe40000100a00 */
[C---:B----4-:R-:W-:Y:S02]  /*15a20*/  IMAD.WIDE R94, R2.reuse, 0x4, R194 ;  /* 0x00000004025e7825 */ /* 0x050fe400078e02c2 */
[----:B------:R2:W-:Y:S04]  /*15a30*/  STL.64 [R1+0x40], R6 ;  /* 0x0000400601007387 */ /* 0x0005e80000100a00 */
[----:B------:R-:W-:Y:S04]  /*15a40*/  STL.64 [R1+0x30], R94 ;  /* 0x0000305e01007387 */ /* 0x000fe80000100a00 */
[----:B------:R-:W-:Y:S01]  /*15a50*/  STL.64 [R1+0x38], R242 ;  /* 0x000038f201007387 */ /* 0x000fe20000100a00 */
[----:B--2---:R-:W-:-:S03]  /*15a60*/  IMAD.WIDE R6, R2, 0x4, R196 ;  /* 0x0000000402067825 */ /* 0x004fc600078e02c4 */
[----:B------:R-:W-:Y:S04]  /*15a70*/  STL.64 [R1+0x17e0], R242 ;  /* 0x0017e0f201007387 */ /* 0x000fe80000100a00 */
[----:B------:R2:W-:Y:S04]  /*15a80*/  STL.64 [R1+0x20], R6 ;  /* 0x0000200601007387 */ /* 0x0005e80000100a00 */
[----:B------:R-:W3:Y:S04]  /*15a90*/  LDL.LU.64 R218, [R1+0x80] ;  /* 0x0000800001da7983 */ /* 0x000ee80000300a00 */
[----:B------:R-:W4:Y:S01]  /*15aa0*/  LDL.LU.64 R112, [R1+0x90] ;  /* 0x0000900001707983 */ /* 0x000f220000300a00 */
[----:B--2---:R-:W-:-:S05]  /*15ab0*/  IMAD.WIDE R6, R2, 0x4, R198 ;  /* 0x0000000402067825 */ /* 0x004fca00078e02c6 */
[----:B------:R2:W-:Y:S04]  /*15ac0*/  STL.64 [R1+0x10], R6 ;  /* 0x0000100601007387 */ /* 0x0005e80000100a00 */
[----:B------:R-:W4:Y:S04]  /*15ad0*/  LDL.LU.64 R120, [R1+0xa0] ;  /* 0x0000a00001787983 */ /* 0x000f280000300a00 */
[----:B------:R-:W4:Y:S04]  /*15ae0*/  LDL.LU.64 R220, [R1+0xb0] ;  /* 0x0000b00001dc7983 */ /* 0x000f280000300a00 */
[----:B------:R-:W4:Y:S04]  /*15af0*/  LDL.LU.64 R114, [R1+0xc0] ;  /* 0x0000c00001727983 */ /* 0x000f280000300a00 */
[----:B------:R-:W4:Y:S04]  /*15b00*/  LDL.LU.64 R110, [R1+0xd0] ;  /* 0x0000d000016e7983 */ /* 0x000f280000300a00 */
[----:B------:R-:W4:Y:S01]  /*15b10*/  LDL.LU.64 R116, [R1+0xe0] ;  /* 0x0000e00001747983 */ /* 0x000f220000300a00 */
[----:B------:R-:W-:-:S04]  /*15b20*/  IMAD.WIDE R8, R2, 0x4, R178 ;  /* 0x0000000402087825 */ /* 0x000fc800078e02b2 */
[C---:B--2---:R-:W-:Y:S01]  /*15b30*/  IMAD.WIDE R6, R2.reuse, 0x4, R182 ;  /* 0x0000000402067825 */ /* 0x044fe200078e02b6 */
[----:B------:R-:W-:Y:S03]  /*15b40*/  STL.64 [R1+0x28], R8 ;  /* 0x0000280801007387 */ /* 0x000fe60000100a00 */
[C---:B------:R-:W-:Y:S01]  /*15b50*/  IMAD.WIDE R248, R2.reuse, 0x4, R200 ;  /* 0x0000000402f87825 */ /* 0x040fe200078e02c8 */
[----:B------:R-:W-:Y:S04]  /*15b60*/  STL.64 [R1+0x17e8], R8 ;  /* 0x0017e80801007387 */ /* 0x000fe80000100a00 */
[----:B------:R-:W-:Y:S04]  /*15b70*/  STL.64 [R1+0x17f0], R6 ;  /* 0x0017f00601007387 */ /* 0x000fe80000100a00 */
[----:B------:R-:W-:Y:S04]  /*15b80*/  STL.64 [R1+0x18], R244 ;  /* 0x000018f401007387 */ /* 0x000fe80000100a00 */
[----:B------:R-:W-:Y:S04]  /*15b90*/  STL.64 [R1+0x17f8], R244 ;  /* 0x0017f8f401007387 */ /* 0x000fe80000100a00 */
[----:B------:R2:W-:Y:S04]  /*15ba0*/  STL.64 [R1+0x1800], R250 ;  /* 0x001800fa01007387 */ /* 0x0005e80000100a00 */
[----:B------:R2:W-:Y:S01]  /*15bb0*/  STL.64 [R1], R248 ;  /* 0x000000f801007387 */ /* 0x0005e20000100a00 */
[----:B---3--:R-:W-:-:S03]  /*15bc0*/  IMAD.WIDE R98, R2, 0x4, R218 ;  /* 0x0000000402627825 */ /* 0x008fc600078e02da */
[----:B------:R-:W3:Y:S01]  /*15bd0*/  LDL.LU.64 R218, [R1+0xf0] ;  /* 0x0000f00001da7983 */ /* 0x000ee20000300a00 */
[----:B-1----:R-:W-:Y:S02]  /*15be0*/  VIADD R96, R102, 0xffffff5f ;  /* 0xffffff5f66607836 */ /* 0x002fe40000000000 */
[----:B----4-:R-:W-:-:S04]  /*15bf0*/  IMAD.WIDE R102, R2, 0x4, R120 ;  /* 0x0000000402667825 */ /* 0x010fc800078e0278 */
[C---:B------:R-:W-:Y:S02]  /*15c00*/  IMAD.WIDE R106, R2.reuse, 0x4, R114 ;  /* 0x00000004026a7825 */ /* 0x040fe400078e0272 */
[----:B------:R-:W4:Y:S02]  /*15c10*/  LDL.LU.64 R114, [R1+0x100] ;  /* 0x0001000001727983 */ /* 0x000f240000300a00 */
[----:B------:R-:W-:-:S04]  /*15c20*/  IMAD.WIDE R108, R2, 0x4, R110 ;  /* 0x00000004026c7825 */ /* 0x000fc800078e026e */
[C---:B------:R-:W-:Y:S02]  /*15c30*/  IMAD.WIDE R110, R2.reuse, 0x4, R116 ;  /* 0x00000004026e7825 */ /* 0x040fe400078e0274 */
        /* <DEDUP_REMOVED lines=22> */
[----:B------:R-:W2:Y:S01]  /*15da0*/  LDL.LU.64 R214, [R1+0x270] ;  /* 0x0002700001d67983 */ /* 0x000ea20000300a00 */
[----:B------:R-:W-:-:S03]  /*15db0*/  IMAD.WIDE R100, R2, 0x4, R112 ;  /* 0x0000000402647825 */ /* 0x000fc600078e0270 */
[----:B------:R-:W4:Y:S01]  /*15dc0*/  LDL.LU.64 R162, [R1+0x280] ;  /* 0x0002800001a27983 */ /* 0x000f220000300a00 */
[----:B------:R-:W-:-:S03]  /*15dd0*/  IMAD.WIDE R104, R2, 0x4, R220 ;  /* 0x0000000402687825 */ /* 0x000fc600078e02dc */
[----:B------:R-:W4:Y:S04]  /*15de0*/  LDL.LU.64 R164, [R1+0x290] ;  /* 0x0002900001a47983 */ /* 0x000f280000300a00 */
[----:B------:R-:W4:Y:S04]  /*15df0*/  LDL.LU.64 R212, [R1+0x2a0] ;  /* 0x0002a00001d47983 */ /* 0x000f280000300a00 */
[----:B------:R-:W4:Y:S04]  /*15e00*/  LDL.LU.64 R216, [R1+0x2b0] ;  /* 0x0002b00001d87983 */ /* 0x000f280000300a00 */
[----:B------:R-:W4:Y:S01]  /*15e10*/  LDL.LU.64 R220, [R1+0x2c0] ;  /* 0x0002c00001dc7983 */ /* 0x000f220000300a00 */
[----:B---3--:R-:W-:-:S03]  /*15e20*/  IMAD.WIDE R112, R2, 0x4, R218 ;  /* 0x0000000402707825 */ /* 0x008fc600078e02da */
        /* <DEDUP_REMOVED lines=19> */
[----:B------:R-:W3:Y:S01]  /*15f60*/  LDL.LU.64 R210, [R1+0x400] ;  /* 0x0004000001d27983 */ /* 0x000ee20000300a00 */
[----:B------:R-:W-:Y:S01]  /*15f70*/  IMAD.WIDE R94, R2, 0x4, R224 ;  /* 0x00000004025e7825 */ /* 0x000fe200078e02e0 */
[----:B------:R-:W-:-:S03]  /*15f80*/  ISETP.GE.U32.AND P2, PT, R96, 0x7fffff40, PT ;  /* 0x7fffff406000780c */ /* 0x000fc60003f46070 */
[----:B------:R-:W-:-:S04]  /*15f90*/  IMAD.WIDE R96, R2, 0x4, R230 ;  /* 0x0000000402607825 */ /* 0x000fc800078e02e6 */
[----:B--2---:R-:W-:-:S04]  /*15fa0*/  IMAD.WIDE R160, R2, 0x4, R214 ;  /* 0x0000000402a07825 */ /* 0x004fc800078e02d6 */
[C---:B----4-:R-:W-:Y:S02]  /*15fb0*/  IMAD.WIDE R166, R2.reuse, 0x4, R212 ;  /* 0x0000000402a67825 */ /* 0x050fe400078e02d4 */
[----:B------:R-:W2:Y:S02]  /*15fc0*/  LDL.LU.64 R212, [R1+0x410] ;  /* 0x0004100001d47983 */ /* 0x000ea40000300a00 */
[C---:B------:R-:W-:Y:S02]  /*15fd0*/  IMAD.WIDE R168, R2.reuse, 0x4, R216 ;  /* 0x0000000402a87825 */ /* 0x040fe400078e02d8 */
[----:B------:R-:W4:Y:S02]  /*15fe0*/  LDL.LU.64 R214, [R1+0x420] ;  /* 0x0004200001d67983 */ /* 0x000f240000300a00 */
[C---:B------:R-:W-:Y:S02]  /*15ff0*/  IMAD.WIDE R170, R2.reuse, 0x4, R220 ;  /* 0x0000000402aa7825 */ /* 0x040fe400078e02dc */
[----:B------:R-:W2:Y:S02]  /*16000*/  LDL.LU.64 R216, [R1+0x430] ;  /* 0x0004300001d87983 */ /* 0x000ea40000300a00 */
[----:B---3--:R-:W-:-:S02]  /*16010*/  IMAD.WIDE R172, R2, 0x4, R218 ;  /* 0x0000000402ac7825 */ /* 0x008fc400078e02da */
[----:B------:R-:W3:Y:S04]  /*16020*/  LDL.LU.64 R218, [R1+0x450] ;  /* 0x0004500001da7983 */ /* 0x000ee80000300a00 */
[----:B------:R-:W2:Y:S04]  /*16030*/  LDL.LU.64 R220, [R1+0x448] ;  /* 0x0004480001dc7983 */ /* 0x000ea80000300a00 */
[----:B------:R-:W2:Y:S04]  /*16040*/  LDL.LU.64 R224, [R1+0x440] ;  /* 0x0004400001e07983 */ /* 0x000ea80000300a00 */
[----:B------:R-:W4:Y:S04]  /*16050*/  LDL.64 R250, [R1+0x60] ;  /* 0x0000600001fa7983 */ /* 0x000f280000100a00 */
[----:B------:R-:W3:Y:S04]  /*16060*/  LDL.64 R244, [R1+0x50] ;  /* 0x0000500001f47983 */ /* 0x000ee80000100a00 */
[----:B------:R-:W2:Y:S04]  /*16070*/  LDL.64 R6, [R1+0x40] ;  /* 0x0000400001067983 */ /* 0x000ea80000100a00 */
[----:B------:R-:W2:Y:S04]  /*16080*/  LDL.64 R8, [R1+0x30] ;  /* 0x0000300001087983 */ /* 0x000ea80000100a00 */
[----:B------:R-:W2:Y:S04]  /*16090*/  LDL.64 R242, [R1+0x20] ;  /* 0x0000200001f27983 */ /* 0x000ea80000100a00 */
[----:B------:R-:W2:Y:S01]  /*160a0*/  LDL.64 R230, [R1+0x10] ;  /* 0x0000100001e67983 */ /* 0x000ea20000100a00 */
[----:B------:R-:W-:-:S04]  /*160b0*/  IMAD.WIDE R10, R2, 0x4, R10 ;  /* 0x00000004020a7825 */ /* 0x000fc800078e020a */
[----:B------:R-:W-:-:S04]  /*160c0*/  IMAD.WIDE R14, R2, 0x4, R14 ;  /* 0x00000004020e7825 */ /* 0x000fc800078e020e */
[----:B------:R-:W-:-:S04]  /*160d0*/  IMAD.WIDE R18, R2, 0x4, R18 ;  /* 0x0000000402127825 */ /* 0x000fc800078e0212 */
[----:B------:R-:W-:-:S04]  /*160e0*/  IMAD.WIDE R22, R2, 0x4, R22 ;  /* 0x0000000402167825 */ /* 0x000fc800078e0216 */
[----:B------:R-:W-:-:S04]  /*160f0*/  IMAD.WIDE R26, R2, 0x4, R26 ;  /* 0x00000004021a7825 */ /* 0x000fc800078e021a */
[C---:B------:R-:W-:Y:S01]  /*16100*/  IMAD.WIDE R30, R2.reuse, 0x4, R30 ;  /* 0x00000004021e7825 */ /* 0x040fe200078e021e */
[----:B----4-:R-:W-:Y:S04]  /*16110*/  LDGSTS.E [R247+0x40000], desc[UR6][R250.64], P1 ;  /* 0x40000000faf77fae */ /* 0x010fe80008921846 */
[----:B---3--:R-:W-:Y:S04]  /*16120*/  LDGSTS.E [R247+0x40400], desc[UR6][R244.64], P1 ;  /* 0x40400000f4f77fae */ /* 0x008fe80008921846 */
[----:B--2---:R-:W-:Y:S04]  /*16130*/  LDGSTS.E [R247+0x40800], desc[UR6][R6.64], P1 ;  /* 0x4080000006f77fae */ /* 0x004fe80008921846 */
[----:B------:R-:W2:Y:S04]  /*16140*/  LDL.LU.64 R250, [R1+0x1800] ;  /* 0x0018000001fa7983 */ /* 0x000ea80000300a00 */
        /* <DEDUP_REMOVED lines=8> */
[----:B------:R-:W-:Y:S04]  /*161d0*/  LDGSTS.E [R247+0x41c00], desc[UR6][R240.64], P1 ;  /* 0x41c00000f0f77fae */ /* 0x000fe80008921846 */
[----:B------:R-:W-:Y:S04]  /*161e0*/  LDGSTS.E [R247+0x42000], desc[UR6][R236.64], P1 ;  /* 0x42000000ecf77fae */ /* 0x000fe80008921846 */
[----:B------:R-:W4:Y:S04]  /*161f0*/  LDL.LU.64 R248, [R1+0x17d8] ;  /* 0x0017d80001f87983 */ /* 0x000f280000300a00 */
[----:B------:R-:W2:Y:S04]  /*16200*/  LDL.64 R230, [R1+0x48] ;  /* 0x0000480001e67983 */ /* 0x000ea80000100a00 */
[----:B------:R1:W-:Y:S01]  /*16210*/  STL.64 [R1+0x1790], R240 ;  /* 0x001790f001007387 */ /* 0x0003e20000100a00 */
[----:B------:R-:W-:-:S03]  /*16220*/  IMAD.WIDE R34, R2, 0x4, R34 ;  /* 0x0000000402227825 */ /* 0x000fc600078e0222 */
[----:B------:R1:W-:Y:S01]  /*16230*/  LDGSTS.E [R247+0x42400], desc[UR6][R232.64], P1 ;  /* 0x42400000e8f77fae */ /* 0x0003e20008921846 */
[----:B------:R-:W-:-:S03]  /*16240*/  IMAD.WIDE R38, R2, 0x4, R38 ;  /* 0x0000000402267825 */ /* 0x000fc600078e0226 */
[----:B------:R-:W-:Y:S04]  /*16250*/  LDGSTS.E [R247+0x42800], desc[UR6][R226.64], P1 ;  /* 0x42800000e2f77fae */ /* 0x000fe80008921846 */
[----:B-1----:R-:W4:Y:S01]  /*16260*/  LDL.64 R240, [R1+0x58] ;  /* 0x0000580001f07983 */ /* 0x002f220000100a00 */
[----:B------:R-:W-:-:S03]  /*16270*/  IMAD.WIDE R42, R2, 0x4, R42 ;  /* 0x00000004022a7825 */ /* 0x000fc600078e022a */
[----:B------:R-:W-:Y:S01]  /*16280*/  LDGSTS.E [R247+0x42c00], desc[UR6][R10.64], P1 ;  /* 0x42c000000af77fae */ /* 0x000fe20008921846 */
        /* <DEDUP_REMOVED lines=23> */
[----:B------:R-:W-:Y:S04]  /*16400*/  LDGSTS.E [R247+0x45c00], desc[UR6][R58.64], P1 ;  /* 0x45c000003af77fae */ /* 0x000fe80008921846 */
[----:B------:R-:W-:Y:S04]  /*16410*/  LDGSTS.E [R247+0x46000], desc[UR6][R62.64], P1 ;  /* 0x460000003ef77fae */ /* 0x000fe80008921846 */
[----:B------:R-:W-:Y:S04]  /*16420*/  LDGSTS.E [R247+0x46400], desc[UR6][R66.64], P1 ;  /* 0x4640000042f77fae */ /* 0x000fe80008921846 */
[----:B------:R-:W-:Y:S04]  /*16430*/  LDGSTS.E [R247+0x46800], desc[UR6][R70.64], P1 ;  /* 0x4680000046f77fae */ /* 0x000fe80008921846 */
[----:B------:R-:W-:Y:S04]  /*16440*/  LDGSTS.E [R247+0x46c00], desc[UR6][R74.64], P1 ;  /* 0x46c000004af77fae */ /* 0x000fe80008921846 */
        /* <DEDUP_REMOVED lines=65> */
[C---:B------:R-:W-:Y:S01]  /*16860*/  IMAD.WIDE R222, R2.reuse, 0x4, R222 ;  /* 0x0000000402de7825 */ /* 0x040fe200078e02de */
[----:B-1----:R-:W1:Y:S02]  /*16870*/  LDC R233, c[0x0][0x230] ;  /* 0x00008c00ffe97b82 */ /* 0x002e640000000800 */
[----:B------:R-:W-:Y:S04]  /*16880*/  STL.64 [R1+0x17b8], R14 ;  /* 0x0017b80e01007387 */ /* 0x000fe80000100a00 */
[----:B----4-:R-:W-:Y:S04]  /*16890*/  LDGSTS.E [R249+0x40200], desc[UR6][R240.64], P1 ;  /* 0x40200000f0f97fae */ /* 0x010fe80008921846 */
[----:B--2---:R-:W-:Y:S04]  /*168a0*/  LDGSTS.E [R249+0x40600], desc[UR6][R230.64], P1 ;  /* 0x40600000e6f97fae */ /* 0x004fe80008921846 */
[----:B---3--:R-:W-:Y:S04]  /*168b0*/  LDGSTS.E [R249+0x40a00], desc[UR6][R242.64], P1 ;  /* 0x40a00000f2f97fae */ /* 0x008fe80008921846 */
[----:B------:R-:W-:Y:S04]  /*168c0*/  LDGSTS.E [R249+0x40e00], desc[UR6][R8.64], P1 ;  /* 0x40e0000008f97fae */ /* 0x000fe80008921846 */
[----:B------:R-:W-:Y:S04]  /*168d0*/  LDGSTS.E [R249+0x41200], desc[UR6][R244.64], P1 ;  /* 0x41200000f4f97fae */ /* 0x000fe80008921846 */
[----:B------:R-:W2:Y:S04]  /*168e0*/  LDL.LU.64 R242, [R1+0x17d0] ;  /* 0x0017d00001f27983 */ /* 0x000ea80000300a00 */
[----:B------:R-:W3:Y:S04]  /*168f0*/  LDL.LU.64 R8, [R1+0x17c8] ;  /* 0x0017c80001087983 */ /* 0x000ee80000300a00 */
[----:B------:R-:W4:Y:S04]  /*16900*/  LDL.LU.64 R244, [R1+0x17c0] ;  /* 0x0017c00001f47983 */ /* 0x000f280000300a00 */
[----:B------:R-:W2:Y:S04]  /*16910*/  LDL.LU.64 R230, [R1+0x438] ;  /* 0x0004380001e67983 */ /* 0x000ea80000300a00 */
[----:B------:R-:W3:Y:S04]  /*16920*/  LDL.LU.64 R236, [R1+0x428] ;  /* 0x0004280001ec7983 */ /* 0x000ee80000300a00 */
[----:B------:R-:W4:Y:S01]  /*16930*/  LDL.LU.64 R240, [R1+0x418] ;  /* 0x0004180001f07983 */ /* 0x000f220000300a00 */
[----:B------:R-:W-:-:S03]  /*16940*/  IMAD.WIDE R12, R2, 0x4, R12 ;  /* 0x00000004020c7825 */ /* 0x000fc600078e020c */
[----:B------:R1:W-:Y:S01]  /*16950*/  LDGSTS.E [R249+0x41600], desc[UR6][R6.64], P1 ;  /* 0x4160000006f97fae */ /* 0x0003e20008921846 */
        /* <DEDUP_REMOVED lines=77> */
[----:B------:R-:W2:Y:S04]  /*16e30*/  LDL.LU.64 R10, [R1+0x408] ;  /* 0x00040800010a7983 */ /* 0x000ea80000300a00 */
        /* <DEDUP_REMOVED lines=12> */
[----:B------:R1:W-:Y:S04]  /*16f00*/  STL.64 [R1+0x1758], R6 ;  /* 0x0017580601007387 */ /* 0x0003e80000100a00 */
[----:B------:R-:W-:Y:S01]  /*16f10*/  LDGSTS.E [R249+0x4d600], desc[UR6][R180.64], P1 ;  /* 0x4d600000b4f97fae */ /* 0x000fe20008921846 */
[----:B------:R-:W-:-:S03]  /*16f20*/  IMAD.WIDE R216, R2, 0x4, R216 ;  /* 0x0000000402d87825 */ /* 0x000fc600078e02d8 */
[----:B------:R1:W-:Y:S04]  /*16f30*/  STL.64 [R1+0x1760], R250 ;  /* 0x001760fa01007387 */ /* 0x0003e80000100a00 */
[----:B------:R-:W-:Y:S01]  /*16f40*/  LDGSTS.E [R249+0x4da00], desc[UR6][R184.64], P1 ;  /* 0x4da00000b8f97fae */ /* 0x000fe20008921846 */
[----:B------:R-:W-:Y:S01]  /*16f50*/  IMAD.WIDE R220, R2, 0x4, R220 ;  /* 0x0000000402dc7825 */ /* 0x000fe200078e02dc */
[----:B------:R-:W-:Y:S01]  /*16f60*/  ISETP.NE.U32.AND P0, PT, R3, RZ, PT ;  /* 0x000000ff0300720c */ /* 0x000fe20003f05070 */
[----:B-1----:R-:W1:Y:S01]  /*16f70*/  LDC R7, c[0x0][0x230] ;  /* 0x00008c00ff077b82 */ /* 0x002e620000000800 */
[----:B------:R-:W-:Y:S04]  /*16f80*/  LDGSTS.E [R249+0x4de00], desc[UR6][R188.64], P1 ;  /* 0x4de00000bcf97fae */ /* 0x000fe80008921846 */
[----:B------:R-:W2:Y:S01]  /*16f90*/  LDL.LU.64 R250, [R1+0x3e8] ;  /* 0x0003e80001fa7983 */ /* 0x000ea20000300a00 */
[----:B------:R-:W-:-:S03]  /*16fa0*/  VIADD R233, R233, 0xffffff5e ;  /* 0xffffff5ee9e97836 */ /* 0x000fc60000000000 */
[----:B------:R1:W-:Y:S04]  /*16fb0*/  STL.64 [R1+0x1768], R238 ;  /* 0x001768ee01007387 */ /* 0x0003e80000100a00 */
[----:B------:R-:W-:Y:S04]  /*16fc0*/  LDGSTS.E [R249+0x4e200], desc[UR6][R192.64], P1 ;  /* 0x4e200000c0f97fae */ /* 0x000fe80008921846 */
[----:B------:R-:W-:Y:S04]  /*16fd0*/  LDGSTS.E [R249+0x4e600], desc[UR6][R196.64], P1 ;  /* 0x4e600000c4f97fae */ /* 0x000fe80008921846 */
[----:B-1----:R-:W2:Y:S04]  /*16fe0*/  LDL.LU.64 R238, [R1+0x3f8] ;  /* 0x0003f80001ee7983 */ /* 0x002ea80000300a00 */
[----:B------:R-:W-:Y:S04]  /*16ff0*/  STL.64 [R1+0x1770], R234 ;  /* 0x001770ea01007387 */ /* 0x000fe80000100a00 */
[----:B------:R-:W-:Y:S04]  /*17000*/  LDGSTS.E [R249+0x4ea00], desc[UR6][R200.64], P1 ;  /* 0x4ea00000c8f97fae */ /* 0x000fe80008921846 */
[----:B------:R-:W-:Y:S04]  /*17010*/  STL.64 [R1+0x1778], R228 ;  /* 0x001778e401007387 */ /* 0x000fe80000100a00 */
[----:B------:R-:W-:Y:S04]  /*17020*/  LDGSTS.E [R249+0x4ee00], desc[UR6][R204.64], P1 ;  /* 0x4ee00000ccf97fae */ /* 0x000fe80008921846 */
[----:B------:R-:W-:Y:S04]  /*17030*/  STL.64 [R1+0x1780], R222 ;  /* 0x001780de01007387 */ /* 0x000fe80000100a00 */
[----:B------:R-:W-:Y:S04]  /*17040*/  LDGSTS.E [R249+0x4f200], desc[UR6][R208.64], P1 ;  /* 0x4f200000d0f97fae */ /* 0x000fe80008921846 */
[----:B------:R4:W-:Y:S04]  /*17050*/  STL.64 [R1+0x1788], R12 ;  /* 0x0017880c01007387 */ /* 0x0009e80000100a00 */
[----:B------:R-:W-:Y:S04]  /*17060*/  LDGSTS.E [R249+0x4f600], desc[UR6][R212.64], P1 ;  /* 0x4f600000d4f97fae */ /* 0x000fe80008921846 */
[----:B------:R-:W-:Y:S04]  /*17070*/  LDGSTS.E [R249+0x4fa00], desc[UR6][R216.64], P1 ;  /* 0x4fa00000d8f97fae */ /* 0x000fe80008921846 */
[----:B------:R-:W2:Y:S04]  /*17080*/  LDL.LU.64 R14, [R1+0x3d8] ;  /* 0x0003d800010e7983 */ /* 0x000ea80000300a00 */
[----:B------:R-:W-:Y:S01]  /*17090*/  LDGSTS.E [R249+0x4fe00], desc[UR6][R220.64], P1 ;  /* 0x4fe00000dcf97fae */ /* 0x000fe20008921846 */
[----:B------:R-:W-:-:S03]  /*170a0*/  ISETP.GE.U32.AND P1, PT, R233, 0x7fffff3f, PT ;  /* 0x7fffff3fe900780c */ /* 0x000fc60003f26070 */
[----:B------:R-:W2:Y:S04]  /*170b0*/  LDL.LU.64 R232, [R1+0x3c8] ;  /* 0x0003c80001e87983 */ /* 0x000ea80000300a00 */
[----:B------:R-:W0:Y:S01]  /*170c0*/  LDGDEPBAR ;  /* 0x00000000000079af */ /* 0x000e220000000000 */
[----:B----4-:R-:W-:-:S03]  /*170d0*/  IMAD.WIDE R12, R5, 0x4, R240 ;  /* 0x00000004050c7825 */ /* 0x010fc600078e02f0 */
[----:B------:R-:W4:Y:S01]  /*170e0*/  LDL.LU.64 R240, [R1+0x3b8] ;  /* 0x0003b80001f07983 */ /* 0x000f220000300a00 */
[C---:B---3--:R-:W-:Y:S02]  /*170f0*/  IMAD.WIDE R226, R5.reuse, 0x4, R236 ;  /* 0x0000000405e27825 */ /* 0x048fe400078e02ec */
[----:B------:R-:W1:Y:S02]  /*17100*/  LDC R237, c[0x0][0x230] ;  /* 0x00008c00ffed7b82 */ /* 0x000e640000000800 */
[----:B------:R-:W-:Y:S02]  /*17110*/  VIADD R3, R246, 0x100000 ;  /* 0x00100000f6037836 */ /* 0x000fe40000000000 */
[----:B------:R-:W-:-:S04]  /*17120*/  IMAD.WIDE R224, R5, 0x4, R224 ;  /* 0x0000000405e07825 */ /* 0x000fc800078e02e0 */
[----:B------:R-:W-:Y:S01]  /*17130*/  BAR.SYNC.DEFER_BLOCKING 0x0 ;  /* 0x0000000000007b1d */ /* 0x000fe20000010000 */
[----:B------:R-:W-:Y:S02]  /*17140*/  VIADD R6, R246, 0x100000 ;  /* 0x00100000f6067836 */ /* 0x000fe40000000000 */
[----:B--2---:R-:W-:-:S05]  /*17150*/  IMAD.WIDE R230, R5, 0x4, R230 ;  /* 0x0000000405e67825 */ /* 0x004fca00078e02e6 */
[----:B------:R-:W2:Y:S01]  /*17160*/  LDC R236, c[0x0][0x230] ;  /* 0x00008c00ffec7b82 */ /* 0x000ea20000000800 */
[----:B------:R-:W-:Y:S01]  /*17170*/  ISETP.GE.U32.AND P3, PT, R248, 0x7fffff3e, PT ;  /* 0x7fffff3ef800780c */ /* 0x000fe20003f66070 */
[C---:B------:R-:W-:Y:S01]  /*17180*/  VIADD R222, R246.reuse, 0x100000 ;  /* 0x00100000f6de7836 */ /* 0x040fe20000000000 */
[----:B------:R-:W-:Y:S01]  /*17190*/  @!PT LDS RZ, [RZ] ;  /* 0x00000000fffff984 */ /* 0x000fe20000000800 */
[----:B------:R-:W-:Y:S01]  /*171a0*/  @!PT LDS RZ, [RZ] ;  /* 0x00000000fffff984 */ /* 0x000fe20000000800 */
[----:B------:R-:W-:Y:S01]  /*171b0*/  @!PT LDS RZ, [RZ] ;  /* 0x00000000fffff984 */ /* 0x000fe20000000800 */
[----:B------:R-:W-:Y:S04]  /*171c0*/  LDGSTS.E [R3+-0x68000], desc[UR6][R224.64], !P2 ;  /* 0x98000000e0037fae */ /* 0x000fe8000d121846 */
[----:B------:R1:W-:Y:S01]  /*171d0*/  LDGSTS.E [R6+-0x64000], desc[UR6][R230.64], !P2 ;  /* 0x9c000000e6067fae */ /* 0x0003e2000d121846 */
[----:B------:R-:W-:-:S03]  /*171e0*/  VIADD R248, R246, 0x100000 ;  /* 0x00100000f6f87836 */ /* 0x000fc60000000000 */
[----:B------:R-:W-:Y:S04]  /*171f0*/  STL.64 [R1+0xe00], R226 ;  /* 0x000e00e201007387 */ /* 0x000fe80000100a00 */
[----:B------:R-:W-:Y:S01]  /*17200*/  LDGSTS.E [R222+-0x67ffc], desc[UR6][R226.64], !P1 ;  /* 0x98004000e2de7fae */ /* 0x000fe2000c921846 */
[----:B-1----:R-:W-:-:S03]  /*17210*/  VIADD R6, R237, 0xffffff5c ;  /* 0xffffff5ced067836 */ /* 0x002fc60000000000 */
[----:B------:R1:W-:Y:S01]  /*17220*/  STL.64 [R1+0xe08], R12 ;  /* 0x000e080c01007387 */ /* 0x0003e20000100a00 */
[----:B------:R-:W3:Y:S03]  /*17230*/  LDC R237, c[0x0][0x230] ;  /* 0x00008c00ffed7b82 */ /* 0x000ee60000000800 */
[----:B------:R1:W-:Y:S01]  /*17240*/  LDGSTS.E [R248+-0x63ffc], desc[UR6][R12.64], !P1 ;  /* 0x9c0040000cf87fae */ /* 0x0003e2000c921846 */
[----:B------:R-:W-:Y:S01]  /*17250*/  ISETP.GE.U32.AND P1, PT, R6, 0x7fffff3d, PT ;  /* 0x7fffff3d0600780c */ /* 0x000fe20003f26070 */
[----:B--2---:R-:W-:Y:S02]  /*17260*/  VIADD R234, R236, 0xffffff5b ;  /* 0xffffff5becea7836 */ /* 0x004fe40000000000 */
[----:B------:R-:W-:Y:S01]  /*17270*/  VIADD R246, R246, 0x100000 ;  /* 0x00100000f6f67836 */ /* 0x000fe20000000000 */
[----:B------:R-:W2:Y:S08]  /*17280*/  LDC R6, c[0x0][0x230] ;  /* 0x00008c00ff067b82 */ /* 0x000eb00000000800 */
[----:B-1----:R-:W1:Y:S01]  /*17290*/  LDC R13, c[0x0][0x230] ;  /* 0x00008c00ff0d7b82 */ /* 0x002e620000000800 */
[----:B---3--:R-:W-:-:S02]  /*172a0*/  VIADD R12, R237, 0xffffff5a ;  /* 0xffffff5aed0c7836 */ /* 0x008fc40000000000 */
[----:B------:R-:W-:-:S05]  /*172b0*/  IMAD.WIDE R10, R5, 0x4, R10 ;  /* 0x00000004050a7825 */ /* 0x000fca00078e020a */
[----:B------:R3:W-:Y:S04]  /*172c0*/  STL.64 [R1+0xe10], R10 ;  /* 0x000e100a01007387 */ /* 0x0007e80000100a00 */
[----:B------:R-:W-:Y:S04]  /*172d0*/  LDGSTS.E [R3+-0x67ff8], desc[UR6][R10.64], !P3 ;  /* 0x980080000a037fae */ /* 0x000fe8000d921846 */
[----:B---3--:R-:W3:Y:S04]  /*172e0*/  LDL.LU.64 R10, [R1+0x3a8] ;  /* 0x0003a800010a7983 */ /* 0x008ee80000300a00 */
[----:B------:R-:W2:Y:S04]  /*172f0*/  LDL.LU.64 R226, [R1+0x398] ;  /* 0x0003980001e27983 */ /* 0x000ea80000300a00 */
[----:B------:R-:W2:Y:S01]  /*17300*/  LDL.LU.64 R236, [R1+0x388] ;  /* 0x0003880001ec7983 */ /* 0x000ea20000300a00 */
[----:B------:R-:W-:-:S04]  /*17310*/  IMAD.WIDE R222, R5, 0x4, R250 ;  /* 0x0000000405de7825 */ /* 0x000fc800078e02fa */
[----:B------:R-:W-:-:S05]  /*17320*/  IMAD.WIDE R228, R5, 0x4, R238 ;  /* 0x0000000405e47825 */ /* 0x000fca00078e02ee */
[----:B------:R1:W-:Y:S04]  /*17330*/  STL.64 [R1+0xe18], R228 ;  /* 0x000e18e401007387 */ /* 0x0003e80000100a00 */
[----:B------:R1:W-:Y:S04]  /*17340*/  LDGSTS.E [R248+-0x63ff8], desc[UR6][R228.64], !P3 ;  /* 0x9c008000e4f87fae */ /* 0x0003e8000d921846 */
[----:B------:R-:W-:Y:S04]  /*17350*/  STL.64 [R1+0xe28], R222 ;  /* 0x000e28de01007387 */ /* 0x000fe80000100a00 */
[----:B------:R4:W-:Y:S01]  /*17360*/  LDGSTS.E [R3+-0x67ff4], desc[UR6][R222.64], !P1 ;  /* 0x9800c000de037fae */ /* 0x0009e2000c921846 */
[----:B------:R-:W-:-:S05]  /*17370*/  IMAD.WIDE R14, R5, 0x4, R14 ;  /* 0x00000004050e7825 */ /* 0x000fca00078e020e */
[----:B------:R4:W-:Y:S01]  /*17380*/  STL.64 [R1+0xe20], R14 ;  /* 0x000e200e01007387 */ /* 0x0009e20000100a00 */
[----:B-1----:R-:W-:-:S03]  /*17390*/  IMAD.WIDE R228, R5, 0x4, R232 ;  /* 0x0000000405e47825 */ /* 0x002fc600078e02e8 */
[----:B------:R1:W-:Y:S04]  /*173a0*/  LDGSTS.E [R246+-0x63ff4], desc[UR6][R14.64], !P1 ;  /* 0x9c00c0000ef67fae */ /* 0x0003e8000c921846 */
[----:B----4-:R-:W4:Y:S04]  /*173b0*/  LDL.LU.64 R14, [R1+0x378] ;  /* 0x00037800010e7983 */ /* 0x010f280000300a00 */
[----:B------:R-:W4:Y:S01]  /*173c0*/  LDL.LU.64 R238, [R1+0x368] ;  /* 0x0003680001ee7983 */ /* 0x000f220000300a00 */
[----:B------:R-:W-:-:S03]  /*173d0*/  IMAD.WIDE R222, R5, 0x4, R240 ;  /* 0x0000000405de7825 */ /* 0x000fc600078e02f0 */
[----:B------:R-:W-:Y:S04]  /*173e0*/  STL.64 [R1+0xe38], R228 ;  /* 0x000e38e401007387 */ /* 0x000fe80000100a00 */
[----:B------:R-:W4:Y:S04]  /*173f0*/  LDL.LU.64 R232, [R1+0x358] ;  /* 0x0003580001e87983 */ /* 0x000f280000300a00 */
[----:B------:R-:W4:Y:S01]  /*17400*/  LDL.LU.64 R240, [R1+0x348] ;  /* 0x0003480001f07983 */ /* 0x000f220000300a00 */
[----:B------:R-:W-:Y:S02]  /*17410*/  ISETP.GE.U32.AND P2, PT, R234, 0x7fffff3c, PT ;  /* 0x7fffff3cea00780c */ /* 0x000fe40003f46070 */
[----:B------:R-:W-:Y:S01]  /*17420*/  ISETP.GE.U32.AND P3, PT, R12, 0x7fffff3b, PT ;  /* 0x7fffff3b0c00780c */ /* 0x000fe20003f66070 */
[----:B------:R-:W-:-:S02]  /*17430*/  VIADD R248, R245, 0x100000 ;  /* 0x00100000f5f87836 */ /* 0x000fc40000000000 */
[C---:B-1----:R-:W-:Y:S02]  /*17440*/  VIADD R246, R245.reuse, 0x100000 ;  /* 0x00100000f5f67836 */ /* 0x042fe40000000000 */
[----:B------:R-:W-:Y:S01]  /*17450*/  VIADD R3, R245, 0x100000 ;  /* 0x00100000f5037836 */ /* 0x000fe20000000000 */
[----:B------:R2:W-:Y:S01]  /*17460*/  STL.64 [R1+0xe90], R222 ;  /* 0x000e90de01007387 */ /* 0x0005e20000100a00 */
[----:B------:R-:W-:Y:S01]  /*17470*/  VIADD R7, R7, 0xffffff59 ;  /* 0xffffff5907077836 */ /* 0x000fe20000000000 */
[----:B------:R-:W1:Y:S03]  /*17480*/  LDC R12, c[0x0][0x230] ;  /* 0x00008c00ff0c7b82 */ /* 0x000e660000000800 */
[----:B------:R1:W-:Y:S04]  /*17490*/  LDGSTS.E [R248+-0x68000], desc[UR6][R228.64], !P2 ;  /* 0x98000000e4f87fae */ /* 0x0003e8000d121846 */
[----:B------:R2:W-:Y:S01]  /*174a0*/  LDGSTS.E [R246+-0x64000], desc[UR6][R222.64], !P2 ;  /* 0x9c000000def67fae */ /* 0x0005e2000d121846 */
[----:B------:R-:W-:-:S02]  /*174b0*/  ISETP.GE.U32.AND P1, PT, R7, 0x7fffff3a, PT ;  /* 0x7fffff3a0700780c */ /* 0x000fc40003f26070 */
[----:B------:R-:W4:Y:S01]  /*174c0*/  LDC R7, c[0x0][0x230] ;  /* 0x00008c00ff077b82 */ /* 0x000f220000000800 */
[----:B-1----:R-:W-:Y:S02]  /*174d0*/  VIADD R248, R13, 0xffffff57 ;  /* 0xffffff570df87836 */ /* 0x002fe40000000000 */
[----:B---3--:R-:W-:-:S04]  /*174e0*/  IMAD.WIDE R10, R5, 0x4, R10 ;  /* 0x00000004050a7825 */ /* 0x008fc800078e020a */
[C---:B--2---:R-:W-:Y:S01]  /*174f0*/  IMAD.WIDE R222, R5.reuse, 0x4, R226 ;  /* 0x0000000405de7825 */ /* 0x044fe200078e02e2 */
[----:B------:R1:W-:Y:S04]  /*17500*/  STL.64 [R1+0xe98], R10 ;  /* 0x000e980a01007387 */ /* 0x0003e80000100a00 */
[----:B------:R1:W-:Y:S04]  /*17510*/  LDGSTS.E [R3+-0x67ffc], desc[UR6][R10.64], !P3 ;  /* 0x980040000a037fae */ /* 0x0003e8000d921846 */
[----:B------:R-:W-:Y:S04]  /*17520*/  STL.64 [R1+0xea0], R222 ;  /* 0x000ea0de01007387 */ /* 0x000fe80000100a00 */
[----:B------:R-:W-:Y:S01]  /*17530*/  LDGSTS.E [R246+-0x63ffc], desc[UR6][R222.64], !P3 ;  /* 0x9c004000def67fae */ /* 0x000fe2000d921846 */
[----:B-1----:R-:W-:-:S05]  /*17540*/  IMAD.WIDE R10, R5, 0x4, R236 ;  /* 0x00000004050a7825 */ /* 0x002fca00078e02ec */
[----:B------:R1:W-:Y:S04]  /*17550*/  STL.64 [R1+0xea8], R10 ;  /* 0x000ea80a01007387 */ /* 0x0003e80000100a00 */
[----:B------:R-:W2:Y:S04]  /*17560*/  LDL.LU.64 R250, [R1+0x338] ;  /* 0x0003380001fa7983 */ /* 0x000ea80000300a00 */
[----:B------:R-:W3:Y:S01]  /*17570*/  LDL.LU.64 R226, [R1+0x328] ;  /* 0x0003280001e27983 */ /* 0x000ee20000300a00 */
[----:B------:R-:W-:-:S03]  /*17580*/  ISETP.GE.U32.AND P3, PT, R248, 0x7fffff38, PT ;  /* 0x7fffff38f800780c */ /* 0x000fc60003f66070 */
[----:B------:R-:W3:Y:S01]  /*17590*/  LDL.LU.64 R236, [R1+0x318] ;  /* 0x0003180001ec7983 */ /* 0x000ee20000300a00 */
[----:B------:R-:W-:-:S03]  /*175a0*/  VIADD R248, R245, 0x100000 ;  /* 0x00100000f5f87836 */ /* 0x000fc60000000000 */
[----:B------:R1:W-:Y:S01]  /*175b0*/  LDGSTS.E [R3+-0x67ff8], desc[UR6][R10.64], !P1 ;  /* 0x980080000a037fae */ /* 0x0003e2000c921846 */
[C---:B----4-:R-:W-:Y:S01]  /*175c0*/  IMAD.WIDE R14, R5.reuse, 0x4, R14 ;  /* 0x00000004050e7825 */ /* 0x050fe200078e020e */
[----:B-1----:R-:W1:Y:S03]  /*175d0*/  LDC R11, c[0x0][0x230] ;  /* 0x00008c00ff0b7b82 */ /* 0x002e660000000800 */
[C---:B------:R-:W-:Y:S01]  /*175e0*/  IMAD.WIDE R234, R5.reuse, 0x4, R238 ;  /* 0x0000000405ea7825 */ /* 0x040fe200078e02ee */
[----:B------:R4:W-:Y:S04]  /*175f0*/  STL.64 [R1+0xeb0], R14 ;  /* 0x000eb00e01007387 */ /* 0x0009e80000100a00 */
[----:B------:R4:W-:Y:S01]  /*17600*/  LDGSTS.E [R248+-0x63ff8], desc[UR6][R14.64], !P1 ;  /* 0x9c0080000ef87fae */ /* 0x0009e2000c921846 */
[C---:B------:R-:W-:Y:S01]  /*17610*/  IMAD.WIDE R228, R5.reuse, 0x4, R232 ;  /* 0x0000000405e47825 */ /* 0x040fe200078e02e8 */
[----:B------:R-:W1:Y:S02]  /*17620*/  LDC R10, c[0x0][0x230] ;  /* 0x00008c00ff0a7b82 */ /* 0x000e640000000800 */
[----:B------:R-:W3:Y:S01]  /*17630*/  LDL.LU.64 R232, [R1+0x308] ;  /* 0x0003080001e87983 */ /* 0x000ee20000300a00 */
[----:B------:R-:W-:-:S03]  /*17640*/  IMAD.WIDE R222, R5, 0x4, R240 ;  /* 0x0000000405de7825 */ /* 0x000fc600078e02f0 */
[----:B------:R-:W-:Y:S04]  /*17650*/  STL.64 [R1+0xeb8], R234 ;  /* 0x000eb8ea01007387 */ /* 0x000fe80000100a00 */
[----:B------:R2:W-:Y:S04]  /*17660*/  STL.64 [R1+0xec0], R228 ;  /* 0x000ec0e401007387 */ /* 0x0005e80000100a00 */
[----:B------:R3:W-:Y:S04]  /*17670*/  STL.64 [R1+0xec8], R222 ;  /* 0x000ec8de01007387 */ /* 0x0007e80000100a00 */
[----:B----4-:R-:W4:Y:S04]  /*17680*/  LDL.LU.64 R14, [R1+0x2f8] ;  /* 0x0002f800010e7983 */ /* 0x010f280000300a00 */
[----:B------:R-:W4:Y:S01]  /*17690*/  LDL.LU.64 R240, [R1+0x2e8] ;  /* 0x0002e80001f07983 */ /* 0x000f220000300a00 */
[----:B------:R-:W-:-:S02]  /*176a0*/  VIADD R6, R6, 0xffffff58 ;  /* 0xffffff5806067836 */ /* 0x000fc40000000000 */
[----:B------:R-:W-:Y:S01]  /*176b0*/  VIADD R248, R7, 0xffffff56 ;  /* 0xffffff5607f87836 */ /* 0x000fe20000000000 */
[----:B------:R-:W4:Y:S01]  /*176c0*/  LDL.LU.64 R238, [R1+0x2d8] ;  /* 0x0002d80001ee7983 */ /* 0x000f220000300a00 */
[----:B------:R-:W-:Y:S01]  /*176d0*/  VIADD R245, R245, 0x100000 ;  /* 0x00100000f5f57836 */ /* 0x000fe20000000000 */
[----:B------:R-:W-:Y:S01]  /*176e0*/  ISETP.GE.U32.AND P2, PT, R6, 0x7fffff39, PT ;  /* 0x7fffff390600780c */ /* 0x000fe20003f46070 */
[----:B------:R-:W-:Y:S01]  /*176f0*/  VIADD R3, R244, 0x100000 ;  /* 0x00100000f4037836 */ /* 0x000fe20000000000 */
[----:B------:R-:W-:Y:S01]  /*17700*/  ISETP.GE.U32.AND P1, PT, R248, 0x7fffff37, PT ;  /* 0x7fffff37f800780c */ /* 0x000fe20003f26070 */
[----:B------:R-:W-:Y:S01]  /*17710*/  VIADD R248, R12, 0xffffff55 ;  /* 0xffffff550cf87836 */ /* 0x000fe20000000000 */
[----:B------:R-:W1:Y:S08]  /*17720*/  LDC R6, c[0x0][0x230] ;  /* 0x00008c00ff067b82 */ /* 0x000e700000000800 */
[----:B------:R-:W1:Y:S01]  /*17730*/  LDC R7, c[0x0][0x230] ;  /* 0x00008c00ff077b82 */ /* 0x000e620000000800 */
[----:B------:R1:W-:Y:S04]  /*17740*/  LDGSTS.E [R246+-0x67ff4], desc[UR6][R234.64], !P2 ;  /* 0x9800c000eaf67fae */ /* 0x0003e8000d121846 */
[----:B------:R1:W-:Y:S04]  /*17750*/  LDGSTS.E [R245+-0x63ff4], desc[UR6][R228.64], !P2 ;  /* 0x9c00c000e4f57fae */ /* 0x0003e8000d121846 */
[----:B------:R3:W-:Y:S01]  /*17760*/  LDGSTS.E [R3+-0x68000], desc[UR6][R222.64], !P3 ;  /* 0x98000000de037fae */ /* 0x0007e2000d921846 */
[----:B-1----:R-:W-:-:S02]  /*17770*/  VIADD R246, R244, 0x100000 ;  /* 0x00100000f4f67836 */ /* 0x002fc40000000000 */
[----:B------:R-:W-:Y:S02]  /*17780*/  VIADD R245, R244, 0x100000 ;  /* 0x00100000f4f57836 */ /* 0x000fe40000000000 */
[----:B--2---:R-:W-:-:S04]  /*17790*/  IMAD.WIDE R228, R5, 0x4, R250 ;  /* 0x0000000405e47825 */ /* 0x004fc800078e02fa */
[C---:B---3--:R-:W-:Y:S01]  /*177a0*/  IMAD.WIDE R222, R5.reuse, 0x4, R226 ;  /* 0x0000000405de7825 */ /* 0x048fe200078e02e2 */
[----:B------:R-:W-:Y:S03]  /*177b0*/  STL.64 [R1+0xed0], R228 ;  /* 0x000ed0e401007387 */ /* 0x000fe60000100a00 */
[C---:B------:R-:W-:Y:S01]  /*177c0*/  IMAD.WIDE R12, R5.reuse, 0x4, R236 ;  /* 0x00000004050c7825 */ /* 0x040fe200078e02ec */
[----:B------:R-:W2:Y:S04]  /*177d0*/  LDL.LU.64 R226, [R1+0x2c8] ;  /* 0x0002c80001e27983 */ /* 0x000ea80000300a00 */
[----:B------:R1:W-:Y:S04]  /*177e0*/  STL.64 [R1+0xed8], R222 ;  /* 0x000ed8de01007387 */ /* 0x0003e80000100a00 */
[----:B------:R-:W-:Y:S04]  /*177f0*/  LDGSTS.E [R246+-0x64000], desc[UR6][R228.64], !P3 ;  /* 0x9c000000e4f67fae */ /* 0x000fe8000d921846 */
[----:B------:R4:W-:Y:S04]  /*17800*/  STL.64 [R1+0xee0], R12 ;  /* 0x000ee00c01007387 */ /* 0x0009e80000100a00 */
[----:B------:R1:W-:Y:S04]  /*17810*/  LDGSTS.E [R245+-0x67ffc], desc[UR6][R222.64], !P1 ;  /* 0x98004000def57fae */ /* 0x0003e8000c921846 */
[----:B------:R-:W3:Y:S04]  /*17820*/  LDL.LU.64 R250, [R1+0x2b8] ;  /* 0x0002b80001fa7983 */ /* 0x000ee80000300a00 */
[----:B------:R-:W3:Y:S04]  /*17830*/  LDL.LU.64 R236, [R1+0x2a8] ;  /* 0x0002a80001ec7983 */ /* 0x000ee80000300a00 */
[----:B------:R4:W-:Y:S01]  /*17840*/  LDGSTS.E [R3+-0x63ffc], desc[UR6][R12.64], !P1 ;  /* 0x9c0040000c037fae */ /* 0x0009e2000c921846 */
[----:B-1----:R-:W-:-:S03]  /*17850*/  IMAD.WIDE R222, R5, 0x4, R232 ;  /* 0x0000000405de7825 */ /* 0x002fc600078e02e8 */
[----:B------:R-:W3:Y:S04]  /*17860*/  LDL.LU.64 R232, [R1+0x298] ;  /* 0x0002980001e87983 */ /* 0x000ee80000300a00 */
[----:B------:R1:W-:Y:S01]  /*17870*/  STL.64 [R1+0xee8], R222 ;  /* 0x000ee8de01007387 */ /* 0x0003e20000100a00 */
[----:B----4-:R-:W-:-:S03]  /*17880*/  IMAD.WIDE R12, R5, 0x4, R240 ;  /* 0x00000004050c7825 */ /* 0x010fc600078e02f0 */
[----:B------:R-:W4:Y:S01]  /*17890*/  LDL.LU.64 R240, [R1+0x288] ;  /* 0x0002880001f07983 */ /* 0x000f220000300a00 */
[----:B------:R-:W-:Y:S02]  /*178a0*/  ISETP.GE.U32.AND P2, PT, R248, 0x7fffff36, PT ;  /* 0x7fffff36f800780c */ /* 0x000fe40003f46070 */
[----:B------:R-:W-:Y:S01]  /*178b0*/  IADD3 R248, R6, -0xac, RZ ;  /* 0xffffff5406f87810 */ /* 0x000fe20007ffe0ff */
[----:B------:R-:W-:Y:S01]  /*178c0*/  IMAD.WIDE R14, R5, 0x4, R14 ;  /* 0x00000004050e7825 */ /* 0x000fe200078e020e */
[----:B------:R-:W4:Y:S02]  /*178d0*/  LDC R6, c[0x0][0x230] ;  /* 0x00008c00ff067b82 */ /* 0x000f240000000800 */
[----:B------:R-:W-:Y:S01]  /*178e0*/  ISETP.GE.U32.AND P1, PT, R248, 0x7fffff35, PT ;  /* 0x7fffff35f800780c */ /* 0x000fe20003f26070 */
[----:B------:R-:W-:-:S06]  /*178f0*/  VIADD R248, R11, 0xffffff53 ;  /* 0xffffff530bf87836 */ /* 0x000fcc0000000000 */
[----:B------:R1:W-:Y:S04]  /*17900*/  LDGSTS.E [R246+-0x67ff8], desc[UR6][R222.64], !P2 ;  /* 0x98008000def67fae */ /* 0x0003e8000d121846 */
[----:B------:R1:W-:Y:S01]  /*17910*/  LDGSTS.E [R245+-0x63ff8], desc[UR6][R14.64], !P2 ;  /* 0x9c0080000ef57fae */ /* 0x0003e2000d121846 */
[----:B------:R-:W-:Y:S01]  /*17920*/  ISETP.GE.U32.AND P2, PT, R248, 0x7fffff34, PT ;  /* 0x7fffff34f800780c */ /* 0x000fe20003f46070 */
[----:B------:R-:W-:Y:S02]  /*17930*/  VIADD R248, R244, 0x100000 ;  /* 0x00100000f4f87836 */ /* 0x000fe40000000000 */
[----:B------:R1:W-:Y:S02]  /*17940*/  STL.64 [R1+0xef0], R14 ;  /* 0x000ef00e01007387 */ /* 0x0003e40000100a00 */
[----:B-1----:R-:W-:-:S02]  /*17950*/  VIADD R246, R7, 0xffffff52 ;  /* 0xffffff5207f67836 */ /* 0x002fc40000000000 */
[----:B------:R3:W-:Y:S01]  /*17960*/  STL.64 [R1+0xef8], R12 ;  /* 0x000ef80c01007387 */ /* 0x0007e20000100a00 */
[----:B------:R-:W-:Y:S01]  /*17970*/  VIADD R223, R10, 0xffffff51 ;  /* 0xffffff510adf7836 */ /* 0x000fe20000000000 */
[----:B------:R-:W1:Y:S01]  /*17980*/  LDC R222, c[0x0][0x230] ;  /* 0x00008c00ffde7b82 */ /* 0x000e620000000800 */
[----:B------:R-:W-:Y:S01]  /*17990*/  IMAD.WIDE R244, R5, 0x4, R238 ;  /* 0x0000000405f47825 */ /* 0x000fe200078e02ee */
[----:B------:R-:W-:Y:S01]  /*179a0*/  ISETP.GE.U32.AND P3, PT, R246, 0x7fffff33, PT ;  /* 0x7fffff33f600780c */ /* 0x000fe20003f66070 */
[----:B------:R2:W-:Y:S02]  /*179b0*/  LDGSTS.E [R3+-0x67ff4], desc[UR6][R12.64], !P1 ;  /* 0x9800c0000c037fae */ /* 0x0005e4000c921846 */
[----:B------:R-:W-:Y:S02]  /*179c0*/  VIADD R246, R243, 0x100000 ;  /* 0x00100000f3f67836 */ /* 0x000fe40000000000 */
[----:B------:R-:W4:Y:S01]  /*179d0*/  LDL.LU.64 R14, [R1+0x278] ;  /* 0x00027800010e7983 */ /* 0x000f220000300a00 */
[----:B--2---:R-:W-:-:S03]  /*179e0*/  IMAD.WIDE R226, R5, 0x4, R226 ;  /* 0x0000000405e27825 */ /* 0x004fc600078e02e2 */
[----:B------:R-:W2:Y:S01]  /*179f0*/  LDL.LU.64 R10, [R1+0x268] ;  /* 0x00026800010a7983 */ /* 0x000ea20000300a00 */
[----:B------:R-:W2:Y:S01]  /*17a00*/  LDC R7, c[0x0][0x230] ;  /* 0x00008c00ff077b82 */ /* 0x000ea20000000800 */
[----:B------:R-:W-:Y:S02]  /*17a10*/  VIADD R3, R243, 0x100000 ;  /* 0x00100000f3037836 */ /* 0x000fe40000000000 */
[----:B------:R-:W-:Y:S04]  /*17a20*/  LDGSTS.E [R248+-0x63ff4], desc[UR6][R244.64], !P1 ;  /* 0x9c00c000f4f87fae */ /* 0x000fe8000c921846 */
[----:B------:R1:W-:Y:S04]  /*17a30*/  STL.64 [R1+0xf08], R226 ;  /* 0x000f08e201007387 */ /* 0x0003e80000100a00 */
[----:B------:R-:W-:Y:S01]  /*17a40*/  LDGSTS.E [R246+-0x68000], desc[UR6][R226.64], !P2 ;  /* 0x98000000e2f67fae */ /* 0x000fe2000d121846 */
[----:B---3--:R-:W-:-:S04]  /*17a50*/  IMAD.WIDE R12, R5, 0x4, R250 ;  /* 0x00000004050c7825 */ /* 0x008fc800078e02fa */
[C---:B------:R-:W-:Y:S01]  /*17a60*/  IMAD.WIDE R234, R5.reuse, 0x4, R236 ;  /* 0x0000000405ea7825 */ /* 0x040fe200078e02ec */
[----:B------:R4:W-:Y:S04]  /*17a70*/  STL.64 [R1+0xf10], R12 ;  /* 0x000f100c01007387 */ /* 0x0009e80000100a00 */
[----:B------:R4:W-:Y:S04]  /*17a80*/  LDGSTS.E [R3+-0x64000], desc[UR6][R12.64], !P2 ;  /* 0x9c0000000c037fae */ /* 0x0009e8000d121846 */
[----:B------:R-:W3:Y:S04]  /*17a90*/  LDL.LU.64 R236, [R1+0x258] ;  /* 0x0002580001ec7983 */ /* 0x000ee80000300a00 */
[----:B------:R-:W-:Y:S01]  /*17aa0*/  STL.64 [R1+0xf18], R234 ;  /* 0x000f18ea01007387 */ /* 0x000fe20000100a00 */
[----:B------:R-:W-:-:S03]  /*17ab0*/  IMAD.WIDE R228, R5, 0x4, R232 ;  /* 0x0000000405e47825 */ /* 0x000fc600078e02e8 */
[----:B------:R-:W3:Y:S04]  /*17ac0*/  LDL.LU.64 R232, [R1+0x248] ;  /* 0x0002480001e87983 */ /* 0x000ee80000300a00 */
[----:B------:R-:W-:Y:S04]  /*17ad0*/  STL.64 [R1+0xf20], R228 ;  /* 0x000f20e401007387 */ /* 0x000fe80000100a00 */
[----:B-1----:R-:W3:Y:S01]  /*17ae0*/  LDL.LU.64 R226, [R1+0x238] ;  /* 0x0002380001e27983 */ /* 0x002ee20000300a00 */
[----:B----4-:R-:W-:-:S05]  /*17af0*/  IMAD.WIDE R12, R5, 0x4, R240 ;  /* 0x00000004050c7825 */ /* 0x010fca00078e02f0 */
[----:B------:R1:W-:Y:S04]  /*17b00*/  STL.64 [R1+0xf28], R12 ;  /* 0x000f280c01007387 */ /* 0x0003e80000100a00 */
[----:B------:R-:W4:Y:S01]  /*17b10*/  LDL.LU.64 R240, [R1+0x228] ;  /* 0x0002280001f07983 */ /* 0x000f220000300a00 */
[----:B------:R-:W-:Y:S01]  /*17b20*/  ISETP.GE.U32.AND P1, PT, R223, 0x7fffff32, PT ;  /* 0x7fffff32df00780c */ /* 0x000fe20003f26070 */
[----:B------:R-:W-:Y:S02]  /*17b30*/  VIADD R6, R6, 0xffffff50 ;  /* 0xffffff5006067836 */ /* 0x000fe40000000000 */
[----:B------:R-:W-:-:S03]  /*17b40*/  VIADD R248, R243, 0x100000 ;  /* 0x00100000f3f87836 */ /* 0x000fc60000000000 */
[----:B------:R-:W-:Y:S02]  /*17b50*/  ISETP.GE.U32.AND P2, PT, R6, 0x7fffff31, PT ;  /* 0x7fffff310600780c */ /* 0x000fe40003f46070 */
[----:B------:R-:W-:Y:S01]  /*17b60*/  LDGSTS.E [R248+-0x67ffc], desc[UR6][R234.64], !P3 ;  /* 0x98004000eaf87fae */ /* 0x000fe2000d921846 */
[----:B------:R-:W4:Y:S03]  /*17b70*/  LDC R6, c[0x0][0x230] ;  /* 0x00008c00ff067b82 */ /* 0x000f260000000800 */
[----:B------:R-:W-:Y:S04]  /*17b80*/  LDGSTS.E [R246+-0x63ffc], desc[UR6][R228.64], !P3 ;  /* 0x9c004000e4f67fae */ /* 0x000fe8000d921846 */
[----:B------:R1:W-:Y:S01]  /*17b90*/  LDGSTS.E [R3+-0x67ff8], desc[UR6][R12.64], !P1 ;  /* 0x980080000c037fae */ /* 0x0003e2000c921846 */
[----:B------:R-:W-:Y:S01]  /*17ba0*/  IMAD.WIDE R14, R5, 0x4, R14 ;  /* 0x00000004050e7825 */ /* 0x000fe200078e020e */
[----:B-1----:R-:W1:Y:S04]  /*17bb0*/  LDC R13, c[0x0][0x230] ;  /* 0x00008c00ff0d7b82 */ /* 0x002e680000000800 */
[----:B------:R2:W-:Y:S04]  /*17bc0*/  STL.64 [R1+0xf30], R14 ;  /* 0x000f300e01007387 */ /* 0x0005e80000100a00 */
[----:B------:R4:W-:Y:S01]  /*17bd0*/  LDGSTS.E [R246+-0x63ff8], desc[UR6][R14.64], !P1 ;  /* 0x9c0080000ef67fae */ /* 0x0009e2000c921846 */
[----:B------:R-:W-:Y:S01]  /*17be0*/  VIADD R248, R222, 0xffffff4e ;  /* 0xffffff4edef87836 */ /* 0x000fe20000000000 */
[----:B------:R-:W1:Y:S04]  /*17bf0*/  LDC R12, c[0x0][0x230] ;  /* 0x00008c00ff0c7b82 */ /* 0x000e680000000800 */
[----:B------:R-:W-:Y:S01]  /*17c00*/  ISETP.GE.U32.AND P3, PT, R248, 0x7fffff2f, PT ;  /* 0x7fffff2ff800780c */ /* 0x000fe20003f66070 */
[----:B------:R-:W-:-:S02]  /*17c10*/  VIADD R248, R243, 0x100000 ;  /* 0x00100000f3f87836 */ /* 0x000fc40000000000 */
[----:B--2---:R-:W-:-:S05]  /*17c20*/  IMAD.WIDE R10, R5, 0x4, R10 ;  /* 0x00000004050a7825 */ /* 0x004fca00078e020a */
[----:B------:R2:W-:Y:S04]  /*17c30*/  STL.64 [R1+0xf38], R10 ;  /* 0x000f380a01007387 */ /* 0x0005e80000100a00 */
[----:B------:R-:W4:Y:S04]  /*17c40*/  LDL.LU.64 R14, [R1+0x218] ;  /* 0x00021800010e7983 */ /* 0x000f280000300a00 */
[----:B------:R1:W-:Y:S04]  /*17c50*/  LDGSTS.E [R3+-0x67ff4], desc[UR6][R10.64], !P2 ;  /* 0x9800c0000a037fae */ /* 0x0003e8000d121846 */
[----:B------:R-:W4:Y:S04]  /*17c60*/  LDL.LU.64 R250, [R1+0x208] ;  /* 0x0002080001fa7983 */ /* 0x000f280000300a00 */
[----:B--2---:R-:W2:Y:S01]  /*17c70*/  LDL.LU.64 R10, [R1+0x1f8] ;  /* 0x0001f800010a7983 */ /* 0x004ea20000300a00 */
[----:B---3--:R-:W-:-:S05]  /*17c80*/  IMAD.WIDE R236, R5, 0x4, R236 ;  /* 0x0000000405ec7825 */ /* 0x008fca00078e02ec */
[----:B------:R3:W-:Y:S01]  /*17c90*/  LDGSTS.E [R248+-0x63ff4], desc[UR6][R236.64], !P2 ;  /* 0x9c00c000ecf87fae */ /* 0x0007e2000d121846 */
[----:B------:R-:W-:-:S03]  /*17ca0*/  IMAD.WIDE R234, R5, 0x4, R232 ;  /* 0x0000000405ea7825 */ /* 0x000fc600078e02e8 */
[----:B------:R-:W2:Y:S04]  /*17cb0*/  LDL.LU.64 R232, [R1+0x1e8] ;  /* 0x0001e80001e87983 */ /* 0x000ea80000300a00 */
[----:B------:R1:W-:Y:S01]  /*17cc0*/  STL.64 [R1+0xf40], R236 ;  /* 0x000f40ec01007387 */ /* 0x0003e20000100a00 */
[----:B------:R-:W-:-:S03]  /*17cd0*/  IMAD.WIDE R228, R5, 0x4, R226 ;  /* 0x0000000405e47825 */ /* 0x000fc600078e02e2 */
[----:B------:R-:W2:Y:S04]  /*17ce0*/  LDL.LU.64 R226, [R1+0x1d8] ;  /* 0x0001d80001e27983 */ /* 0x000ea80000300a00 */
[----:B------:R-:W-:Y:S04]  /*17cf0*/  STL.64 [R1+0xf48], R234 ;  /* 0x000f48ea01007387 */ /* 0x000fe80000100a00 */
[----:B------:R3:W-:Y:S01]  /*17d00*/  STL.64 [R1+0xf50], R228 ;  /* 0x000f50e401007387 */ /* 0x0007e20000100a00 */
[----:B----4-:R-:W-:-:S05]  /*17d10*/  IMAD.WIDE R222, R5, 0x4, R240 ;  /* 0x0000000405de7825 */ /* 0x010fca00078e02f0 */
[----:B------:R4:W-:Y:S04]  /*17d20*/  STL.64 [R1+0xf58], R222 ;  /* 0x000f58de01007387 */ /* 0x0009e80000100a00 */
[----:B------:R-:W2:Y:S04]  /*17d30*/  LDL.LU.64 R238, [R1+0x1c8] ;  /* 0x0001c80001ee7983 */ /* 0x000ea80000300a00 */
[----:B-1----:R-:W2:Y:S04]  /*17d40*/  LDL.LU.64 R236, [R1+0x1b8] ;  /* 0x0001b80001ec7983 */ /* 0x002ea80000300a00 */
[----:B------:R-:W2:Y:S01]  /*17d50*/  LDL.LU.64 R240, [R1+0x1a8] ;  /* 0x0001a80001f07983 */ /* 0x000ea20000300a00 */
[----:B------:R-:W-:-:S05]  /*17d60*/  VIADD R7, R7, 0xffffff4f ;  /* 0xffffff4f07077836 */ /* 0x000fca0000000000 */
[----:B------:R-:W-:Y:S01]  /*17d70*/  ISETP.GE.U32.AND P1, PT, R7, 0x7fffff30, PT ;  /* 0x7fffff300700780c */ /* 0x000fe20003f26070 */
[C---:B------:R-:W-:Y:S01]  /*17d80*/  VIADD R246, R9.reuse, 0x100000 ;  /* 0x0010000009f67836 */ /* 0x040fe20000000000 */
[----:B------:R-:W1:Y:S01]  /*17d90*/  LDC R7, c[0x0][0x230] ;  /* 0x00008c00ff077b82 */ /* 0x000e620000000800 */
[C---:B------:R-:W-:Y:S02]  /*17da0*/  VIADD R243, R9.reuse, 0x100000 ;  /* 0x0010000009f37836 */ /* 0x040fe40000000000 */
[----:B------:R-:W-:Y:S02]  /*17db0*/  VIADD R3, R9, 0x100000 ;  /* 0x0010000009037836 */ /* 0x000fe40000000000 */
[----:B---3--:R-:W-:-:S06]  /*17dc0*/  VIADD R248, R6, 0xffffff4d ;  /* 0xffffff4d06f87836 */ /* 0x008fcc0000000000 */
[----:B------:R-:W-:Y:S01]  /*17dd0*/  LDGSTS.E [R246+-0x68000], desc[UR6][R234.64], !P1 ;  /* 0x98000000eaf67fae */ /* 0x000fe2000c921846 */
[----:B------:R-:W-:Y:S01]  /*17de0*/  VIADD R9, R9, 0x100000 ;  /* 0x0010000009097836 */ /* 0x000fe20000000000 */
[----:B------:R-:W3:Y:S02]  /*17df0*/  LDC R6, c[0x0][0x230] ;  /* 0x00008c00ff067b82 */ /* 0x000ee40000000800 */
[----:B------:R4:W-:Y:S01]  /*17e00*/  LDGSTS.E [R243+-0x64000], desc[UR6][R228.64], !P1 ;  /* 0x9c000000e4f37fae */ /* 0x0009e2000c921846 */
[----:B------:R-:W-:-:S03]  /*17e10*/  ISETP.GE.U32.AND P1, PT, R248, 0x7fffff2e, PT ;  /* 0x7fffff2ef800780c */ /* 0x000fc60003f26070 */
[----:B------:R4:W-:Y:S01]  /*17e20*/  LDGSTS.E [R3+-0x67ffc], desc[UR6][R222.64], !P3 ;  /* 0x98004000de037fae */ /* 0x0009e2000d921846 */
[----:B------:R-:W-:Y:S01]  /*17e30*/  VIADD R248, R12, 0xffffff4b ;  /* 0xffffff4b0cf87836 */ /* 0x000fe20000000000 */
[----:B----4-:R-:W4:Y:S01]  /*17e40*/  LDC R228, c[0x0][0x230] ;  /* 0x00008c00ffe47b82 */ /* 0x010f220000000800 */
[----:B------:R-:W-:-:S05]  /*17e50*/  VIADD R222, R13, 0xffffff4c ;  /* 0xffffff4c0dde7836 */ /* 0x000fca0000000000 */
[----:B------:R-:W-:Y:S01]  /*17e60*/  ISETP.GE.U32.AND P2, PT, R222, 0x7fffff2d, PT ;  /* 0x7fffff2dde00780c */ /* 0x000fe20003f46070 */
[----:B------:R-:W-:-:S05]  /*17e70*/  IMAD.WIDE R14, R5, 0x4, R14 ;  /* 0x00000004050e7825 */ /* 0x000fca00078e020e */
[----:B------:R-:W-:Y:S01]  /*17e80*/  LDGSTS.E [R246+-0x63ffc], desc[UR6][R14.64], !P3 ;  /* 0x9c0040000ef67fae */ /* 0x000fe2000d921846 */
[----:B------:R-:W-:Y:S01]  /*17e90*/  ISETP.GE.U32.AND P3, PT, R248, 0x7fffff2c, PT ;  /* 0x7fffff2cf800780c */ /* 0x000fe20003f66070 */
[C---:B------:R-:W-:Y:S02]  /*17ea0*/  IMAD.WIDE R12, R5.reuse, 0x4, R250 ;  /* 0x00000004050c7825 */ /* 0x040fe400078e02fa */
[----:B------:R-:W-:Y:S01]  /*17eb0*/  STL.64 [R1+0xf60], R14 ;  /* 0x000f600e01007387 */ /* 0x000fe20000100a00 */
[----:B------:R-:W3:Y:S01]  /*17ec0*/  LDC R248, c[0x0][0x230] ;  /* 0x00008c00fff87b82 */ /* 0x000ee20000000800 */
[----:B--2---:R-:W-:Y:S02]  /*17ed0*/  IMAD.WIDE R10, R5, 0x4, R10 ;  /* 0x00000004050a7825 */ /* 0x004fe400078e020a */
[----:B------:R-:W-:Y:S04]  /*17ee0*/  STL.64 [R1+0xf68], R12 ;  /* 0x000f680c01007387 */ /* 0x000fe80000100a00 */
[----:B------:R-:W-:Y:S04]  /*17ef0*/  LDGSTS.E [R243+-0x67ff8], desc[UR6][R12.64], !P1 ;  /* 0x980080000cf37fae */ /* 0x000fe8000c921846 */
[----:B------:R2:W-:Y:S04]  /*17f00*/  STL.64 [R1+0xf70], R10 ;  /* 0x000f700a01007387 */ /* 0x0005e80000100a00 */
[----:B------:R1:W-:Y:S04]  /*17f10*/  LDGSTS.E [R3+-0x63ff8], desc[UR6][R10.64], !P1 ;  /* 0x9c0080000a037fae */ /* 0x0003e8000c921846 */
[----:B--2---:R-:W2:Y:S01]  /*17f20*/  LDL.LU.64 R10, [R1+0x198] ;  /* 0x00019800010a7983 */ /* 0x004ea20000300a00 */
[----:B-1----:R-:W-:-:S03]  /*17f30*/  VIADD R3, R4, 0x100000 ;  /* 0x0010000004037836 */ /* 0x002fc60000000000 */
[----:B------:R-:W2:Y:S01]  /*17f40*/  LDL.LU.64 R250, [R1+0x188] ;  /* 0x0001880001fa7983 */ /* 0x000ea20000300a00 */
[----:B------:R-:W-:-:S05]  /*17f50*/  IMAD.WIDE R232, R5, 0x4, R232 ;  /* 0x0000000405e87825 */ /* 0x000fca00078e02e8 */
[----:B------:R-:W-:Y:S01]  /*17f60*/  STL.64 [R1+0xf78], R232 ;  /* 0x000f78e801007387 */ /* 0x000fe20000100a00 */
[----:B------:R-:W-:-:S03]  /*17f70*/  IMAD.WIDE R222, R5, 0x4, R226 ;  /* 0x0000000405de7825 */ /* 0x000fc600078e02e2 */
[----:B------:R-:W-:Y:S04]  /*17f80*/  LDGSTS.E [R243+-0x67ff4], desc[UR6][R232.64], !P2 ;  /* 0x9800c000e8f37fae */ /* 0x000fe8000d121846 */
[----:B------:R-:W2:Y:S04]  /*17f90*/  LDL.LU.64 R226, [R1+0x178] ;  /* 0x0001780001e27983 */ /* 0x000ea80000300a00 */
[----:B------:R-:W2:Y:S04]  /*17fa0*/  LDL.LU.64 R14, [R1+0x168] ;  /* 0x00016800010e7983 */ /* 0x000ea80000300a00 */
[----:B------:R1:W-:Y:S04]  /*17fb0*/  STL.64 [R1+0xf80], R222 ;  /* 0x000f80de01007387 */ /* 0x0003e80000100a00 */
[----:B------:R1:W-:Y:S01]  /*17fc0*/  LDGSTS.E [R9+-0x63ff4], desc[UR6][R222.64], !P2 ;  /* 0x9c00c000de097fae */ /* 0x0003e2000d121846 */
[----:B------:R-:W-:-:S04]  /*17fd0*/  IMAD.WIDE R12, R5, 0x4, R238 ;  /* 0x00000004050c7825 */ /* 0x000fc800078e02ee */
[C---:B-1----:R-:W-:Y:S01]  /*17fe0*/  IMAD.WIDE R222, R5.reuse, 0x4, R236 ;  /* 0x0000000405de7825 */ /* 0x042fe200078e02ec */
[----:B------:R1:W-:Y:S04]  /*17ff0*/  STL.64 [R1+0xf88], R12 ;  /* 0x000f880c01007387 */ /* 0x0003e80000100a00 */
[----:B------:R1:W-:Y:S04]  /*18000*/  LDGSTS.E [R3+-0x68000], desc[UR6][R12.64], !P3 ;  /* 0x980000000c037fae */ /* 0x0003e8000d921846 */
[----:B------:R-:W-:Y:S04]  /*18010*/  STL.64 [R1+0xf90], R222 ;  /* 0x000f90de01007387 */ /* 0x000fe80000100a00 */
[----:B------:R-:W2:Y:S01]  /*18020*/  LDL.LU.64 R232, [R1+0x158] ;  /* 0x0001580001e87983 */ /* 0x000ea20000300a00 */
[----:B-1----:R-:W-:-:S05]  /*18030*/  IMAD.WIDE R12, R5, 0x4, R240 ;  /* 0x00000004050c7825 */ /* 0x002fca00078e02f0 */
[----:B------:R1:W-:Y:S04]  /*18040*/  STL.64 [R1+0xf98], R12 ;  /* 0x000f980c01007387 */ /* 0x0003e80000100a00 */
[----:B------:R-:W2:Y:S04]  /*18050*/  LDL.LU.64 R236, [R1+0x148] ;  /* 0x0001480001ec7983 */ /* 0x000ea80000300a00 */
[----:B------:R-:W2:Y:S01]  /*18060*/  LDL.LU.64 R240, [R1+0x138] ;  /* 0x0001380001f07983 */ /* 0x000ea20000300a00 */
[----:B------:R-:W-:Y:S02]  /*18070*/  VIADD R246, R7, 0xffffff4a ;  /* 0xffffff4a07f67836 */ /* 0x000fe40000000000 */
[----:B------:R-:W-:Y:S01]  /*18080*/  VIADD R9, R4, 0x100000 ;  /* 0x0010000004097836 */ /* 0x000fe20000000000 */
[----:B------:R-:W2:Y:S02]  /*18090*/  LDC R7, c[0x0][0x230] ;  /* 0x00008c00ff077b82 */ /* 0x000ea40000000800 */
[----:B------:R-:W-:Y:S01]  /*180a0*/  ISETP.GE.U32.AND P1, PT, R246, 0x7fffff2b, PT ;  /* 0x7fffff2bf600780c */ /* 0x000fe20003f26070 */
[----:B----4-:R-:W-:Y:S01]  /*180b0*/  VIADD R246, R228, 0xffffff49 ;  /* 0xffffff49e4f67836 */ /* 0x010fe20000000000 */
[----:B------:R-:W-:Y:S01]  /*180c0*/  LDGSTS.E [R9+-0x64000], desc[UR6][R222.64], !P3 ;  /* 0x9c000000de097fae */ /* 0x000fe2000d921846 */
[----:B---3--:R-:W-:-:S03]  /*180d0*/  VIADD R243, R6, 0xffffff48 ;  /* 0xffffff4806f37836 */ /* 0x008fc60000000000 */
[----:B------:R-:W-:Y:S01]  /*180e0*/  ISETP.GE.U32.AND P2, PT, R246, 0x7fffff2a, PT ;  /* 0x7fffff2af600780c */ /* 0x000fe20003f46070 */
[----:B------:R-:W3:Y:S01]  /*180f0*/  LDC R6, c[0x0][0x230] ;  /* 0x00008c00ff067b82 */ /* 0x000ee20000000800 */
[----:B------:R-:W-:Y:S01]  /*18100*/  ISETP.GE.U32.AND P3, PT, R243, 0x7fffff29, PT ;  /* 0x7fffff29f300780c */ /* 0x000fe20003f66070 */
[C---:B------:R-:W-:Y:S02]  /*18110*/  VIADD R246, R4.reuse, 0x100000 ;  /* 0x0010000004f67836 */ /* 0x040fe40000000000 */
[----:B------:R-:W-:Y:S02]  /*18120*/  VIADD R243, R4, 0x100000 ;  /* 0x0010000004f37836 */ /* 0x000fe40000000000 */
[----:B------:R1:W-:Y:S02]  /*18130*/  LDGSTS.E [R3+-0x67ffc], desc[UR6][R12.64], !P1 ;  /* 0x980040000c037fae */ /* 0x0003e4000c921846 */
[----:B-1----:R-:W1:Y:S01]  /*18140*/  LDC R12, c[0x0][0x230] ;  /* 0x00008c00ff0c7b82 */ /* 0x002e620000000800 */
[----:B--2---:R-:W-:-:S04]  /*18150*/  IMAD.WIDE R10, R5, 0x4, R10 ;  /* 0x00000004050a7825 */ /* 0x004fc800078e020a */
[C---:B------:R-:W-:Y:S01]  /*18160*/  IMAD.WIDE R228, R5.reuse, 0x4, R250 ;  /* 0x0000000405e47825 */ /* 0x040fe200078e02fa */
[----:B------:R2:W-:Y:S04]  /*18170*/  STL.64 [R1+0xfa0], R10 ;  /* 0x000fa00a01007387 */ /* 0x0005e80000100a00 */
[----:B------:R-:W-:Y:S04]  /*18180*/  STL.64 [R1+0xfa8], R228 ;  /* 0x000fa8e401007387 */ /* 0x000fe80000100a00 */
[----:B------:R-:W-:Y:S04]  /*18190*/  LDGSTS.E [R246+-0x63ffc], desc[UR6][R10.64], !P1 ;  /* 0x9c0040000af67fae */ /* 0x000fe8000c921846 */
[----:B------:R4:W-:Y:S01]  /*181a0*/  LDGSTS.E [R243+-0x67ff8], desc[UR6][R228.64], !P2 ;  /* 0x98008000e4f37fae */ /* 0x0009e2000d121846 */
[----:B------:R-:W-:-:S04]  /*181b0*/  IMAD.WIDE R226, R5, 0x4, R226 ;  /* 0x0000000405e27825 */ /* 0x000fc800078e02e2 */
[C---:B------:R-:W-:Y:S01]  /*181c0*/  IMAD.WIDE R222, R5.reuse, 0x4, R14 ;  /* 0x0000000405de7825 */ /* 0x040fe200078e020e */
[----:B------:R-:W-:Y:S04]  /*181d0*/  LDGSTS.E [R9+-0x63ff8], desc[UR6][R226.64], !P2 ;  /* 0x9c008000e2097fae */ /* 0x000fe8000d121846 */
[----:B------:R-:W3:Y:S04]  /*181e0*/  LDL.LU.64 R14, [R1+0x128] ;  /* 0x00012800010e7983 */ /* 0x000ee80000300a00 */
[----:B------:R1:W-:Y:S04]  /*181f0*/  STL.64 [R1+0xfb0], R226 ;  /* 0x000fb0e201007387 */ /* 0x0003e80000100a00 */
[----:B------:R4:W-:Y:S04]  /*18200*/  STL.64 [R1+0xfb8], R222 ;  /* 0x000fb8de01007387 */ /* 0x0009e80000100a00 */
[----:B--2---:R-:W2:Y:S04]  /*18210*/  LDL.LU.64 R10, [R1+0x118] ;  /* 0x00011800010a7983 */ /* 0x004ea80000300a00 */
[----:B-1----:R-:W2:Y:S04]  /*18220*/  LDL.LU.64 R226, [R1+0x108] ;  /* 0x0001080001e27983 */ /* 0x002ea80000300a00 */
[----:B------:R1:W-:Y:S01]  /*18230*/  LDGSTS.E [R3+-0x67ff4], desc[UR6][R222.64], !P3 ;  /* 0x9800c000de037fae */ /* 0x0003e2000d921846 */
[----:B------:R-:W-:-:S05]  /*18240*/  IMAD.WIDE R232, R5, 0x4, R232 ;  /* 0x0000000405e87825 */ /* 0x000fca00078e02e8 */
[----:B------:R1:W-:Y:S04]  /*18250*/  STL.64 [R1+0xfc0], R232 ;  /* 0x000fc0e801007387 */ /* 0x0003e80000100a00 */
[----:B------:R-:W2:Y:S01]  /*18260*/  LDL.LU.64 R250, [R1+0xf8] ;  /* 0x0000f80001fa7983 */ /* 0x000ea20000300a00 */
[----:B----4-:R-:W-:-:S03]  /*18270*/  IMAD.WIDE R228, R5, 0x4, R236 ;  /* 0x0000000405e47825 */ /* 0x010fc600078e02ec */
[----:B------:R3:W-:Y:S01]  /*18280*/  LDGSTS.E [R9+-0x63ff4], desc[UR6][R232.64], !P3 ;  /* 0x9c00c000e8097fae */ /* 0x0007e2000d921846 */
[----:B-1----:R-:W-:-:S03]  /*18290*/  IMAD.WIDE R222, R5, 0x4, R240 ;  /* 0x0000000405de7825 */ /* 0x002fc600078e02f0 */
[----:B------:R-:W-:Y:S04]  /*182a0*/  STL.64 [R1+0xfc8], R228 ;  /* 0x000fc8e401007387 */ /* 0x000fe80000100a00 */
[----:B------:R-:W4:Y:S04]  /*182b0*/  LDL.LU.64 R232, [R1+0xe8] ;  /* 0x0000e80001e87983 */ /* 0x000f280000300a00 */
[----:B------:R-:W-:Y:S04]  /*182c0*/  STL.64 [R1+0xfd0], R222 ;  /* 0x000fd0de01007387 */ /* 0x000fe80000100a00 */
[----:B------:R-:W4:Y:S01]  /*182d0*/  LDL.LU.64 R236, [R1+0xd8] ;  /* 0x0000d80001ec7983 */ /* 0x000f220000300a00 */
[----:B------:R-:W-:-:S02]  /*182e0*/  VIADD R246, R7, 0xffffff47 ;  /* 0xffffff4707f67836 */ /* 0x000fc40000000000 */
[----:B------:R-:W-:Y:S01]  /*182f0*/  VIADD R243, R248, 0xffffff46 ;  /* 0xffffff46f8f37836 */ /* 0x000fe20000000000 */
[----:B------:R-:W4:Y:S01]  /*18300*/  LDL.LU.64 R240, [R1+0xc8] ;  /* 0x0000c80001f07983 */ /* 0x000f220000300a00 */
[----:B------:R-:W-:Y:S01]  /*18310*/  VIADD R4, R0, 0x100000 ;  /* 0x0010000000047836 */ /* 0x000fe20000000000 */
[----:B------:R-:W-:Y:S01]  /*18320*/  ISETP.GE.U32.AND P1, PT, R246, 0x7fffff28, PT ;  /* 0x7fffff28f600780c */ /* 0x000fe20003f26070 */
[----:B------:R-:W-:Y:S02]  /*18330*/  VIADD R3, R0, 0x100000 ;  /* 0x0010000000037836 */ /* 0x000fe40000000000 */
[----:B---3--:R-:W-:Y:S01]  /*18340*/  VIADD R9, R6, 0xffffff45 ;  /* 0xffffff4506097836 */ /* 0x008fe20000000000 */
[----:B------:R-:W-:Y:S01]  /*18350*/  ISETP.GE.U32.AND P2, PT, R243, 0x7fffff27, PT ;  /* 0x7fffff27f300780c */ /* 0x000fe20003f46070 */
[----:B------:R-:W-:Y:S01]  /*18360*/  VIADD R243, R12, 0xffffff44 ;  /* 0xffffff440cf37836 */ /* 0x000fe20000000000 */
[----:B------:R-:W1:Y:S07]  /*18370*/  LDC R246, c[0x0][0x230] ;  /* 0x00008c00fff67b82 */ /* 0x000e6e0000000800 */
[----:B------:R4:W-:Y:S01]  /*18380*/  LDGSTS.E [R4+-0x68000], desc[UR6][R228.64], !P1 ;  /* 0x98000000e4047fae */ /* 0x0009e2000c921846 */
[----:B------:R-:W3:Y:S03]  /*18390*/  LDC R7, c[0x0][0x230] ;  /* 0x00008c00ff077b82 */ /* 0x000ee60000000800 */
[----:B------:R4:W-:Y:S01]  /*183a0*/  LDGSTS.E [R3+-0x64000], desc[UR6][R222.64], !P1 ;  /* 0x9c000000de037fae */ /* 0x0009e2000c921846 */
[----:B------:R-:W-:Y:S01]  /*183b0*/  ISETP.GE.U32.AND P1, PT, R9, 0x7fffff26, PT ;  /* 0x7fffff260900780c */ /* 0x000fe20003f26070 */
[----:B------:R-:W-:-:S03]  /*183c0*/  VIADD R9, R0, 0x100000 ;  /* 0x0010000000097836 */ /* 0x000fc60000000000 */
[----:B------:R-:W3:Y:S08]  /*183d0*/  LDC R248, c[0x0][0x230] ;  /* 0x00008c00fff87b82 */ /* 0x000ef00000000800 */
[----:B------:R-:W3:Y:S01]  /*183e0*/  LDC R6, c[0x0][0x230] ;  /* 0x00008c00ff067b82 */ /* 0x000ee20000000800 */
[----:B------:R-:W-:-:S05]  /*183f0*/  IMAD.WIDE R14, R5, 0x4, R14 ;  /* 0x00000004050e7825 */ /* 0x000fca00078e020e */
[----:B------:R1:W-:Y:S04]  /*18400*/  STL.64 [R1+0xfd8], R14 ;  /* 0x000fd80e01007387 */ /* 0x0003e80000100a00 */
[----:B------:R3:W-:Y:S01]  /*18410*/  LDGSTS.E [R9+-0x67ffc], desc[UR6][R14.64], !P2 ;  /* 0x980040000e097fae */ /* 0x0007e2000d121846 */
[----:B--2---:R-:W-:-:S04]  /*18420*/  IMAD.WIDE R12, R5, 0x4, R10 ;  /* 0x00000004050c7825 */ /* 0x004fc800078e020a */
[C---:B------:R-:W-:Y:S01]  /*18430*/  IMAD.WIDE R10, R5.reuse, 0x4, R226 ;  /* 0x00000004050a7825 */ /* 0x040fe200078e02e2 */
[----:B------:R-:W-:Y:S04]  /*18440*/  STL.64 [R1+0xfe0], R12 ;  /* 0x000fe00c01007387 */ /* 0x000fe80000100a00 */
[----:B------:R2:W-:Y:S04]  /*18450*/  STL.64 [R1+0xfe8], R10 ;  /* 0x000fe80a01007387 */ /* 0x0005e80000100a00 */
[----:B------:R3:W-:Y:S04]  /*18460*/  LDGSTS.E [R4+-0x63ffc], desc[UR6][R12.64], !P2 ;  /* 0x9c0040000c047fae */ /* 0x0007e8000d121846 */
[----:B-1----:R-:W3:Y:S04]  /*18470*/  LDL.LU.64 R14, [R1+0xb8] ;  /* 0x0000b800010e7983 */ /* 0x002ee80000300a00 */
[----:B------:R-:W-:Y:S01]  /*18480*/  LDGSTS.E [R3+-0x67ff8], desc[UR6][R10.64], !P1 ;  /* 0x980080000a037fae */ /* 0x000fe2000c921846 */
[----:B------:R-:W-:-:S03]  /*18490*/  IMAD.WIDE R234, R5, 0x4, R250 ;  /* 0x0000000405ea7825 */ /* 0x000fc600078e02fa */
[----:B--2---:R-:W2:Y:S04]  /*184a0*/  LDL.LU.64 R10, [R1+0xa8] ;  /* 0x0000a800010a7983 */ /* 0x004ea80000300a00 */
[----:B------:R-:W2:Y:S01]  /*184b0*/  LDL.LU.64 R226, [R1+0x98] ;  /* 0x0000980001e27983 */ /* 0x000ea20000300a00 */
[----:B----4-:R-:W-:-:S03]  /*184c0*/  IMAD.WIDE R228, R5, 0x4, R232 ;  /* 0x0000000405e47825 */ /* 0x010fc600078e02e8 */
[----:B------:R-:W-:Y:S04]  /*184d0*/  STL.64 [R1+0xff0], R234 ;  /* 0x000ff0ea01007387 */ /* 0x000fe80000100a00 */
[----:B------:R-:W-:Y:S01]  /*184e0*/  STL.64 [R1+0xff8], R228 ;  /* 0x000ff8e401007387 */ /* 0x000fe20000100a00 */
[----:B------:R-:W-:-:S03]  /*184f0*/  IMAD.WIDE R222, R5, 0x4, R236 ;  /* 0x0000000405de7825 */ /* 0x000fc600078e02ec */
[----:B------:R-:W4:Y:S04]  /*18500*/  LDL.LU.64 R232, [R1+0x88] ;  /* 0x0000880001e87983 */ /* 0x000f280000300a00 */
[----:B------:R-:W-:Y:S04]  /*18510*/  STL.64 [R1+0x1000], R222 ;  /* 0x001000de01007387 */ /* 0x000fe80000100a00 */
[----:B------:R-:W4:Y:S01]  /*18520*/  LDL.LU.64 R236, [R1+0x78] ;  /* 0x0000780001ec7983 */ /* 0x000f220000300a00 */
[----:B---3--:R-:W-:Y:S01]  /*18530*/  VIADD R9, R246, 0xffffff43 ;  /* 0xffffff43f6097836 */ /* 0x008fe20000000000 */
[----:B------:R-:W-:-:S04]  /*18540*/  ISETP.GE.U32.AND P2, PT, R243, 0x7fffff25, PT ;  /* 0x7fffff25f300780c */ /* 0x000fc80003f46070 */
[----:B------:R-:W-:Y:S01]  /*18550*/  ISETP.GE.U32.AND P3, PT, R9, 0x7fffff24, PT ;  /* 0x7fffff240900780c */ /* 0x000fe20003f66070 */
[----:B------:R-:W-:Y:S02]  /*18560*/  VIADD R9, R0, 0x100000 ;  /* 0x0010000000097836 */ /* 0x000fe40000000000 */
[----:B------:R-:W-:Y:S02]  /*18570*/  VIADD R243, R7, 0xffffff42 ;  /* 0xffffff4207f37836 */ /* 0x000fe40000000000 */
[----:B------:R-:W-:Y:S01]  /*18580*/  VIADD R0, R242, 0x100000 ;  /* 0x00100000f2007836 */ /* 0x000fe20000000000 */
[----:B------:R1:W-:Y:S01]  /*18590*/  LDGSTS.E [R9+-0x63ff8], desc[UR6][R234.64], !P1 ;  /* 0x9c008000ea097fae */ /* 0x0003e2000c921846 */
[----:B------:R-:W-:Y:S01]  /*185a0*/  IMAD.WIDE R12, R5, 0x4, R240 ;  /* 0x00000004050c7825 */ /* 0x000fe200078e02f0 */
[----:B------:R-:W-:Y:S02]  /*185b0*/  ISETP.GE.U32.AND P1, PT, R243, 0x7fffff23, PT ;  /* 0x7fffff23f300780c */ /* 0x000fe40003f26070 */
[----:B------:R3:W-:Y:S04]  /*185c0*/  LDGSTS.E [R4+-0x67ff4], desc[UR6][R228.64], !P2 ;  /* 0x9800c000e4047fae */ /* 0x0007e8000d121846 */
[----:B------:R-:W4:Y:S01]  /*185d0*/  LDL.LU.64 R240, [R1+0x70] ;  /* 0x0000700001f07983 */ /* 0x000f220000300a00 */
[----:B-1----:R-:W-:-:S03]  /*185e0*/  VIADD R9, R248, 0xffffff41 ;  /* 0xffffff41f8097836 */ /* 0x002fc60000000000 */
[----:B------:R1:W-:Y:S04]  /*185f0*/  LDGSTS.E [R3+-0x63ff4], desc[UR6][R222.64], !P2 ;  /* 0x9c00c000de037fae */ /* 0x0003e8000d121846 */
[----:B------:R1:W-:Y:S01]  /*18600*/  STL.64 [R1+0x1008], R12 ;  /* 0x0010080c01007387 */ /* 0x0003e20000100a00 */
[----:B---3--:R-:W-:-:S03]  /*18610*/  VIADD R4, R242, 0x100000 ;  /* 0x00100000f2047836 */ /* 0x008fc60000000000 */
[----:B------:R3:W-:Y:S01]  /*18620*/  LDGSTS.E [R0+-0x68000], desc[UR6][R12.64], !P3 ;  /* 0x980000000c007fae */ /* 0x0007e2000d921846 */
[----:B------:R-:W-:Y:S01]  /*18630*/  ISETP.GE.U32.AND P2, PT, R9, 0x7fffff22, PT ;  /* 0x7fffff220900780c */ /* 0x000fe20003f46070 */
[----:B------:R-:W-:Y:S02]  /*18640*/  VIADD R243, R6, 0xffffff40 ;  /* 0xffffff4006f37836 */ /* 0x000fe40000000000 */
[C---:B-1----:R-:W-:Y:S01]  /*18650*/  VIADD R3, R242.reuse, 0x100000 ;  /* 0x00100000f2037836 */ /* 0x042fe20000000000 */
[----:B------:R-:W3:Y:S04]  /*18660*/  LDL.LU.64 R12, [R1+0x60] ;  /* 0x00006000010c7983 */ /* 0x000ee80000300a00 */
[----:B------:R-:W3:Y:S04]  /*18670*/  LDL.LU.64 R222, [R1+0x50] ;  /* 0x0000500001de7983 */ /* 0x000ee80000300a00 */
[----:B------:R-:W3:Y:S04]  /*18680*/  LDL.LU.64 R228, [R1+0x40] ;  /* 0x0000400001e47983 */ /* 0x000ee80000300a00 */
[----:B------:R-:W3:Y:S04]  /*18690*/  LDL.LU.64 R234, [R1+0x30] ;  /* 0x0000300001ea7983 */ /* 0x000ee80000300a00 */
[----:B------:R-:W3:Y:S04]  /*186a0*/  LDL.LU.64 R238, [R1+0x20] ;  /* 0x0000200001ee7983 */ /* 0x000ee80000300a00 */
[----:B------:R-:W3:Y:S04]  /*186b0*/  LDL.LU.64 R250, [R1+0x10] ;  /* 0x0000100001fa7983 */ /* 0x000ee80000300a00 */
[----:B------:R-:W3:Y:S01]  /*186c0*/  LDL.LU.64 R6, [R1] ;  /* 0x0000000001067983 */ /* 0x000ee20000300a00 */
[----:B------:R-:W-:-:S02]  /*186d0*/  VIADD R9, R242, 0x100000 ;  /* 0x00100000f2097836 */ /* 0x000fc40000000000 */
[----:B------:R-:W-:-:S05]  /*186e0*/  IMAD.WIDE R14, R5, 0x4, R14 ;  /* 0x00000004050e7825 */ /* 0x000fca00078e020e */
[----:B------:R1:W-:Y:S04]  /*186f0*/  STL.64 [R1+0x1010], R14 ;  /* 0x0010100e01007387 */ /* 0x0003e80000100a00 */
[----:B------:R3:W-:Y:S01]  /*18700*/  LDGSTS.E [R4+-0x64000], desc[UR6][R14.64], !P3 ;  /* 0x9c0000000e047fae */ /* 0x0007e2000d921846 */
[----:B--2---:R-:W-:-:S04]  /*18710*/  IMAD.WIDE R10, R5, 0x4, R10 ;  /* 0x00000004050a7825 */ /* 0x004fc800078e020a */
[----:B------:R-:W-:Y:S01]  /*18720*/  IMAD.WIDE R226, R5, 0x4, R226 ;  /* 0x0000000405e27825 */ /* 0x000fe200078e02e2 */
[----:B-1----:R-:W2:Y:S01]  /*18730*/  LDL.LU.64 R14, [R1+0x17b8] ;  /* 0x0017b800010e7983 */ /* 0x002ea20000300a00 */
[----:B------:R-:W-:-:S03]  /*18740*/  ISETP.GE.U32.AND P3, PT, R243, 0x7fffff21, PT ;  /* 0x7fffff21f300780c */ /* 0x000fc60003f66070 */
[----:B------:R1:W-:Y:S04]  /*18750*/  STL.64 [R1+0x1018], R10 ;  /* 0x0010180a01007387 */ /* 0x0003e80000100a00 */
[----:B------:R1:W-:Y:S04]  /*18760*/  STL.64 [R1+0x1020], R226 ;  /* 0x001020e201007387 */ /* 0x0003e80000100a00 */
[----:B------:R2:W-:Y:S01]  /*18770*/  LDGSTS.E [R3+-0x67ffc], desc[UR6][R10.64], !P1 ;  /* 0x980040000a037fae */ /* 0x0005e2000c921846 */
[----:B----4-:R-:W-:-:S03]  /*18780*/  IMAD.WIDE R232, R5, 0x4, R232 ;  /* 0x0000000405e87825 */ /* 0x010fc600078e02e8 */
[----:B------:R4:W-:Y:S04]  /*18790*/  LDGSTS.E [R0+-0x63ffc], desc[UR6][R226.64], !P1 ;  /* 0x9c004000e2007fae */ /* 0x0009e8000c921846 */
[----:B------:R4:W-:Y:S01]  /*187a0*/  LDGSTS.E [R9+-0x67ff8], desc[UR6][R232.64], !P2 ;  /* 0x98008000e8097fae */ /* 0x0009e2000d121846 */
[----:B------:R-:W-:-:S03]  /*187b0*/  IMAD.WIDE R236, R5, 0x4, R236 ;  /* 0x0000000405ec7825 */ /* 0x000fc600078e02ec */
[----:B-1----:R-:W4:Y:S04]  /*187c0*/  LDL.LU.64 R10, [R1+0x17b0] ;  /* 0x0017b000010a7983 */ /* 0x002f280000300a00 */
[----:B------:R-:W4:Y:S04]  /*187d0*/  LDL.LU.64 R226, [R1+0x17a8] ;  /* 0x0017a80001e27983 */ /* 0x000f280000300a00 */
[----:B------:R-:W4:Y:S04]  /*187e0*/  LDL.LU.64 R242, [R1+0x68] ;  /* 0x0000680001f27983 */ /* 0x000f280000300a00 */
[----:B------:R1:W-:Y:S04]  /*187f0*/  STL.64 [R1+0x1028], R232 ;  /* 0x001028e801007387 */ /* 0x0003e80000100a00 */
[----:B------:R1:W-:Y:S01]  /*18800*/  STL.64 [R1+0x1030], R236 ;  /* 0x001030ec01007387 */ /* 0x0003e20000100a00 */
[----:B------:R-:W-:-:S03]  /*18810*/  IMAD.WIDE R240, R5, 0x4, R240 ;  /* 0x0000000405f07825 */ /* 0x000fc600078e02f0 */
[----:B------:R-:W-:Y:S04]  /*18820*/  LDGSTS.E [R4+-0x63ff8], desc[UR6][R236.64], !P2 ;  /* 0x9c008000ec047fae */ /* 0x000fe8000d121846 */
[----:B-1----:R-:W4:Y:S04]  /*18830*/  LDL.LU.64 R232, [R1+0x17a0] ;  /* 0x0017a00001e87983 */ /* 0x002f280000300a00 */
[----:B------:R1:W-:Y:S04]  /*18840*/  STL.64 [R1+0x1038], R240 ;  /* 0x001038f001007387 */ /* 0x0003e80000100a00 */
[----:B------:R-:W4:Y:S04]  /*18850*/  LDL.LU.64 R236, [R1+0x1798] ;  /* 0x0017980001ec7983 */ /* 0x000f280000300a00 */
[----:B------:R4:W-:Y:S01]  /*18860*/  LDGSTS.E [R3+-0x67ff4], desc[UR6][R240.64], !P3 ;  /* 0x9800c000f0037fae */ /* 0x0009e2000d921846 */
[----:B---3--:R-:W-:-:S04]  /*18870*/  IMAD.WIDE R12, R2, 0x4, R12 ;  /* 0x00000004020c7825 */ /* 0x008fc800078e020c */
[C---:B------:R-:W-:Y:S01]  /*18880*/  IMAD.WIDE R222, R2.reuse, 0x4, R222 ;  /* 0x0000000402de7825 */ /* 0x040fe200078e02de */
[----:B-1----:R-:W3:Y:S03]  /*18890*/  LDL.LU.64 R240, [R1+0x1790] ;  /* 0x0017900001f07983 */ /* 0x002ee60000300a00 */
[C---:B------:R-:W-:Y:S01]  /*188a0*/  IMAD.WIDE R228, R2.reuse, 0x4, R228 ;  /* 0x0000000402e47825 */ /* 0x040fe200078e02e4 */
[----:B------:R-:W-:Y:S03]  /*188b0*/  STL [R1+0xc00], RZ ;  /* 0x000c00ff01007387 */ /* 0x000fe60000100800 */
[C---:B------:R-:W-:Y:S01]  /*188c0*/  IMAD.WIDE R234, R2.reuse, 0x4, R234 ;  /* 0x0000000402ea7825 */ /* 0x040fe200078e02ea */
[----:B------:R-:W-:Y:S03]  /*188d0*/  STL [R1+0xc04], RZ ;  /* 0x000c04ff01007387 */ /* 0x000fe60000100800 */
[C---:B------:R-:W-:Y:S01]  /*188e0*/  IMAD.WIDE R238, R2.reuse, 0x4, R238 ;  /* 0x0000000402ee7825 */ /* 0x040fe200078e02ee */
[----:B------:R1:W-:Y:S03]  /*188f0*/  STL.64 [R1+0x1048], R12 ;  /* 0x0010480c01007387 */ /* 0x0003e60000100a00 */
[C---:B------:R-:W-:Y:S01]  /*18900*/  IMAD.WIDE R250, R2.reuse, 0x4, R250 ;  /* 0x0000000402fa7825 */ /* 0x040fe200078e02fa */
[----:B------:R1:W-:Y:S03]  /*18910*/  STL.64 [R1+0x1058], R222 ;  /* 0x001058de01007387 */ /* 0x0003e60000100a00 */
[C---:B------:R-:W-:Y:S01]  /*18920*/  IMAD.WIDE R6, R2.reuse, 0x4, R6 ;  /* 0x0000000402067825 */ /* 0x040fe200078e0206 */
[----:B------:R1:W-:Y:S04]  /*18930*/  STL.64 [R1+0x1068], R228 ;  /* 0x001068e401007387 */ /* 0x0003e80000100a00 */
[----:B------:R1:W-:Y:S01]  /*18940*/  STL.64 [R1+0x1078], R234 ;  /* 0x001078ea01007387 */ /* 0x0003e20000100a00 */
[----:B------:R-:W-:-:S03]  /*18950*/  IMAD.WIDE R18, R2, 0x4, R18 ;  /* 0x0000000402127825 */ /* 0x000fc600078e0212 */
[----:B------:R1:W-:Y:S01]  /*18960*/  STL.64 [R1+0x1088], R238 ;  /* 0x001088ee01007387 */ /* 0x0003e20000100a00 */
[----:B------:R-:W-:-:S03]  /*18970*/  IMAD.WIDE R22, R2, 0x4, R22 ;  /* 0x0000000402167825 */ /* 0x000fc600078e0216 */
[----:B------:R1:W-:Y:S01]  /*18980*/  STL.64 [R1+0x1098], R250 ;  /* 0x001098fa01007387 */ /* 0x0003e20000100a00 */
[----:B------:R-:W-:-:S03]  /*18990*/  IMAD.WIDE R26, R2, 0x4, R26 ;  /* 0x00000004021a7825 */ /* 0x000fc600078e021a */
[----:B------:R1:W-:Y:S01]  /*189a0*/  STL.64 [R1+0x10a8], R6 ;  /* 0x0010a80601007387 */ /* 0x0003e20000100a00 */
        /* <DEDUP_REMOVED lines=38> */
[----:B--2---:R-:W-:-:S04]  /*18c10*/  IMAD.WIDE R14, R2, 0x4, R14 ;  /* 0x00000004020e7825 */ /* 0x004fc800078e020e */
[----:B----4-:R-:W-:-:S04]  /*18c20*/  IMAD.WIDE R10, R2, 0x4, R10 ;  /* 0x00000004020a7825 */ /* 0x010fc800078e020a */
[----:B------:R-:W-:-:S04]  /*18c30*/  IMAD.WIDE R226, R2, 0x4, R226 ;  /* 0x0000000402e27825 */ /* 0x000fc800078e02e2 */
[----:B------:R-:W-:-:S05]  /*18c40*/  IMAD.WIDE R232, R2, 0x4, R232 ;  /* 0x0000000402e87825 */ /* 0x000fca00078e02e8 */
[----:B------:R-:W-:Y:S04]  /*18c50*/  STL.64 [R1+0x10d8], R232 ;  /* 0x0010d8e801007387 */ /* 0x000fe80000100a00 */
        /* <DEDUP_REMOVED lines=9> */
[----:B------:R2:W-:Y:S04]  /*18cf0*/  STL.64 [R1+0x1178], R42 ;  /* 0x0011782a01007387 */ /* 0x0005e80000100a00 */
[----:B------:R-:W-:Y:S04]  /*18d00*/  STL.64 [R1+0x1188], R46 ;  /* 0x0011882e01007387 */ /* 0x000fe80000100a00 */
[----:B------:R-:W-:Y:S04]  /*18d10*/  STL.64 [R1+0x1198], R50 ;  /* 0x0011983201007387 */ /* 0x000fe80000100a00 */
[----:B------:R-:W-:Y:S04]  /*18d20*/  STL.64 [R1+0x11a8], R54 ;  /* 0x0011a83601007387 */ /* 0x000fe80000100a00 */
[----:B------:R4:W-:Y:S04]  /*18d30*/  STL.64 [R1+0x11b8], R58 ;  /* 0x0011b83a01007387 */ /* 0x0009e80000100a00 */
        /* <DEDUP_REMOVED lines=39> */
[----:B------:R4:W-:Y:S01]  /*18fb0*/  STL.64 [R1+0x13c8], R182 ;  /* 0x0013c8b601007387 */ /* 0x0009e20000100a00 */
[----:B------:R-:W-:-:S03]  /*18fc0*/  IMAD.WIDE R214, R2, 0x4, R214 ;  /* 0x0000000402d67825 */ /* 0x000fc600078e02d6 */
[----:B------:R4:W-:Y:S04]  /*18fd0*/  STL.64 [R1+0x13d0], R186 ;  /* 0x0013d0ba01007387 */ /* 0x0009e80000100a00 */
[----:B------:R4:W-:Y:S01]  /*18fe0*/  STL.64 [R1+0x13d8], R190 ;  /* 0x0013d8be01007387 */ /* 0x0009e20000100a00 */
[----:B------:R-:W-:-:S03]  /*18ff0*/  IMAD.WIDE R218, R2, 0x4, R218 ;  /* 0x0000000402da7825 */ /* 0x000fc600078e02da */
[----:B------:R4:W-:Y:S04]  /*19000*/  STL.64 [R1+0x13e0], R194 ;  /* 0x0013e0c201007387 */ /* 0x0009e80000100a00 */
[----:B------:R4:W-:Y:S04]  /*19010*/  STL.64 [R1+0x13e8], R198 ;  /* 0x0013e8c601007387 */ /* 0x0009e80000100a00 */
[----:B------:R-:W-:Y:S04]  /*19020*/  LDGSTS.E [R0+-0x63ff4], desc[UR6][R242.64], !P3 ;  /* 0x9c00c000f2007fae */ /* 0x000fe8000d921846 */
[----:B------:R4:W-:Y:S04]  /*19030*/  STL.64 [R1+0x13f0], R202 ;  /* 0x0013f0ca01007387 */ /* 0x0009e80000100a00 */
[----:B------:R4:W-:Y:S04]  /*19040*/  STL.64 [R1+0x13f8], R206 ;  /* 0x0013f8ce01007387 */ /* 0x0009e80000100a00 */
[----:B------:R-:W0:Y:S04]  /*19050*/  LDGDEPBAR ;  /* 0x00000000000079af */ /* 0x000e280000000000 */
[----:B------:R4:W-:Y:S04]  /*19060*/  STL.64 [R1+0x1400], R210 ;  /* 0x001400d201007387 */ /* 0x0009e80000100a00 */
[----:B------:R-:W-:Y:S04]  /*19070*/  LDGSTS.E [R247+0x50000], desc[UR6][R12.64], P0 ;  /* 0x500000000cf77fae */ /* 0x000fe80008121846 */
[----:B------:R-:W-:Y:S04]  /*19080*/  LDGSTS.E [R247+0x50400], desc[UR6][R222.64], P0 ;  /* 0x50400000def77fae */ /* 0x000fe80008121846 */
[----:B------:R-:W-:Y:S04]  /*19090*/  LDGSTS.E [R247+0x50800], desc[UR6][R228.64], P0 ;  /* 0x50800000e4f77fae */ /* 0x000fe80008121846 */
[----:B-1----:R-:W4:Y:S04]  /*190a0*/  LDL.LU.64 R12, [R1+0x1788] ;  /* 0x00178800010c7983 */ /* 0x002f280000300a00 */
[----:B------:R1:W-:Y:S04]  /*190b0*/  STL.64 [R1+0x1408], R214 ;  /* 0x001408d601007387 */ /* 0x0003e80000100a00 */
[----:B------:R-:W4:Y:S04]  /*190c0*/  LDL.LU.64 R222, [R1+0x1780] ;  /* 0x0017800001de7983 */ /* 0x000f280000300a00 */
[----:B------:R1:W-:Y:S04]  /*190d0*/  STL.64 [R1+0x1410], R218 ;  /* 0x001410da01007387 */ /* 0x0003e80000100a00 */
[----:B------:R-:W4:Y:S04]  /*190e0*/  LDL.LU.64 R228, [R1+0x1778] ;  /* 0x0017780001e47983 */ /* 0x000f280000300a00 */
[----:B------:R-:W-:Y:S04]  /*190f0*/  LDGSTS.E [R247+0x50c00], desc[UR6][R234.64], P0 ;  /* 0x50c00000eaf77fae */ /* 0x000fe80008121846 */
[----:B------:R-:W-:Y:S04]  /*19100*/  LDGSTS.E [R247+0x51000], desc[UR6][R238.64], P0 ;  /* 0x51000000eef77fae */ /* 0x000fe80008121846 */
[----:B------:R-:W-:Y:S04]  /*19110*/  LDGSTS.E [R247+0x51400], desc[UR6][R250.64], P0 ;  /* 0x51400000faf77fae */ /* 0x000fe80008121846 */
[----:B------:R-:W4:Y:S04]  /*19120*/  LDL.LU.64 R234, [R1+0x1770] ;  /* 0x0017700001ea7983 */ /* 0x000f280000300a00 */
[----:B------:R-:W4:Y:S04]  /*19130*/  LDL.LU.64 R238, [R1+0x1768] ;  /* 0x0017680001ee7983 */ /* 0x000f280000300a00 */
[----:B------:R-:W4:Y:S04]  /*19140*/  LDL.LU.64 R250, [R1+0x1760] ;  /* 0x0017600001fa7983 */ /* 0x000f280000300a00 */
[----:B------:R-:W-:Y:S04]  /*19150*/  LDGSTS.E [R247+0x51800], desc[UR6][R6.64], P0 ;  /* 0x5180000006f77fae */ /* 0x000fe80008121846 */
[----:B------:R-:W4:Y:S01]  /*19160*/  LDL.LU.64 R6, [R1+0x1758] ;  /* 0x0017580001067983 */ /* 0x000f220000300a00 */
[----:B---3--:R-:W-:-:S04]  /*19170*/  IMAD.WIDE R240, R2, 0x4, R240 ;  /* 0x0000000402f07825 */ /* 0x008fc800078e02f0 */
[C---:B------:R-:W-:Y:S01]  /*19180*/  IMAD.WIDE R236, R2.reuse, 0x4, R236 ;  /* 0x0000000402ec7825 */ /* 0x040fe200078e02ec */
        /* <DEDUP_REMOVED lines=40> */
[----:B------:R-:W-:Y:S04]  /*19410*/  LDGSTS.E [R247+0x5b800], desc[UR6][R150.64], P0 ;  /* 0x5b80000096f77fae */ /* 0x000fe80008121846 */
[----:B------:R-:W-:Y:S01]  /*19420*/  LDGSTS.E [R247+0x5bc00], desc[UR6][R154.64], P0 ;  /* 0x5bc000009af77fae */ /* 0x000fe20008121846 */
[----:B----4-:R-:W-:-:S03]  /*19430*/  IMAD.WIDE R58, R2, 0x4, R96 ;  /* 0x00000004023a7825 */ /* 0x010fc600078e0260 */
[----:B------:R-:W-:Y:S01]  /*19440*/  LDGSTS.E [R247+0x5c000], desc[UR6][R158.64], P0 ;  /* 0x5c0000009ef77fae */ /* 0x000fe20008121846 */
[----:B------:R-:W-:-:S03]  /*19450*/  IMAD.WIDE R54, R2, 0x4, R100 ;  /* 0x0000000402367825 */ /* 0x000fc600078e0264 */
[----:B------:R-:W-:Y:S01]  /*19460*/  LDGSTS.E [R247+0x5c400], desc[UR6][R162.64], P0 ;  /* 0x5c400000a2f77fae */ /* 0x000fe20008121846 */
[----:B------:R-:W-:-:S03]  /*19470*/  IMAD.WIDE R38, R2, 0x4, R140 ;  /* 0x0000000402267825 */ /* 0x000fc600078e028c */
[----:B------:R-:W2:Y:S01]  /*19480*/  LDL.LU.64 R10, [R1+0x58] ;  /* 0x00005800010a7983 */ /* 0x000ea20000300a00 */
[----:B------:R-:W-:-:S03]  /*19490*/  IMAD.WIDE R50, R2, 0x4, R104 ;  /* 0x0000000402327825 */ /* 0x000fc600078e0268 */
[----:B------:R-:W-:Y:S01]  /*194a0*/  LDGSTS.E [R247+0x5c800], desc[UR6][R166.64], P0 ;  /* 0x5c800000a6f77fae */ /* 0x000fe20008121846 */
[----:B------:R-:W-:-:S03]  /*194b0*/  IMAD.WIDE R46, R2, 0x4, R180 ;  /* 0x00000004022e7825 */ /* 0x000fc600078e02b4 */
[----:B------:R-:W3:Y:S01]  /*194c0*/  LDL.LU.64 R14, [R1+0x48] ;  /* 0x00004800010e7983 */ /* 0x000ee20000300a00 */
[----:B------:R-:W-:-:S03]  /*194d0*/  IMAD.WIDE R34, R2, 0x4, R132 ;  /* 0x0000000402227825 */ /* 0x000fc600078e0284 */
[----:B------:R-:W-:Y:S01]  /*194e0*/  LDGSTS.E [R247+0x5cc00], desc[UR6][R170.64], P0 ;  /* 0x5cc00000aaf77fae */ /* 0x000fe20008121846 */
[----:B------:R-:W-:Y:S01]  /*194f0*/  MOV R180, R42 ;  /* 0x0000002a00b47202 */ /* 0x000fe20000000f00 */
[----:B------:R-:W-:Y:S02]  /*19500*/  IMAD.MOV.U32 R181, RZ, RZ, R43 ;  /* 0x000000ffffb57224 */ /* 0x000fe400078e002b */
[----:B------:R-:W4:Y:S01]  /*19510*/  LDL.LU.64 R18, [R1+0x38] ;  /* 0x0000380001127983 */ /* 0x000f220000300a00 */
[----:B------:R-:W-:-:S03]  /*19520*/  IMAD.WIDE R42, R2, 0x4, R184 ;  /* 0x00000004022a7825 */ /* 0x000fc600078e02b8 */
[----:B------:R1:W-:Y:S01]  /*19530*/  LDGSTS.E [R247+0x5d000], desc[UR6][R174.64], P0 ;  /* 0x5d000000aef77fae */ /* 0x0003e20008121846 */
[----:B------:R-:W-:-:S03]  /*19540*/  IMAD.WIDE R30, R2, 0x4, R124 ;  /* 0x00000004021e7825 */ /* 0x000fc600078e027c */
[----:B------:R-:W4:Y:S04]  /*19550*/  LDL.LU.64 R226, [R1+0x28] ;  /* 0x0000280001e27983 */ /* 0x000f280000300a00 */
[----:B------:R1:W-:Y:S04]  /*19560*/  LDGSTS.E [R247+0x5d400], desc[UR6][R178.64], P0 ;  /* 0x5d400000b2f77fae */ /* 0x0003e80008121846 */
[----:B------:R-:W4:Y:S01]  /*19570*/  LDL.LU.64 R232, [R1+0x18] ;  /* 0x0000180001e87983 */ /* 0x000f220000300a00 */
[----:B-1----:R-:W-:-:S03]  /*19580*/  IMAD.WIDE R174, R2, 0x4, R36 ;  /* 0x0000000402ae7825 */ /* 0x002fc600078e0224 */
[----:B------:R1:W-:Y:S01]  /*19590*/  LDGSTS.E [R247+0x5d800], desc[UR6][R182.64], P0 ;  /* 0x5d800000b6f77fae */ /* 0x0003e20008121846 */
[----:B------:R-:W-:-:S03]  /*195a0*/  IMAD.WIDE R36, R2, 0x4, R196 ;  /* 0x0000000402247825 */ /* 0x000fc600078e02c4 */
[----:B------:R1:W-:Y:S01]  /*195b0*/  LDGSTS.E [R247+0x5dc00], desc[UR6][R186.64], P0 ;  /* 0x5dc00000baf77fae */ /* 0x0003e20008121846 */
[----:B------:R-:W-:-:S03]  /*195c0*/  IMAD.WIDE R178, R2, 0x4, R40 ;  /* 0x0000000402b27825 */ /* 0x000fc600078e0228 */
[----:B------:R1:W-:Y:S01]  /*195d0*/  LDGSTS.E [R247+0x5e000], desc[UR6][R190.64], P0 ;  /* 0x5e000000bef77fae */ /* 0x0003e20008121846 */
[----:B------:R-:W-:-:S03]  /*195e0*/  IMAD.WIDE R40, R2, 0x4, R188 ;  /* 0x0000000402287825 */ /* 0x000fc600078e02bc */
[----:B------:R1:W-:Y:S01]  /*195f0*/  LDGSTS.E [R247+0x5e400], desc[UR6][R194.64], P0 ;  /* 0x5e400000c2f77fae */ /* 0x0003e20008121846 */
[----:B------:R-:W-:Y:S02]  /*19600*/  IMAD.MOV.U32 R188, RZ, RZ, R38 ;  /* 0x000000ffffbc7224 */ /* 0x000fe400078e0026 */
[----:B------:R-:W-:Y:S01]  /*19610*/  IMAD.MOV.U32 R189, RZ, RZ, R39 ;  /* 0x000000ffffbd7224 */ /* 0x000fe200078e0027 */
        /* <DEDUP_REMOVED lines=12> */
[----:B------:R-:W-:-:S04]  /*196e0*/  IMAD.WIDE R32, R2, 0x4, R204 ;  /* 0x0000000402207825 */ /* 0x000fc800078e02cc */
[----:B------:R-:W-:-:S04]  /*196f0*/  IMAD.WIDE R166, R2, 0x4, R28 ;  /* 0x0000000402a67825 */ /* 0x000fc800078e021c */
[----:B------:R-:W-:Y:S02]  /*19700*/  IMAD.MOV.U32 R204, RZ, RZ, R30 ;  /* 0x000000ffffcc7224 */ /* 0x000fe400078e001e */
[----:B------:R-:W-:Y:S02]  /*19710*/  IMAD.MOV.U32 R205, RZ, RZ, R31 ;  /* 0x000000ffffcd7224 */ /* 0x000fe400078e001f */
[----:B------:R-:W-:-:S04]  /*19720*/  IMAD.WIDE R30, R2, 0x4, R208 ;  /* 0x00000004021e7825 */ /* 0x000fc800078e02d0 */
[----:B------:R-:W-:-:S04]  /*19730*/  IMAD.WIDE R28, R2, 0x4, R212 ;  /* 0x00000004021c7825 */ /* 0x000fc800078e02d4 */
[----:B------:R-:W-:Y:S02]  /*19740*/  IMAD.MOV.U32 R212, RZ, RZ, R26 ;  /* 0x000000ffffd47224 */ /* 0x000fe400078e001a */
[----:B------:R-:W-:Y:S02]  /*19750*/  IMAD.MOV.U32 R213, RZ, RZ, R27 ;  /* 0x000000ffffd57224 */ /* 0x000fe400078e001b */
[----:B------:R-:W-:-:S04]  /*19760*/  IMAD.WIDE R162, R2, 0x4, R24 ;  /* 0x0000000402a27825 */ /* 0x000fc800078e0218 */
[----:B------:R-:W-:-:S04]  /*19770*/  IMAD.WIDE R26, R2, 0x4, R216 ;  /* 0x00000004021a7825 */ /* 0x000fc800078e02d8 */
[----:B------:R-:W-:-:S04]  /*19780*/  IMAD.WIDE R24, R2, 0x4, R220 ;  /* 0x0000000402187825 */ /* 0x000fc800078e02dc */
[C---:B------:R-:W-:Y:S02]  /*19790*/  IMAD.WIDE R158, R2.reuse, 0x4, R6 ;  /* 0x00000004029e7825 */ /* 0x040fe400078e0206 */
[----:B------:R-:W5:Y:S04]  /*197a0*/  LDL.LU.64 R6, [R1+0x1750] ;  /* 0x0017500001067983 */ /* 0x000f680000300a00 */
        /* <DEDUP_REMOVED lines=11> */
[----:B------:R1:W-:Y:S04]  /*19860*/  STL.64 [R1+0x1308], R28 ;  /* 0x0013081c01007387 */ /* 0x0003e80000100a00 */
[----:B------:R1:W-:Y:S04]  /*19870*/  STL.64 [R1+0x1310], R26 ;  /* 0x0013101a01007387 */ /* 0x0003e80000100a00 */
[----:B------:R1:W-:Y:S04]  /*19880*/  STL.64 [R1+0x1318], R24 ;  /* 0x0013181801007387 */ /* 0x0003e80000100a00 */
[----:B------:R1:W-:Y:S04]  /*19890*/  STL [R1+0xc08], RZ ;  /* 0x000c08ff01007387 */ /* 0x0003e80000100800 */
        /* <DEDUP_REMOVED lines=765> */
[----:B------:R1:W-:Y:S04]  /*1c870*/  STL [R1], RZ ;  /* 0x000000ff01007387 */ /* 0x0003e80000100800 */
        /* <DEDUP_REMOVED lines=127> */
[----:B------:R-:W4:Y:S01]  /*1d070*/  LDL R9, [R1+0xe30] ;  /* 0x000e300001097983 */ /* 0x000f220000100800 */
[----:B--2---:R-:W-:-:S04]  /*1d080*/  IMAD.WIDE R10, R2, 0x4, R10 ;  /* 0x00000004020a7825 */ /* 0x004fc800078e020a */
[C---:B---3--:R-:W-:Y:S01]  /*1d090*/  IMAD.WIDE R14, R2.reuse, 0x4, R14 ;  /* 0x00000004020e7825 */ /* 0x048fe200078e020e */
[----:B------:R-:W-:Y:S03]  /*1d0a0*/  LDGSTS.E [R249+0x50200], desc[UR6][R10.64], P0 ;  /* 0x502000000af97fae */ /* 0x000fe60008121846 */
[C---:B----4-:R-:W-:Y:S01]  /*1d0b0*/  IMAD.WIDE R18, R2.reuse, 0x4, R18 ;  /* 0x0000000402127825 */ /* 0x050fe200078e0212 */
        /* <DEDUP_REMOVED lines=20> */
[----:B------:R-:W-:Y:S04]  /*1d200*/  LDGSTS.E [R249+0x52e00], desc[UR6][R12.64], P0 ;  /* 0x52e000000cf97fae */ /* 0x000fe80008121846 */
[----:B------:R-:W-:Y:S01]  /*1d210*/  LDGSTS.E [R249+0x53200], desc[UR6][R16.64], P0 ;  /* 0x5320000010f97fae */ /* 0x000fe20008121846 */
[----:B-1----:R-:W-:-:S03]  /*1d220*/  IMAD.WIDE R182, R2, 0x4, R44 ;  /* 0x0000000402b67825 */ /* 0x002fc600078e022c */
        /* <DEDUP_REMOVED lines=31> */
[----:B------:R-:W-:Y:S02]  /*1d420*/  IMAD.MOV.U32 R220, RZ, RZ, R62 ;  /* 0x000000ffffdc7224 */ /* 0x000fe400078e003e */
[----:B------:R-:W-:Y:S01]  /*1d430*/  IMAD.MOV.U32 R221, RZ, RZ, R63 ;  /* 0x000000ffffdd7224 */ /* 0x000fe200078e003f */
        /* <DEDUP_REMOVED lines=16> */
[----:B------:R-:W-:Y:S02]  /*1d540*/  IMAD.MOV.U32 R192, RZ, RZ, R78 ;  /* 0x000000ffffc07224 */ /* 0x000fe400078e004e */
[----:B------:R-:W-:Y:S01]  /*1d550*/  IMAD.MOV.U32 R193, RZ, RZ, R79 ;  /* 0x000000ffffc17224 */ /* 0x000fe200078e004f */
[----:B------:R-:W-:Y:S01]  /*1d560*/  LDGSTS.E [R249+0x59200], desc[UR6][R216.64], P0 ;  /* 0x59200000d8f97fae */ /* 0x000fe20008121846 */
[----:B------:R-:W-:-:S03]  /*1d570*/  IMAD.MOV.U32 R184, RZ, RZ, R82 ;  /* 0x000000ffffb87224 */ /* 0x000fc600078e0052 */
[----:B------:R-:W-:Y:S01]  /*1d580*/  LDGSTS.E [R249+0x59600], desc[UR6][R212.64], P0 ;  /* 0x59600000d4f97fae */ /* 0x000fe20008121846 */
[----:B------:R-:W-:-:S03]  /*1d590*/  IMAD.MOV.U32 R185, RZ, RZ, R83 ;  /* 0x000000ffffb97224 */ /* 0x000fc600078e0053 */
        /* <DEDUP_REMOVED lines=30> */
[----:B------:R2:W-:Y:S04]  /*1d780*/  LDGSTS.E [R249+0x5f600], desc[UR6][R28.64], P0 ;  /* 0x5f6000001cf97fae */ /* 0x0005e80008121846 */
[----:B------:R3:W-:Y:S04]  /*1d790*/  LDGSTS.E [R249+0x5fa00], desc[UR6][R26.64], P0 ;  /* 0x5fa000001af97fae */ /* 0x0007e80008121846 */
[----:B------:R4:W-:Y:S01]  /*1d7a0*/  LDGSTS.E [R249+0x5fe00], desc[UR6][R24.64], P0 ;  /* 0x5fe0000018f97fae */ /* 0x0009e20008121846 */
[----:B-1----:R-:W-:-:S03]  /*1d7b0*/  CS2R R30, SRZ ;  /* 0x00000000001e7805 */ /* 0x002fc6000001ff00 */
[----:B------:R-:W0:Y:S01]  /*1d7c0*/  LDGDEPBAR ;  /* 0x00000000000079af */ /* 0x000e220000000000 */
[----:B--2---:R-:W-:Y:S02]  /*1d7d0*/  CS2R R28, SRZ ;  /* 0x00000000001c7805 */ /* 0x004fe4000001ff00 */
[----:B------:R-:W-:Y:S02]  /*1d7e0*/  CS2R R32, SRZ ;  /* 0x0000000000207805 */ /* 0x000fe4000001ff00 */
[----:B------:R-:W-:Y:S02]  /*1d7f0*/  CS2R R34, SRZ ;  /* 0x0000000000227805 */ /* 0x000fe4000001ff00 */
[----:B---3--:R-:W-:Y:S02]  /*1d800*/  CS2R R26, SRZ ;  /* 0x00000000001a7805 */ /* 0x008fe4000001ff00 */
[----:B------:R-:W-:Y:S02]  /*1d810*/  CS2R R36, SRZ ;  /* 0x0000000000247805 */ /* 0x000fe4000001ff00 */
[----:B------:R-:W-:-:S02]  /*1d820*/  CS2R R38, SRZ ;  /* 0x0000000000267805 */ /* 0x000fc4000001ff00 */
[----:B------:R-:W-:Y:S02]  /*1d830*/  CS2R R40, SRZ ;  /* 0x0000000000287805 */ /* 0x000fe4000001ff00 */
[----:B----4-:R-:W-:Y:S02]  /*1d840*/  CS2R R24, SRZ ;  /* 0x0000000000187805 */ /* 0x010fe4000001ff00 */
[----:B------:R-:W-:Y:S02]  /*1d850*/  CS2R R42, SRZ ;  /* 0x00000000002a7805 */ /* 0x000fe4000001ff00 */
[----:B------:R-:W-:Y:S02]  /*1d860*/  CS2R R44, SRZ ;  /* 0x00000000002c7805 */ /* 0x000fe4000001ff00 */
[----:B------:R-:W-:Y:S02]  /*1d870*/  CS2R R46, SRZ ;  /* 0x00000000002e7805 */ /* 0x000fe4000001ff00 */
[----:B------:R-:W-:-:S02]  /*1d880*/  CS2R R48, SRZ ;  /* 0x0000000000307805 */ /* 0x000fc4000001ff00 */
[----:B------:R-:W-:Y:S02]  /*1d890*/  CS2R R50, SRZ ;  /* 0x0000000000327805 */ /* 0x000fe4000001ff00 */
[----:B------:R-:W-:Y:S02]  /*1d8a0*/  CS2R R52, SRZ ;  /* 0x0000000000347805 */ /* 0x000fe4000001ff00 */
        /* <DEDUP_REMOVED lines=9> */
[----:B------:R-:W-:-:S02]  /*1d940*/  ISETP.GE.AND P0, PT, R9, 0x20, PT ;  /* 0x000000200900780c */ /* 0x000fc40003f06270 */
        /* <DEDUP_REMOVED lines=39> */
[----:B------:R-:W-:Y:S01]  /*1dbc0*/  CS2R R150, SRZ ;  /* 0x0000000000967805 */ /* 0x000fe2000001ff00 */
[----:B------:R-:W-:Y:S06]  /*1dbd0*/  @!P0 BRA `(.L_x_0) ;  /* 0x0000013400088947 */ /* 0x000fec0003800000 */
[----:B------:R-:W2:Y:S04]  /*1dbe0*/  LDL.LU.64 R248, [R1+0x1260] ;  /* 0x0012600001f87983 */ /* 0x000ea80000300a00 */
[----:B------:R-:W3:Y:S04]  /*1dbf0*/  LDL.LU.64 R148, [R1+0x1250] ;  /* 0x0012500001947983 */ /* 0x000ee80000300a00 */
[----:B------:R-:W4:Y:S04]  /*1dc00*/  LDL.LU.64 R150, [R1+0x1258] ;  /* 0x0012580001967983 */ /* 0x000f280000300a00 */
[----:B------:R-:W2:Y:S04]  /*1dc10*/  LDL.LU.64 R128, [R1+0xe00] ;  /* 0x000e000001807983 */ /* 0x000ea80000300a00 */
[----:B------:R-:W3:Y:S04]  /*1dc20*/  LDL.LU.64 R136, [R1+0xe08] ;  /* 0x000e080001887983 */ /* 0x000ee80000300a00 */
[----:B------:R-:W4:Y:S04]  /*1dc30*/  LDL.LU.64 R138, [R1+0xe10] ;  /* 0x000e1000018a7983 */ /* 0x000f280000300a00 */
[----:B------:R-:W4:Y:S04]  /*1dc40*/  LDL.LU.64 R140, [R1+0xe18] ;  /* 0x000e1800018c7983 */ /* 0x000f280000300a00 */
[----:B------:R-:W4:Y:S04]  /*1dc50*/  LDL.LU.64 R142, [R1+0xe28] ;  /* 0x000e2800018e7983 */ /* 0x000f280000300a00 */
[----:B------:R-:W4:Y:S04]  /*1dc60*/  LDL.LU.64 R144, [R1+0xe20] ;  /* 0x000e200001907983 */ /* 0x000f280000300a00 */
[----:B------:R-:W4:Y:S04]  /*1dc70*/  LDL.LU.64 R146, [R1+0xe38] ;  /* 0x000e380001927983 */ /* 0x000f280000300a00 */
[----:B------:R-:W4:Y:S04]  /*1dc80*/  LDL.LU.64 R134, [R1+0xe90] ;  /* 0x000e900001867983 */ /* 0x000f280000300a00 */
[----:B------:R-:W-:Y:S04]  /*1dc90*/  STL [R1+0xe48], R224 ;  /* 0x000e48e001007387 */ /* 0x000fe80000100800 */
[----:B------:R-:W-:Y:S04]  /*1dca0*/  STL [R1+0xe44], R225 ;  /* 0x000e44e101007387 */ /* 0x000fe80000100800 */
[----:B------:R-:W4:Y:S04]  /*1dcb0*/  LDL.LU.64 R130, [R1+0xe98] ;  /* 0x000e980001827983 */ /* 0x000f280000300a00 */
[----:B------:R-:W-:Y:S04]  /*1dcc0*/  STL [R1+0xe50], R230 ;  /* 0x000e50e601007387 */ /* 0x000fe80000100800 */
[----:B------:R-:W-:Y:S04]  /*1dcd0*/  STL [R1+0xe4c], R231 ;  /* 0x000e4ce701007387 */ /* 0x000fe80000100800 */
[----:B------:R-:W4:Y:S04]  /*1dce0*/  LDL.LU.64 R132, [R1+0xea0] ;  /* 0x000ea00001847983 */ /* 0x000f280000300a00 */
[----:B--2---:R1:W-:Y:S04]  /*1dcf0*/  STL [R1+0xe58], R128 ;  /* 0x000e588001007387 */ /* 0x0043e80000100800 */
[----:B------:R-:W2:Y:S01]  /*1dd00*/  LDL.LU.64 R126, [R1+0xea8] ;  /* 0x000ea800017e7983 */ /* 0x000ea20000300a00 */
[----:B------:R-:W-:-:S05]  /*1dd10*/  IMAD.MOV.U32 R0, RZ, RZ, R129 ;  /* 0x000000ffff007224 */ /* 0x000fca00078e0081 */
[----:B------:R1:W-:Y:S04]  /*1dd20*/  STL [R1+0xe54], R0 ;  /* 0x000e540001007387 */ /* 0x0003e80000100800 */
[----:B---3--:R3:W-:Y:S04]  /*1dd30*/  STL [R1+0xe60], R136 ;  /* 0x000e608801007387 */ /* 0x0087e80000100800 */
[----:B-1----:R-:W2:Y:S01]  /*1dd40*/  LDL.LU.64 R128, [R1+0xeb0] ;  /* 0x000eb00001807983 */ /* 0x002ea20000300a00 */
[----:B------:R-:W-:-:S05]  /*1dd50*/  IMAD.MOV.U32 R0, RZ, RZ, R137 ;  /* 0x000000ffff007224 */ /* 0x000fca00078e0089 */
[----:B------:R1:W-:Y:S04]  /*1dd60*/  STL [R1+0xe5c], R0 ;  /* 0x000e5c0001007387 */ /* 0x0003e80000100800 */
[----:B----4-:R4:W-:Y:S04]  /*1dd70*/  STL [R1+0xe68], R138 ;  /* 0x000e688a01007387 */ /* 0x0109e80000100800 */
[----:B---3--:R-:W3:Y:S01]  /*1dd80*/  LDL.LU.64 R136, [R1+0xeb8] ;  /* 0x000eb80001887983 */ /* 0x008ee20000300a00 */
[----:B-1----:R-:W-:-:S03]  /*1dd90*/  IMAD.MOV.U32 R0, RZ, RZ, R139 ;  /* 0x000000ffff007224 */ /* 0x002fc600078e008b */
[----:B------:R-:W-:Y:S04]  /*1dda0*/  STL [R1+0xe70], R140 ;  /* 0x000e708c01007387 */ /* 0x000fe80000100800 */
[----:B------:R1:W-:Y:S04]  /*1ddb0*/  STL [R1+0xe64], R0 ;  /* 0x000e640001007387 */ /* 0x0003e80000100800 */
[----:B----4-:R-:W4:Y:S01]  /*1ddc0*/  LDL.LU.64 R138, [R1+0xec0] ;  /* 0x000ec000018a7983 */ /* 0x010f220000300a00 */
[----:B-1----:R-:W-:-:S03]  /*1ddd0*/  IMAD.MOV.U32 R0, RZ, RZ, R141 ;  /* 0x000000ffff007224 */ /* 0x002fc600078e008d */
[----:B------:R-:W-:Y:S04]  /*1dde0*/  STL [R1+0xe78], R142 ;  /* 0x000e788e01007387 */ /* 0x000fe80000100800 */
[----:B------:R1:W-:Y:S04]  /*1ddf0*/  STL [R1+0xe6c], R0 ;  /* 0x000e6c0001007387 */ /* 0x0003e80000100800 */
[----:B------:R-:W4:Y:S01]  /*1de00*/  LDL.LU.64 R140, [R1+0xec8] ;  /* 0x000ec800018c7983 */ /* 0x000f220000300a00 */
        /* <DEDUP_REMOVED lines=17> */
[----:B------:R-:W4:Y:S04]  /*1df20*/  LDL.LU.64 R130, [R1+0xef0] ;  /* 0x000ef00001827983 */ /* 0x000f280000300a00 */
[----:B------:R1:W-:Y:S04]  /*1df30*/  STL [R1+0xe94], R0 ;  /* 0x000e940001007387 */ /* 0x0003e80000100800 */
[----:B------:R2:W-:Y:S01]  /*1df40*/  STL [R1+0xea0], R132 ;  /* 0x000ea08401007387 */ /* 0x0005e20000100800 */
[----:B-1----:R-:W-:-:S03]  /*1df50*/  IMAD.MOV.U32 R0, RZ, RZ, R133 ;  /* 0x000000ffff007224 */ /* 0x002fc600078e0085 */
[----:B--2---:R-:W-:Y:S04]  /*1df60*/  STL [R1+0xea8], R126 ;  /* 0x000ea87e01007387 */ /* 0x004fe80000100800 */
[----:B------:R1:W-:Y:S04]  /*1df70*/  STL [R1+0xe9c], R0 ;  /* 0x000e9c0001007387 */ /* 0x0003e80000100800 */
[----:B------:R-:W2:Y:S01]  /*1df80*/  LDL.LU.64 R132, [R1+0xef8] ;  /* 0x000ef80001847983 */ /* 0x000ea20000300a00 */
[----:B-1----:R-:W-:-:S03]  /*1df90*/  IMAD.MOV.U32 R0, RZ, RZ, R127 ;  /* 0x000000ffff007224 */ /* 0x002fc600078e007f */
[----:B------:R-:W-:Y:S04]  /*1dfa0*/  STL [R1+0xeb0], R128 ;  /* 0x000eb08001007387 */ /* 0x000fe80000100800 */
[----:B------:R1:W-:Y:S02]  /*1dfb0*/  STL [R1+0xea4], R0 ;  /* 0x000ea40001007387 */ /* 0x0003e40000100800 */
[----:B-1----:R-:W-:Y:S02]  /*1dfc0*/  IMAD.MOV.U32 R0, RZ, RZ, R129 ;  /* 0x000000ffff007224 */ /* 0x002fe400078e0081 */
[----:B---3--:R-:W-:Y:S04]  /*1dfd0*/  STL [R1+0xeb8], R136 ;  /* 0x000eb88801007387 */ /* 0x008fe80000100800 */
[----:B------:R1:W-:Y:S02]  /*1dfe0*/  STL [R1+0xeac], R0 ;  /* 0x000eac0001007387 */ /* 0x0003e40000100800 */
[----:B-1----:R-:W-:-:S02]  /*1dff0*/  IMAD.MOV.U32 R0, RZ, RZ, R137 ;  /* 0x000000ffff007224 */ /* 0x002fc400078e0089 */
[----:B------:R-:W3:Y:S04]  /*1e000*/  LDL.LU.64 R136, [R1+0xf08] ;  /* 0x000f080001887983 */ /* 0x000ee80000300a00 */
[----:B------:R1:W-:Y:S04]  /*1e010*/  STL [R1+0xeb4], R0 ;  /* 0x000eb40001007387 */ /* 0x0003e80000100800 */
[----:B----4-:R4:W-:Y:S01]  /*1e020*/  STL [R1+0xec0], R138 ;  /* 0x000ec08a01007387 */ /* 0x0109e20000100800 */
[----:B-1----:R-:W-:-:S03]  /*1e030*/  IMAD.MOV.U32 R0, RZ, RZ, R139 ;  /* 0x000000ffff007224 */ /* 0x002fc600078e008b */
[----:B----4-:R-:W4:Y:S04]  /*1e040*/  LDL.LU.64 R138, [R1+0xf10] ;  /* 0x000f1000018a7983 */ /* 0x010f280000300a00 */
[----:B------:R1:W-:Y:S04]  /*1e050*/  STL [R1+0xebc], R0 ;  /* 0x000ebc0001007387 */ /* 0x0003e80000100800 */
[----:B------:R1:W-:Y:S02]  /*1e060*/  STL [R1+0xec8], R140 ;  /* 0x000ec88c01007387 */ /* 0x0003e40000100800 */
[----:B-1----:R-:W-:-:S02]  /*1e070*/  IMAD.MOV.U32 R0, RZ, RZ, R141 ;  /* 0x000000ffff007224 */ /* 0x002fc400078e008d */
[----:B------:R-:W4:Y:S04]  /*1e080*/  LDL.LU.64 R140, [R1+0xf18] ;  /* 0x000f1800018c7983 */ /* 0x000f280000300a00 */
        /* <DEDUP_REMOVED lines=13> */
[----:B------:R1:W-:Y:S04]  /*1e160*/  STL [R1+0xee8], R134 ;  /* 0x000ee88601007387 */ /* 0x0003e80000100800 */
[----:B------:R-:W4:Y:S01]  /*1e170*/  LDL.LU.64 R128, [R1+0xf38] ;  /* 0x000f380001807983 */ /* 0x000f220000300a00 */
[----:B-1----:R-:W-:-:S05]  /*1e180*/  IMAD.MOV.U32 R0, RZ, RZ, R135 ;  /* 0x000000ffff007224 */ /* 0x002fca00078e0087 */
[----:B------:R1:W-:Y:S04]  /*1e190*/  STL [R1+0xee4], R0 ;  /* 0x000ee40001007387 */ /* 0x0003e80000100800 */
[----:B------:R2:W-:Y:S04]  /*1e1a0*/  STL [R1+0xef0], R130 ;  /* 0x000ef08201007387 */ /* 0x0005e80000100800 */
[----:B------:R-:W4:Y:S01]  /*1e1b0*/  LDL.LU.64 R134, [R1+0xf40] ;  /* 0x000f400001867983 */ /* 0x000f220000300a00 */
[----:B-1----:R-:W-:-:S05]  /*1e1c0*/  IMAD.MOV.U32 R0, RZ, RZ, R131 ;  /* 0x000000ffff007224 */ /* 0x002fca00078e0083 */
[----:B------:R1:W-:Y:S04]  /*1e1d0*/  STL [R1+0xeec], R0 ;  /* 0x000eec0001007387 */ /* 0x0003e80000100800 */
[----:B--2---:R2:W-:Y:S04]  /*1e1e0*/  STL [R1+0xef8], R132 ;  /* 0x000ef88401007387 */ /* 0x0045e80000100800 */
[----:B------:R-:W4:Y:S01]  /*1e1f0*/  LDL.LU.64 R130, [R1+0xf48] ;  /* 0x000f480001827983 */ /* 0x000f220000300a00 */
[----:B-1----:R-:W-:-:S05]  /*1e200*/  MOV R0, R133 ;  /* 0x0000008500007202 */ /* 0x002fca0000000f00 */
[----:B------:R1:W-:Y:S04]  /*1e210*/  STL [R1+0xef4], R0 ;  /* 0x000ef40001007387 */ /* 0x0003e80000100800 */
[----:B------:R-:W-:Y:S04]  /*1e220*/  STL [R1+0xf00], R244 ;  /* 0x000f00f401007387 */ /* 0x000fe80000100800 */
[----:B------:R-:W-:Y:S04]  /*1e230*/  STL [R1+0xefc], R245 ;  /* 0x000efcf501007387 */ /* 0x000fe80000100800 */
[----:B--2---:R-:W2:Y:S04]  /*1e240*/  LDL.LU.64 R132, [R1+0xf50] ;  /* 0x000f500001847983 */ /* 0x004ea80000300a00 */
[----:B---3--:R3:W-:Y:S01]  /*1e250*/  STL [R1+0xf08], R136 ;  /* 0x000f088801007387 */ /* 0x0087e20000100800 */
[----:B-1----:R-:W-:-:S03]  /*1e260*/  IMAD.MOV.U32 R0, RZ, RZ, R137 ;  /* 0x000000ffff007224 */ /* 0x002fc600078e0089 */
[----:B---3--:R-:W3:Y:S04]  /*1e270*/  LDL.LU.64 R136, [R1+0xf58] ;  /* 0x000f580001887983 */ /* 0x008ee80000300a00 */
        /* <DEDUP_REMOVED lines=13> */
[----:B------:R-:W-:Y:S04]  /*1e350*/  STL [R1+0xf28], R144 ;  /* 0x000f289001007387 */ /* 0x000fe80000100800 */
[----:B------:R-:W4:Y:S01]  /*1e360*/  LDL.LU.64 R126, [R1+0xf78] ;  /* 0x000f7800017e7983 */ /* 0x000f220000300a00 */
[----:B-1----:R-:W-:-:S05]  /*1e370*/  IMAD.MOV.U32 R0, RZ, RZ, R145 ;  /* 0x000000ffff007224 */ /* 0x002fca00078e0091 */
[----:B------:R1:W-:Y:S04]  /*1e380*/  STL [R1+0xf24], R0 ;  /* 0x000f240001007387 */ /* 0x0003e80000100800 */
[----:B------:R1:W-:Y:S02]  /*1e390*/  STL [R1+0xf30], R146 ;  /* 0x000f309201007387 */ /* 0x0003e40000100800 */
[----:B-1----:R-:W-:Y:S02]  /*1e3a0*/  IMAD.MOV.U32 R0, RZ, RZ, R147 ;  /* 0x000000ffff007224 */ /* 0x002fe400078e0093 */
[----:B------:R-:W4:Y:S04]  /*1e3b0*/  LDL.LU.64 R144, [R1+0xf80] ;  /* 0x000f800001907983 */ /* 0x000f280000300a00 */
[----:B------:R-:W4:Y:S04]  /*1e3c0*/  LDL.LU.64 R146, [R1+0xf88] ;  /* 0x000f880001927983 */ /* 0x000f280000300a00 */
[----:B------:R1:W-:Y:S04]  /*1e3d0*/  STL [R1+0xf2c], R0 ;  /* 0x000f2c0001007387 */ /* 0x0003e80000100800 */
[----:B------:R1:W-:Y:S02]  /*1e3e0*/  STL [R1+0xf38], R128 ;  /* 0x000f388001007387 */ /* 0x0003e40000100800 */
[----:B-1----:R-:W-:-:S02]  /*1e3f0*/  IMAD.MOV.U32 R0, RZ, RZ, R129 ;  /* 0x000000ffff007224 */ /* 0x002fc400078e0081 */
        /* <DEDUP_REMOVED lines=8> */
[----:B--2---:R-:W-:Y:S04]  /*1e480*/  STL [R1+0xf50], R132 ;  /* 0x000f508401007387 */ /* 0x004fe80000100800 */
[----:B------:R1:W-:Y:S04]  /*1e490*/  STL [R1+0xf44], R0 ;  /* 0x000f440001007387 */ /* 0x0003e80000100800 */
[----:B------:R-:W2:Y:S01]  /*1e4a0*/  LDL.LU.64 R130, [R1+0xfa0] ;  /* 0x000fa00001827983 */ /* 0x000ea20000300a00 */
[----:B-1----:R-:W-:-:S03]  /*1e4b0*/  IMAD.MOV.U32 R0, RZ, RZ, R133 ;  /* 0x000000ffff007224 */ /* 0x002fc600078e0085 */
[----:B---3--:R-:W-:Y:S04]  /*1e4c0*/  STL [R1+0xf58], R136 ;  /* 0x000f588801007387 */ /* 0x008fe80000100800 */
[----:B------:R1:W-:Y:S02]  /*1e4d0*/  STL [R1+0xf4c], R0 ;  /* 0x000f4c0001007387 */ /* 0x0003e40000100800 */
[----:B-1----:R-:W-:Y:S02]  /*1e4e0*/  IMAD.MOV.U32 R0, RZ, RZ, R137 ;  /* 0x000000ffff007224 */ /* 0x002fe400078e0089 */
        /* <DEDUP_REMOVED lines=16> */
[----:B-1----:R-:W-:-:S03]  /*1e5f0*/  IMAD.MOV.U32 R0, RZ, RZ, R127 ;  /* 0x000000ffff007224 */ /* 0x002fc600078e007f */
[----:B------:R-:W-:Y:S04]  /*1e600*/  STL [R1+0xf80], R144 ;  /* 0x000f809001007387 */ /* 0x000fe80000100800 */
[----:B------:R1:W-:Y:S04]  /*1e610*/  STL [R1+0xf74], R0 ;  /* 0x000f740001007387 */ /* 0x0003e80000100800 */
[----:B------:R-:W-:Y:S01]  /*1e620*/  STL [R1+0xf88], R146 ;  /* 0x000f889201007387 */ /* 0x000fe20000100800 */
[----:B-1----:R-:W-:-:S05]  /*1e630*/  IMAD.MOV.U32 R0, RZ, RZ, R145 ;  /* 0x000000ffff007224 */ /* 0x002fca00078e0091 */
[----:B------:R1:W-:Y:S04]  /*1e640*/  STL [R1+0xf7c], R0 ;  /* 0x000f7c0001007387 */ /* 0x0003e80000100800 */
[----:B------:R-:W4:Y:S01]  /*1e650*/  LDL.LU.64 R144, [R1+0xfd0] ;  /* 0x000fd00001907983 */ /* 0x000f220000300a00 */
[----:B-1----:R-:W-:-:S05]  /*1e660*/  IMAD.MOV.U32 R0, RZ, RZ, R147 ;  /* 0x000000ffff007224 */ /* 0x002fca00078e0093 */
[----:B------:R1:W-:Y:S04]  /*1e670*/  STL [R1+0xf84], R0 ;  /* 0x000f840001007387 */ /* 0x0003e80000100800 */
[----:B------:R-:W-:Y:S04]  /*1e680*/  STL [R1+0xf90], R128 ;  /* 0x000f908001007387 */ /* 0x000fe80000100800 */
        /* <DEDUP_REMOVED lines=8> */
[----:B------:R-:W2:Y:S04]  /*1e710*/  LDL.LU.64 R134, [R1+0xfe8] ;  /* 0x000fe80001867983 */ /* 0x000ea80000300a00 */
[----:B------:R-:W2:Y:S01]  /*1e720*/  LDL.LU.64 R126, [R1+0xff0] ;  /* 0x000ff000017e7983 */ /* 0x000ea20000300a00 */
[----:B-1----:R-:W-:-:S05]  /*1e730*/  IMAD.MOV.U32 R0, RZ, RZ, R131 ;  /* 0x000000ffff007224 */ /* 0x002fca00078e0083 */
[----:B------:R1:W-:Y:S04]  /*1e740*/  STL [R1+0xf9c], R0 ;  /* 0x000f9c0001007387 */ /* 0x0003e80000100800 */
        /* <DEDUP_REMOVED lines=17> */
[----:B------:R-:W4:Y:S04]  /*1e860*/  LDL.LU.64 R142, [R1+0x1018] ;  /* 0x00101800018e7983 */ /* 0x000f280000300a00 */
[----:B------:R-:W4:Y:S01]  /*1e870*/  LDL.LU.64 R130, [R1+0x1020] ;  /* 0x0010200001827983 */ /* 0x000f220000300a00 */
[----:B-1----:R-:W-:-:S05]  /*1e880*/  IMAD.MOV.U32 R0, RZ, RZ, R133 ;  /* 0x000000ffff007224 */ /* 0x002fca00078e0085 */
        /* <DEDUP_REMOVED lines=8> */
[----:B------:R-:W-:Y:S04]  /*1e910*/  STL [R1+0xfe0], R124 ;  /* 0x000fe07c01007387 */ /* 0x000fe80000100800 */
[----:B------:R1:W-:Y:S04]  /*1e920*/  STL [R1+0xfd4], R0 ;  /* 0x000fd40001007387 */ /* 0x0003e80000100800 */
[----:B------:R-:W4:Y:S01]  /*1e930*/  LDL.LU.64 R146, [R1+0x1038] ;  /* 0x0010380001927983 */ /* 0x000f220000300a00 */
[----:B-1----:R-:W-:-:S03]  /*1e940*/  IMAD.MOV.U32 R0, RZ, RZ, R125 ;  /* 0x000000ffff007224 */ /* 0x002fc600078e007d */
[----:B--2---:R-:W-:Y:S04]  /*1e950*/  STL [R1+0xfe8], R134 ;  /* 0x000fe88601007387 */ /* 0x004fe80000100800 */
[----:B------:R1:W-:Y:S04]  /*1e960*/  STL [R1+0xfdc], R0 ;  /* 0x000fdc0001007387 */ /* 0x0003e80000100800 */
[----:B------:R-:W-:Y:S01]  /*1e970*/  STL [R1+0xff0], R126 ;  /* 0x000ff07e01007387 */ /* 0x000fe20000100800 */
[----:B-1----:R-:W-:-:S05]  /*1e980*/  IMAD.MOV.U32 R0, RZ, RZ, R135 ;  /* 0x000000ffff007224 */ /* 0x002fca00078e0087 */
        /* <DEDUP_REMOVED lines=10> */
[----:B------:R-:W-:Y:S04]  /*1ea30*/  STL [R1+0x1008], R128 ;  /* 0x0010088001007387 */ /* 0x000fe80000100800 */
[----:B------:R1:W-:Y:S04]  /*1ea40*/  STL [R1+0xffc], R0 ;  /* 0x000ffc0001007387 */ /* 0x0003e80000100800 */
[----:B----4-:R-:W4:Y:S01]  /*1ea50*/  LDL.LU.64 R138, [R1+0x1068] ;  /* 0x00106800018a7983 */ /* 0x010f220000300a00 */
[----:B-1----:R-:W-:-:S03]  /*1ea60*/  IMAD.MOV.U32 R0, RZ, RZ, R129 ;  /* 0x000000ffff007224 */ /* 0x002fc600078e0081 */
[----:B------:R-:W-:Y:S04]  /*1ea70*/  STL [R1+0x1010], R140 ;  /* 0x0010108c01007387 */ /* 0x000fe80000100800 */
[----:B------:R1:W-:Y:S02]  /*1ea80*/  STL [R1+0x1004], R0 ;  /* 0x0010040001007387 */ /* 0x0003e40000100800 */
[----:B-1----:R-:W-:Y:S02]  /*1ea90*/  IMAD.MOV.U32 R0, RZ, RZ, R141 ;  /* 0x000000ffff007224 */ /* 0x002fe400078e008d */
[----:B------:R-:W4:Y:S04]  /*1eaa0*/  LDL.LU.64 R140, [R1+0x1078] ;  /* 0x00107800018c7983 */ /* 0x000f280000300a00 */
[----:B------:R1:W-:Y:S04]  /*1eab0*/  STL [R1+0x100c], R0 ;  /* 0x00100c0001007387 */ /* 0x0003e80000100800 */
[----:B------:R1:W-:Y:S02]  /*1eac0*/  STL [R1+0x1018], R142 ;  /* 0x0010188e01007387 */ /* 0x0003e40000100800 */
[----:B-1----:R-:W-:-:S05]  /*1ead0*/  IMAD.MOV.U32 R0, RZ, RZ, R143 ;  /* 0x000000ffff007224 */ /* 0x002fca00078e008f */
[----:B------:R1:W-:Y:S04]  /*1eae0*/  STL [R1+0x1014], R0 ;  /* 0x0010140001007387 */ /* 0x0003e80000100800 */
[----:B------:R-:W-:Y:S04]  /*1eaf0*/  STL [R1+0x1020], R130 ;  /* 0x0010208201007387 */ /* 0x000fe80000100800 */
[----:B------:R-:W4:Y:S01]  /*1eb00*/  LDL.LU.64 R142, [R1+0x1088] ;  /* 0x00108800018e7983 */ /* 0x000f220000300a00 */
[----:B-1----:R-:W-:-:S05]  /*1eb10*/  IMAD.MOV.U32 R0, RZ, RZ, R131 ;  /* 0x000000ffff007224 */ /* 0x002fca00078e0083 */
[----:B------:R1:W-:Y:S04]  /*1eb20*/  STL [R1+0x101c], R0 ;  /* 0x00101c0001007387 */ /* 0x0003e80000100800 */
[----:B------:R-:W-:Y:S01]  /*1eb30*/  STL [R1+0x1028], R132 ;  /* 0x0010288401007387 */ /* 0x000fe20000100800 */
[----:B-1----:R-:W-:-:S03]  /*1eb40*/  IMAD.MOV.U32 R0, RZ, RZ, R133 ;  /* 0x000000ffff007224 */ /* 0x002fc600078e0085 */
[----:B------:R-:W-:Y:S04]  /*1eb50*/  STL [R1+0x1030], R144 ;  /* 0x0010309001007387 */ /* 0x000fe80000100800 */
[----:B------:R1:W-:Y:S02]  /*1eb60*/  STL [R1+0x1024], R0 ;  /* 0x0010240001007387 */ /* 0x0003e40000100800 */
[----:B-1----:R-:W-:Y:S02]  /*1eb70*/  IMAD.MOV.U32 R0, RZ, RZ, R145 ;  /* 0x000000ffff007224 */ /* 0x002fe400078e0091 */
[----:B------:R-:W4:Y:S04]  /*1eb80*/  LDL.LU.64 R144, [R1+0x1098] ;  /* 0x0010980001907983 */ /* 0x000f280000300a00 */
[----:B------:R1:W-:Y:S02]  /*1eb90*/  STL [R1+0x102c], R0 ;  /* 0x00102c0001007387 */ /* 0x0003e40000100800 */
[----:B-1----:R-:W-:-:S02]  /*1eba0*/  IMAD.MOV.U32 R0, RZ, RZ, R147 ;  /* 0x000000ffff007224 */ /* 0x002fc400078e0093 */
[----:B------:R1:W-:Y:S04]  /*1ebb0*/  STL [R1+0x1038], R146 ;  /* 0x0010389201007387 */ /* 0x0003e80000100800 */
[----:B------:R-:W-:Y:S04]  /*1ebc0*/  STL [R1+0x1040], R242 ;  /* 0x001040f201007387 */ /* 0x000fe80000100800 */
[----:B------:R2:W-:Y:S04]  /*1ebd0*/  STL [R1+0x1034], R0 ;  /* 0x0010340001007387 */ /* 0x0005e80000100800 */
[----:B------:R-:W-:Y:S04]  /*1ebe0*/  STL [R1+0x103c], R243 ;  /* 0x00103cf301007387 */ /* 0x000fe80000100800 */
[----:B-1----:R-:W4:Y:S01]  /*1ebf0*/  LDL.LU.64 R146, [R1+0x10a8] ;  /* 0x0010a80001927983 */ /* 0x002f220000300a00 */
[----:B--2---:R-:W-:-:S03]  /*1ec00*/  IMAD.MOV.U32 R0, RZ, RZ, R135 ;  /* 0x000000ffff007224 */ /* 0x004fc600078e0087 */
[----:B------:R-:W-:Y:S04]  /*1ec10*/  STL [R1+0x1048], R134 ;  /* 0x0010488601007387 */ /* 0x000fe80000100800 */
[----:B------:R-:W-:Y:S04]  /*1ec20*/  STL [R1+0x1050], R10 ;  /* 0x0010500a01007387 */ /* 0x000fe80000100800 */
[----:B------:R3:W-:Y:S04]  /*1ec30*/  STL [R1+0x1044], R0 ;  /* 0x0010440001007387 */ /* 0x0007e80000100800 */
[----:B------:R-:W-:Y:S01]  /*1ec40*/  STL [R1+0x104c], R11 ;  /* 0x00104c0b01007387 */ /* 0x000fe20000100800 */
[----:B---3--:R-:W-:-:S03]  /*1ec50*/  IMAD.MOV.U32 R0, RZ, RZ, R137 ;  /* 0x000000ffff007224 */ /* 0x008fc600078e0089 */
[----:B------:R-:W-:Y:S04]  /*1ec60*/  STL [R1+0x1058], R136 ;  /* 0x0010588801007387 */ /* 0x000fe80000100800 */
[----:B------:R-:W-:Y:S04]  /*1ec70*/  STL [R1+0x1060], R14 ;  /* 0x0010600e01007387 */ /* 0x000fe80000100800 */
[----:B------:R4:W-:Y:S04]  /*1ec80*/  STL [R1+0x1054], R0 ;  /* 0x0010540001007387 */ /* 0x0009e80000100800 */
[----:B------:R-:W-:Y:S01]  /*1ec90*/  STL [R1+0x105c], R15 ;  /* 0x00105c0f01007387 */ /* 0x000fe20000100800 */
[----:B----4-:R-:W-:-:S03]  /*1eca0*/  MOV R0, R139 ;  /* 0x0000008b00007202 */ /* 0x010fc60000000f00 */
[----:B------:R-:W-:Y:S04]  /*1ecb0*/  STL [R1+0x1068], R138 ;  /* 0x0010688a01007387 */ /* 0x000fe80000100800 */
[----:B------:R-:W-:Y:S04]  /*1ecc0*/  STL [R1+0x1070], R18 ;  /* 0x0010701201007387 */ /* 0x000fe80000100800 */
[----:B------:R1:W-:Y:S04]  /*1ecd0*/  STL [R1+0x1064], R0 ;  /* 0x0010640001007387 */ /* 0x0003e80000100800 */
[----:B------:R-:W-:Y:S01]  /*1ece0*/  STL [R1+0x106c], R19 ;  /* 0x00106c1301007387 */ /* 0x000fe20000100800 */
[----:B-1----:R-:W-:-:S03]  /*1ecf0*/  IMAD.MOV.U32 R0, RZ, RZ, R141 ;  /* 0x000000ffff007224 */ /* 0x002fc600078e008d */
[----:B------:R-:W-:Y:S04]  /*1ed00*/  STL [R1+0x1078], R140 ;  /* 0x0010788c01007387 */ /* 0x000fe80000100800 */
[----:B------:R-:W2:Y:S04]  /*1ed10*/  LDL.LU.64 R134, [R1+0x10d8] ;  /* 0x0010d80001867983 */ /* 0x000ea80000300a00 */
[----:B------:R1:W-:Y:S04]  /*1ed20*/  STL [R1+0x1074], R0 ;  /* 0x0010740001007387 */ /* 0x0003e80000100800 */
[----:B------:R-:W-:Y:S04]  /*1ed30*/  STL [R1+0x1080], R22 ;  /* 0x0010801601007387 */ /* 0x000fe80000100800 */
[----:B------:R-:W-:Y:S01]  /*1ed40*/  STL [R1+0x107c], R23 ;  /* 0x00107c1701007387 */ /* 0x000fe20000100800 */
[----:B-1----:R-:W-:-:S03]  /*1ed50*/  IMAD.MOV.U32 R0, RZ, RZ, R143 ;  /* 0x000000ffff007224 */ /* 0x002fc600078e008f */
[----:B------:R-:W-:Y:S04]  /*1ed60*/  STL [R1+0x1088], R142 ;  /* 0x0010888e01007387 */ /* 0x000fe80000100800 */
[----:B------:R-:W3:Y:S04]  /*1ed70*/  LDL.LU.64 R140, [R1+0x10e8] ;  /* 0x0010e800018c7983 */ /* 0x000ee80000300a00 */
[----:B------:R1:W-:Y:S04]  /*1ed80*/  STL [R1+0x1084], R0 ;  /* 0x0010840001007387 */ /* 0x0003e80000100800 */
[----:B------:R-:W-:Y:S04]  /*1ed90*/  STL [R1+0x1090], R154 ;  /* 0x0010909a01007387 */ /* 0x000fe80000100800 */
[----:B------:R-:W-:Y:S04]  /*1eda0*/  STL [R1+0x108c], R155 ;  /* 0x00108c9b01007387 */ /* 0x000fe80000100800 */
[----:B------:R-:W-:Y:S01]  /*1edb0*/  STL [R1+0x1098], R144 ;  /* 0x0010989001007387 */ /* 0x000fe20000100800 */
[----:B-1----:R-:W-:-:S03]  /*1edc0*/  IMAD.MOV.U32 R0, RZ, RZ, R145 ;  /* 0x000000ffff007224 */ /* 0x002fc600078e0091 */
[----:B------:R-:W4:Y:S04]  /*1edd0*/  LDL.LU.64 R142, [R1+0x10f8] ;  /* 0x0010f800018e7983 */ /* 0x000f280000300a00 */
[----:B------:R1:W-:Y:S04]  /*1ede0*/  STL [R1+0x1094], R0 ;  /* 0x0010940001007387 */ /* 0x0003e80000100800 */
[----:B------:R-:W-:Y:S04]  /*1edf0*/  STL [R1+0x10a0], R158 ;  /* 0x0010a09e01007387 */ /* 0x000fe80000100800 */
[----:B------:R-:W-:Y:S01]  /*1ee00*/  STL [R1+0x109c], R159 ;  /* 0x00109c9f01007387 */ /* 0x000fe20000100800 */
[----:B-1----:R-:W-:-:S03]  /*1ee10*/  IMAD.MOV.U32 R0, RZ, RZ, R147 ;  /* 0x000000ffff007224 */ /* 0x002fc600078e0093 */
[----:B------:R1:W-:Y:S04]  /*1ee20*/  STL [R1+0x10a8], R146 ;  /* 0x0010a89201007387 */ /* 0x0003e80000100800 */
[----:B------:R-:W4:Y:S04]  /*1ee30*/  LDL.LU.64 R144, [R1+0x1108] ;  /* 0x0011080001907983 */ /* 0x000f280000300a00 */
[----:B------:R2:W-:Y:S04]  /*1ee40*/  STL [R1+0x10a4], R0 ;  /* 0x0010a40001007387 */ /* 0x0005e80000100800 */
[----:B------:R-:W-:Y:S04]  /*1ee50*/  STL [R1+0x10b0], R250 ;  /* 0x0010b0fa01007387 */ /* 0x000fe80000100800 */
[----:B------:R-:W-:Y:S04]  /*1ee60*/  STL [R1+0x10ac], R251 ;  /* 0x0010acfb01007387 */ /* 0x000fe80000100800 */
[----:B------:R-:W-:Y:S04]  /*1ee70*/  STL [R1+0x10b8], R240 ;  /* 0x0010b8f001007387 */ /* 0x000fe80000100800 */
[----:B------:R-:W-:Y:S04]  /*1ee80*/  STL [R1+0x10b4], R241 ;  /* 0x0010b4f101007387 */ /* 0x000fe80000100800 */
[----:B-1----:R-:W4:Y:S04]  /*1ee90*/  LDL.LU.64 R146, [R1+0x1118] ;  /* 0x0011180001927983 */ /* 0x002f280000300a00 */
[----:B------:R-:W-:Y:S04]  /*1eea0*/  STL [R1+0x10c0], R238 ;  /* 0x0010c0ee01007387 */ /* 0x000fe80000100800 */
[----:B------:R-:W-:Y:S04]  /*1eeb0*/  STL [R1+0x10bc], R239 ;  /* 0x0010bcef01007387 */ /* 0x000fe80000100800 */
[----:B------:R-:W-:Y:S04]  /*1eec0*/  STL [R1+0x10c8], R236 ;  /* 0x0010c8ec01007387 */ /* 0x000fe80000100800 */
[----:B------:R-:W-:Y:S04]  /*1eed0*/  STL [R1+0x10c4], R237 ;  /* 0x0010c4ed01007387 */ /* 0x000fe80000100800 */
[----:B------:R-:W4:Y:S04]  /*1eee0*/  LDL.LU.64 R136, [R1+0x1128] ;  /* 0x0011280001887983 */ /* 0x000f280000300a00 */
[----:B------:R-:W-:Y:S04]  /*1eef0*/  STL [R1+0x10d0], R234 ;  /* 0x0010d0ea01007387 */ /* 0x000fe80000100800 */
[----:B------:R-:W-:Y:S01]  /*1ef00*/  STL [R1+0x10cc], R235 ;  /* 0x0010cceb01007387 */ /* 0x000fe20000100800 */
[----:B--2---:R-:W-:-:S03]  /*1ef10*/  IMAD.MOV.U32 R0, RZ, RZ, R135 ;  /* 0x000000ffff007224 */ /* 0x004fc600078e0087 */
[----:B------:R-:W-:Y:S04]  /*1ef20*/  STL [R1+0x10d8], R134 ;  /* 0x0010d88601007387 */ /* 0x000fe80000100800 */
[----:B------:R-:W2:Y:S04]  /*1ef30*/  LDL.LU.64 R138, [R1+0x1138] ;  /* 0x00113800018a7983 */ /* 0x000ea80000300a00 */
[----:B------:R3:W-:Y:S04]  /*1ef40*/  STL [R1+0x10d4], R0 ;  /* 0x0010d40001007387 */ /* 0x0007e80000100800 */
[----:B------:R-:W-:Y:S04]  /*1ef50*/  STL [R1+0x10e0], R228 ;  /* 0x0010e0e401007387 */ /* 0x000fe80000100800 */
[----:B------:R-:W-:Y:S01]  /*1ef60*/  STL [R1+0x10dc], R229 ;  /* 0x0010dce501007387 */ /* 0x000fe20000100800 */
[----:B---3--:R-:W-:-:S03]  /*1ef70*/  IMAD.MOV.U32 R0, RZ, RZ, R141 ;  /* 0x000000ffff007224 */ /* 0x008fc600078e008d */
[----:B------:R1:W-:Y:S04]  /*1ef80*/  STL [R1+0x10e8], R140 ;  /* 0x0010e88c01007387 */ /* 0x0003e80000100800 */
[----:B-1----:R-:W3:Y:S04]  /*1ef90*/  LDL.LU.64 R140, [R1+0x1148] ;  /* 0x00114800018c7983 */ /* 0x002ee80000300a00 */
[----:B------:R4:W-:Y:S04]  /*1efa0*/  STL [R1+0x10e4], R0 ;  /* 0x0010e40001007387 */ /* 0x0009e80000100800 */
[----:B------:R-:W-:Y:S04]  /*1efb0*/  STL [R1+0x10f0], R222 ;  /* 0x0010f0de01007387 */ /* 0x000fe80000100800 */
[----:B------:R-:W-:Y:S01]  /*1efc0*/  STL [R1+0x10ec], R223 ;  /* 0x0010ecdf01007387 */ /* 0x000fe20000100800 */
[----:B----4-:R-:W-:-:S03]  /*1efd0*/  IMAD.MOV.U32 R0, RZ, RZ, R143 ;  /* 0x000000ffff007224 */ /* 0x010fc600078e008f */
[----:B------:R1:W-:Y:S04]  /*1efe0*/  STL [R1+0x10f8], R142 ;  /* 0x0010f88e01007387 */ /* 0x0003e80000100800 */
[----:B-1----:R-:W4:Y:S04]  /*1eff0*/  LDL.LU.64 R142, [R1+0x1158] ;  /* 0x00115800018e7983 */ /* 0x002f280000300a00 */
[----:B------:R1:W-:Y:S04]  /*1f000*/  STL [R1+0x10f4], R0 ;  /* 0x0010f40001007387 */ /* 0x0003e80000100800 */
[----:B------:R-:W-:Y:S04]  /*1f010*/  STL [R1+0x1100], R12 ;  /* 0x0011000c01007387 */ /* 0x000fe80000100800 */
[----:B------:R-:W-:Y:S04]  /*1f020*/  STL [R1+0x10fc], R13 ;  /* 0x0010fc0d01007387 */ /* 0x000fe80000100800 */
[----:B------:R1:W-:Y:S02]  /*1f030*/  STL [R1+0x1108], R144 ;  /* 0x0011089001007387 */ /* 0x0003e40000100800 */
[----:B-1----:R-:W-:-:S02]  /*1f040*/  IMAD.MOV.U32 R0, RZ, RZ, R145 ;  /* 0x000000ffff007224 */ /* 0x002fc400078e0091 */
[----:B------:R-:W4:Y:S04]  /*1f050*/  LDL.LU.64 R144, [R1+0x1168] ;  /* 0x0011680001907983 */ /* 0x000f280000300a00 */
[----:B------:R1:W-:Y:S04]  /*1f060*/  STL [R1+0x1104], R0 ;  /* 0x0011040001007387 */ /* 0x0003e80000100800 */
[----:B------:R-:W-:Y:S04]  /*1f070*/  STL [R1+0x1110], R16 ;  /* 0x0011101001007387 */ /* 0x000fe80000100800 */
[----:B------:R-:W-:Y:S01]  /*1f080*/  STL [R1+0x110c], R17 ;  /* 0x00110c1101007387 */ /* 0x000fe20000100800 */
[----:B-1----:R-:W-:-:S03]  /*1f090*/  IMAD.MOV.U32 R0, RZ, RZ, R147 ;  /* 0x000000ffff007224 */ /* 0x002fc600078e0093 */
[----:B------:R1:W-:Y:S04]  /*1f0a0*/  STL [R1+0x1118], R146 ;  /* 0x0011189201007387 */ /* 0x0003e80000100800 */
[----:B-1----:R-:W4:Y:S04]  /*1f0b0*/  LDL.LU.64 R146, [R1+0x1178] ;  /* 0x0011780001927983 */ /* 0x002f280000300a00 */
        /* <DEDUP_REMOVED lines=9> */
[----:B--2---:R-:W-:-:S03]  /*1f150*/  IMAD.MOV.U32 R0, RZ, RZ, R139 ;  /* 0x000000ffff007224 */ /* 0x004fc600078e008b */
[----:B------:R1:W-:Y:S04]  /*1f160*/  STL [R1+0x1138], R138 ;  /* 0x0011388a01007387 */ /* 0x0003e80000100800 */
[----:B-1----:R-:W2:Y:S04]  /*1f170*/  LDL.LU.64 R138, [R1+0x1198] ;  /* 0x00119800018a7983 */ /* 0x002ea80000300a00 */
        /* <DEDUP_REMOVED lines=11> */
[----:B------:R-:W-:Y:S04]  /*1f230*/  STL [R1+0x1160], R174 ;  /* 0x001160ae01007387 */ /* 0x000fe80000100800 */
[----:B------:R4:W-:Y:S04]  /*1f240*/  STL [R1+0x1154], R0 ;  /* 0x0011540001007387 */ /* 0x0009e80000100800 */
[----:B-1----:R-:W3:Y:S04]  /*1f250*/  LDL.LU.64 R142, [R1+0x11b8] ;  /* 0x0011b800018e7983 */ /* 0x002ee80000300a00 */
        /* <DEDUP_REMOVED lines=14> */
[----:B------:R-:W-:Y:S04]  /*1f340*/  STL [R1+0x1188], R136 ;  /* 0x0011888801007387 */ /* 0x000fe80000100800 */
[----:B------:R-:W4:Y:S04]  /*1f350*/  LDL.LU.64 R134, [R1+0x11e8] ;  /* 0x0011e80001867983 */ /* 0x000f280000300a00 */
[----:B------:R2:W-:Y:S04]  /*1f360*/  STL [R1+0x1184], R0 ;  /* 0x0011840001007387 */ /* 0x0005e80000100800 */
[----:B------:R-:W-:Y:S04]  /*1f370*/  STL [R1+0x1190], R186 ;  /* 0x001190ba01007387 */ /* 0x000fe80000100800 */
[----:B------:R-:W-:Y:S01]  /*1f380*/  STL [R1+0x118c], R187 ;  /* 0x00118cbb01007387 */ /* 0x000fe20000100800 */
[----:B--2---:R-:W-:-:S03]  /*1f390*/  IMAD.MOV.U32 R0, RZ, RZ, R139 ;  /* 0x000000ffff007224 */ /* 0x004fc600078e008b */
[----:B------:R-:W-:Y:S04]  /*1f3a0*/  STL [R1+0x1198], R138 ;  /* 0x0011988a01007387 */ /* 0x000fe80000100800 */
[----:B------:R-:W2:Y:S04]  /*1f3b0*/  LDL.LU.64 R136, [R1+0x11f8] ;  /* 0x0011f80001887983 */ /* 0x000ea80000300a00 */
[----:B------:R1:W-:Y:S04]  /*1f3c0*/  STL [R1+0x1194], R0 ;  /* 0x0011940001007387 */ /* 0x0003e80000100800 */
[----:B------:R-:W-:Y:S04]  /*1f3d0*/  STL [R1+0x11a0], R190 ;  /* 0x0011a0be01007387 */ /* 0x000fe80000100800 */
[----:B------:R-:W-:Y:S04]  /*1f3e0*/  STL [R1+0x119c], R191 ;  /* 0x00119cbf01007387 */ /* 0x000fe80000100800 */
[----:B---3--:R3:W-:Y:S01]  /*1f3f0*/  STL [R1+0x11a8], R140 ;  /* 0x0011a88c01007387 */ /* 0x0087e20000100800 */
[----:B-1----:R-:W-:-:S03]  /*1f400*/  IMAD.MOV.U32 R0, RZ, RZ, R141 ;  /* 0x000000ffff007224 */ /* 0x002fc600078e008d */
[----:B------:R-:W2:Y:S04]  /*1f410*/  LDL.LU.64 R138, [R1+0x1208] ;  /* 0x00120800018a7983 */ /* 0x000ea80000300a00 */
[----:B------:R-:W-:Y:S04]  /*1f420*/  STL [R1+0x11b0], R194 ;  /* 0x0011b0c201007387 */ /* 0x000fe80000100800 */
[----:B------:R1:W-:Y:S04]  /*1f430*/  STL [R1+0x11a4], R0 ;  /* 0x0011a40001007387 */ /* 0x0003e80000100800 */
[----:B------:R-:W-:Y:S04]  /*1f440*/  STL [R1+0x11ac], R195 ;  /* 0x0011acc301007387 */ /* 0x000fe80000100800 */
[----:B---3--:R-:W3:Y:S01]  /*1f450*/  LDL.LU.64 R140, [R1+0x1218] ;  /* 0x00121800018c7983 */ /* 0x008ee20000300a00 */
[----:B-1----:R-:W-:-:S03]  /*1f460*/  IMAD.MOV.U32 R0, RZ, RZ, R143 ;  /* 0x000000ffff007224 */ /* 0x002fc600078e008f */
[----:B------:R1:W-:Y:S04]  /*1f470*/  STL [R1+0x11b8], R142 ;  /* 0x0011b88e01007387 */ /* 0x0003e80000100800 */
[----:B------:R-:W-:Y:S04]  /*1f480*/  STL [R1+0x11c0], R198 ;  /* 0x0011c0c601007387 */ /* 0x000fe80000100800 */
[----:B------:R1:W-:Y:S04]  /*1f490*/  STL [R1+0x11b4], R0 ;  /* 0x0011b40001007387 */ /* 0x0003e80000100800 */
[----:B-1----:R-:W3:Y:S04]  /*1f4a0*/  LDL.LU.64 R142, [R1+0x1228] ;  /* 0x00122800018e7983 */ /* 0x002ee80000300a00 */
[----:B------:R-:W-:Y:S01]  /*1f4b0*/  STL [R1+0x11bc], R199 ;  /* 0x0011bcc701007387 */ /* 0x000fe20000100800 */
[----:B------:R-:W-:-:S03]  /*1f4c0*/  IMAD.MOV.U32 R0, RZ, RZ, R145 ;  /* 0x000000ffff007224 */ /* 0x000fc600078e0091 */
[----:B------:R1:W-:Y:S04]  /*1f4d0*/  STL [R1+0x11c8], R144 ;  /* 0x0011c89001007387 */ /* 0x0003e80000100800 */
[----:B-1----:R-:W3:Y:S04]  /*1f4e0*/  LDL.LU.64 R144, [R1+0x1238] ;  /* 0x0012380001907983 */ /* 0x002ee80000300a00 */
[----:B------:R1:W-:Y:S04]  /*1f4f0*/  STL [R1+0x11c4], R0 ;  /* 0x0011c40001007387 */ /* 0x0003e80000100800 */
[----:B------:R-:W-:Y:S04]  /*1f500*/  STL [R1+0x11d0], R202 ;  /* 0x0011d0ca01007387 */ /* 0x000fe80000100800 */
[----:B------:R-:W-:Y:S01]  /*1f510*/  STL [R1+0x11cc], R203 ;  /* 0x0011cccb01007387 */ /* 0x000fe20000100800 */
[----:B-1----:R-:W-:-:S03]  /*1f520*/  IMAD.MOV.U32 R0, RZ, RZ, R147 ;  /* 0x000000ffff007224 */ /* 0x002fc600078e0093 */
[----:B------:R1:W-:Y:S04]  /*1f530*/  STL [R1+0x11d8], R146 ;  /* 0x0011d89201007387 */ /* 0x0003e80000100800 */
[----:B-1----:R-:W3:Y:S04]  /*1f540*/  LDL.LU.64 R146, [R1+0x1248] ;  /* 0x0012480001927983 */ /* 0x002ee80000300a00 */
[----:B------:R4:W-:Y:S04]  /*1f550*/  STL [R1+0x11d4], R0 ;  /* 0x0011d40001007387 */ /* 0x0009e80000100800 */
[----:B------:R-:W-:Y:S01]  /*1f560*/  STL [R1+0x11e0], R206 ;  /* 0x0011e0ce01007387 */ /* 0x000fe20000100800 */
[----:B----4-:R-:W-:-:S03]  /*1f570*/  IMAD.MOV.U32 R0, RZ, RZ, R135 ;  /* 0x000000ffff007224 */ /* 0x010fc600078e0087 */
[----:B------:R-:W-:Y:S04]  /*1f580*/  STL [R1+0x11dc], R207 ;  /* 0x0011dccf01007387 */ /* 0x000fe80000100800 */
[----:B------:R-:W-:Y:S04]  /*1f590*/  STL [R1+0x11e8], R134 ;  /* 0x0011e88601007387 */ /* 0x000fe80000100800 */
[----:B------:R2:W-:Y:S04]  /*1f5a0*/  STL [R1+0x11e4], R0 ;  /* 0x0011e40001007387 */ /* 0x0005e80000100800 */
[----:B------:R-:W-:Y:S04]  /*1f5b0*/  STL [R1+0x11f0], R210 ;  /* 0x0011f0d201007387 */ /* 0x000fe80000100800 */
[----:B------:R-:W-:Y:S01]  /*1f5c0*/  STL [R1+0x11ec], R211 ;  /* 0x0011ecd301007387 */ /* 0x000fe20000100800 */
[----:B--2---:R-:W-:-:S03]  /*1f5d0*/  IMAD.MOV.U32 R0, RZ, RZ, R137 ;  /* 0x000000ffff007224 */ /* 0x004fc600078e0089 */
[----:B------:R-:W-:Y:S04]  /*1f5e0*/  STL [R1+0x11f8], R136 ;  /* 0x0011f88801007387 */ /* 0x000fe80000100800 */
[----:B------:R-:W-:Y:S04]  /*1f5f0*/  STL [R1+0x1200], R214 ;  /* 0x001200d601007387 */ /* 0x000fe80000100800 */
[----:B------:R1:W-:Y:S04]  /*1f600*/  STL [R1+0x11f4], R0 ;  /* 0x0011f40001007387 */ /* 0x0003e80000100800 */
[----:B------:R-:W-:Y:S01]  /*1f610*/  STL [R1+0x11fc], R215 ;  /* 0x0011fcd701007387 */ /* 0x000fe20000100800 */
[----:B-1----:R-:W-:-:S03]  /*1f620*/  IMAD.MOV.U32 R0, RZ, RZ, R139 ;  /* 0x000000ffff007224 */ /* 0x002fc600078e008b */
        /* <DEDUP_REMOVED lines=14> */
[----:B-1----:R-:W-:-:S03]  /*1f710*/  IMAD.MOV.U32 R0, RZ, RZ, R145 ;  /* 0x000000ffff007224 */ /* 0x002fc600078e0091 */
[----:B------:R-:W-:Y:S04]  /*1f720*/  STL [R1+0x1238], R144 ;  /* 0x0012389001007387 */ /* 0x000fe80000100800 */
[----:B------:R-:W-:Y:S04]  /*1f730*/  STL [R1+0x1240], R246 ;  /* 0x001240f601007387 */ /* 0x000fe80000100800 */
[----:B------:R-:W-:Y:S04]  /*1f740*/  STL [R1+0x1234], R0 ;  /* 0x0012340001007387 */ /* 0x000fe80000100800 */
[----:B------:R-:W-:Y:S01]  /*1f750*/  STL [R1+0x123c], R247 ;  /* 0x00123cf701007387 */ /* 0x000fe20000100800 */
[----:B------:R-:W-:-:S03]  /*1f760*/  IMAD.MOV.U32 R4, RZ, RZ, R147 ;  /* 0x000000ffff047224 */ /* 0x000fc600078e0093 */
[----:B------:R-:W-:Y:S04]  /*1f770*/  STL [R1+0x1248], R146 ;  /* 0x0012489201007387 */ /* 0x000fe80000100800 */
[----:B------:R-:W-:Y:S04]  /*1f780*/  STL [R1+0x1244], R4 ;  /* 0x0012440401007387 */ /* 0x000fe80000100800 */
[----:B------:R-:W2:Y:S01]  /*1f790*/  LDL.LU.64 R12, [R1+0x1320] ;  /* 0x00132000010c7983 */ /* 0x000ea20000300a00 */
[----:B------:R-:W-:Y:S02]  /*1f7a0*/  IMAD.MOV.U32 R10, RZ, RZ, R148 ;  /* 0x000000ffff0a7224 */ /* 0x000fe400078e0094 */
[----:B------:R-:W-:-:S05]  /*1f7b0*/  IMAD.MOV.U32 R11, RZ, RZ, R149 ;  /* 0x000000ffff0b7224 */ /* 0x000fca00078e0095 */
[----:B------:R1:W-:Y:S04]  /*1f7c0*/  STL.64 [R1+0xe28], R10 ;  /* 0x000e280a01007387 */ /* 0x0003e80000100a00 */
[----:B------:R-:W3:Y:S01]  /*1f7d0*/  LDL.LU.64 R14, [R1+0x1328] ;  /* 0x00132800010e7983 */ /* 0x000ee20000300a00 */
[----:B-1----:R-:W-:Y:S02]  /*1f7e0*/  IMAD.MOV.U32 R10, RZ, RZ, R150 ;  /* 0x000000ffff0a7224 */ /* 0x002fe400078e0096 */
[----:B------:R-:W-:Y:S01]  /*1f7f0*/  IMAD.MOV.U32 R11, RZ, RZ, R151 ;  /* 0x000000ffff0b7224 */ /* 0x000fe200078e0097 */
[----:B--2---:R-:W-:Y:S04]  /*1f800*/  STL.64 [R1+0xe20], R12 ;  /* 0x000e200c01007387 */ /* 0x004fe80000100a00 */
[----:B------:R1:W-:Y:S04]  /*1f810*/  STL.64 [R1+0xe18], R10 ;  /* 0x000e180a01007387 */ /* 0x0003e80000100a00 */
[----:B-1----:R-:W2:Y:S01]  /*1f820*/  LDL.LU.64 R10, [R1+0x1330] ;  /* 0x00133000010a7983 */ /* 0x002ea20000300a00 */
[----:B------:R-:W-:-:S02]  /*1f830*/  IMAD.MOV.U32 R12, RZ, RZ, R248 ;  /* 0x000000ffff0c7224 */ /* 0x000fc400078e00f8 */
[----:B------:R-:W-:Y:S01]  /*1f840*/  IMAD.MOV.U32 R13, RZ, RZ, R249 ;  /* 0x000000ffff0d7224 */ /* 0x000fe200078e00f9 */
[----:B---3--:R1:W-:Y:S04]  /*1f850*/  STL.64 [R1+0xe10], R14 ;  /* 0x000e100e01007387 */ /* 0x0083e80000100a00 */
[----:B------:R3:W-:Y:S04]  /*1f860*/  STL.64 [R1+0xe08], R12 ;  /* 0x000e080c01007387 */ /* 0x0007e80000100a00 */
[----:B------:R4:W5:Y:S01]  /*1f870*/  LDL.LU.64 R248, [R1+0x1338] ;  /* 0x0013380001f87983 */ /* 0x0009620000300a00 */
[----:B------:R-:W-:-:S02]  /*1f880*/  IMAD.MOV.U32 R250, RZ, RZ, R220 ;  /* 0x000000fffffa7224 */ /* 0x000fc400078e00dc */
[----:B------:R-:W-:Y:S02]  /*1f890*/  IMAD.MOV.U32 R251, RZ, RZ, R221 ;  /* 0x000000fffffb7224 */ /* 0x000fe400078e00dd */
[----:B------:R-:W-:Y:S02]  /*1f8a0*/  IMAD.MOV.U32 R246, RZ, RZ, R216 ;  /* 0x000000fffff67224 */ /* 0x000fe400078e00d8 */
[----:B------:R-:W-:Y:S01]  /*1f8b0*/  IMAD.MOV.U32 R247, RZ, RZ, R217 ;  /* 0x000000fffff77224 */ /* 0x000fe200078e00d9 */
[----:B------:R-:W-:Y:S01]  /*1f8c0*/  MOV R239, R209 ;  /* 0x000000d100ef7202 */ /* 0x000fe20000000f00 */
[----:B------:R-:W-:Y:S02]  /*1f8d0*/  IMAD.MOV.U32 R242, RZ, RZ, R212 ;  /* 0x000000fffff27224 */ /* 0x000fe400078e00d4 */
[----:B------:R-:W-:Y:S02]  /*1f8e0*/  IMAD.MOV.U32 R243, RZ, RZ, R213 ;  /* 0x000000fffff37224 */ /* 0x000fe400078e00d5 */
[----:B------:R-:W-:-:S02]  /*1f8f0*/  IMAD.MOV.U32 R238, RZ, RZ, R208 ;  /* 0x000000ffffee7224 */ /* 0x000fc400078e00d0 */
[----:B------:R-:W-:Y:S02]  /*1f900*/  IMAD.MOV.U32 R234, RZ, RZ, R204 ;  /* 0x000000ffffea7224 */ /* 0x000fe400078e00cc */
[----:B------:R-:W-:Y:S02]  /*1f910*/  IMAD.MOV.U32 R235, RZ, RZ, R205 ;  /* 0x000000ffffeb7224 */ /* 0x000fe400078e00cd */
[----:B------:R-:W-:Y:S02]  /*1f920*/  IMAD.MOV.U32 R230, RZ, RZ, R200 ;  /* 0x000000ffffe67224 */ /* 0x000fe400078e00c8 */
        /* <DEDUP_REMOVED lines=24> */
[----:B------:R-:W-:Y:S01]  /*1fab0*/  IMAD.MOV.U32 R207, RZ, RZ, R153 ;  /* 0x000000ffffcf7224 */ /* 0x000fe200078e0099 */
[----:B--2---:R2:W-:Y:S04]  /*1fac0*/  STL.64 [R1+0xe00], R10 ;  /* 0x000e000a01007387 */ /* 0x0045e80000100a00 */
[----:B------:R4:W5:Y:S04]  /*1fad0*/  LDL.LU.64 R244, [R1+0x1340] ;  /* 0x0013400001f47983 */ /* 0x0009680000300a00 */
        /* <DEDUP_REMOVED lines=34> */
[----:B-1----:R4:W5:Y:S04]  /*1fd00*/  LDL.LU.64 R14, [R1+0x1310] ;  /* 0x00131000010e7983 */ /* 0x0029680000300a00 */
[----:B---3--:R4:W5:Y:S04]  /*1fd10*/  LDL.LU.64 R12, [R1+0x1410] ;  /* 0x00141000010c7983 */ /* 0x0089680000300a00 */
[----:B--2---:R4:W5:Y:S04]  /*1fd20*/  LDL.LU.64 R10, [R1+0x1318] ;  /* 0x00131800010a7983 */ /* 0x0049680000300a00 */
[----:B------:R-:W-:Y:S04]  /*1fd30*/  STL [R1+0xe30], RZ ;  /* 0x000e30ff01007387 */ /* 0x000fe80000100800 */
        /* <DEDUP_REMOVED lines=768> */
[----:B------:R-:W-:Y:S04]  /*22d40*/  STL [R1], RZ ;  /* 0x000000ff01007387 */ /* 0x000fe80000100800 */
        /* <DEDUP_REMOVED lines=110> */
[----:B------:R-:W-:Y:S01]  /*23430*/  STL [R1+0x1bc], RZ ;  /* 0x0001bcff01007387 */ /* 0x000fe20000100800 */
[----:B------:R-:W-:-:S03]  /*23440*/  SHF.R.S32.HI R0, RZ, 0x1f, R9 ;  /* 0x0000001fff007819 */ /* 0x000fc60000011409 */
[----:B------:R-:W-:Y:S04]  /*23450*/  STL [R1+0x1c0], RZ ;  /* 0x0001c0ff01007387 */ /* 0x000fe80000100800 */
[----:B------:R-:W-:Y:S04]  /*23460*/  STL [R1+0x1c4], RZ ;  /* 0x0001c4ff01007387 */ /* 0x000fe80000100800 */
[----:B------:R-:W-:Y:S04]  /*23470*/  STL [R1+0x1c8], RZ ;  /* 0x0001c8ff01007387 */ /* 0x000fe80000100800 */
[----:B------:R-:W-:Y:S01]  /*23480*/  STL [R1+0x1cc], RZ ;  /* 0x0001ccff01007387 */ /* 0x000fe20000100800 */
[----:B------:R-:W-:-:S03]  /*23490*/  LEA.HI R3, R0, R9, RZ, 0x5 ;  /* 0x0000000900037211 */ /* 0x000fc600078f28ff */
        /* <DEDUP_REMOVED lines=13> */
[----:B------:R1:W-:Y:S02]  /*23570*/  STL [R1+0x12c0], R3 ;  /* 0x0012c00301007387 */ /* 0x0003e40000100800 */
[----:B-1----:R-:W-:-:S05]  /*23580*/  VIADD R3, R3, 0xfffffffa ;  /* 0xfffffffa03037836 */ /* 0x002fca0000000000 */
[----:B------:R4:W-:Y:S01]  /*23590*/  STL [R1+0x12c8], R3 ;  /* 0x0012c80301007387 */ /* 0x0009e20000100800 */
[----:B------:R-:W-:Y:S02]  /*235a0*/  SHF.R.S32.HI R4, RZ, 0x1f, R5 ;  /* 0x0000001fff047819 */ /* 0x000fe40000011405 */
[----:B------:R-:W-:Y:S02]  /*235b0*/  SHF.R.S32.HI R0, RZ, 0x1f, R2 ;  /* 0x0000001fff007819 */ /* 0x000fe40000011402 */
[----:B------:R-:W-:Y:S02]  /*235c0*/  CS2R R24, SRZ ;  /* 0x0000000000187805 */ /* 0x000fe4000001ff00 */
[C---:B------:R-:W-:Y:S01]  /*235d0*/  SHF.L.U64.HI R4, R5.reuse, 0x2, R4 ;  /* 0x0000000205047819 */ /* 0x040fe20000010204 */
[----:B------:R-:W-:Y:S01]  /*235e0*/  IMAD.SHL.U32 R5, R5, 0x4, RZ ;  /* 0x0000000405057824 */ /* 0x000fe200078e00ff */
[C---:B------:R-:W-:Y:S01]  /*235f0*/  SHF.L.U64.HI R0, R2.reuse, 0x2, R0 ;  /* 0x0000000202007819 */ /* 0x040fe20000010200 */
[----:B------:R-:W-:Y:S01]  /*23600*/  IMAD.SHL.U32 R2, R2, 0x4, RZ ;  /* 0x0000000402027824 */ /* 0x000fe200078e00ff */
        /* <DEDUP_REMOVED lines=62> */
[----:B------:R-:W-:Y:S01]  /*239f0*/  CS2R R150, SRZ ;  /* 0x0000000000967805 */ /* 0x000fe2000001ff00 */
[----:B------:R-:W-:Y:S01]  /*23a00*/  UMOV UR5, 0x5 ;  /* 0x0000000500057882 */ /* 0x000fe20000000000 */
[----:B----4-:R-:W-:-:S05]  /*23a10*/  UMOV UR44, 0xffffffff ;  /* 0xffffffff002c7882 */ /* 0x010fca0000000000 */
.L_x_1:
[----:B------:R-:W-:Y:S01]  /*23a20*/  STL.64 [R1+0x1988], R250 ;  /* 0x001988fa01007387 */ /* 0x000fe20000100a00 */
[----:B------:R-:W-:Y:S01]  /*23a30*/  UIADD3 UR44, UR44, 0x1, URZ ;  /* 0x000000012c2c7890 */ /* 0x000fe2000fffe03f */
[----:B------:R-:W-:-:S04]  /*23a40*/  DEPBAR.LE SB0, 0xa ;  /* 0x000082800000791a */ /* 0x000fc80000000000 */
[----:B-----5:R-:W-:Y:S01]  /*23a50*/  STL.64 [R1+0x1980], R248 ;  /* 0x001980f801007387 */ /* 0x020fe20000100a00 */
[----:B------:R-:W-:Y:S01]  /*23a60*/  UMOV UR43, 0x40000040 ;  /* 0x40000040002b7882 */ /* 0x000fe20000000000 */
[----:B------:R-:W-:Y:S01]  /*23a70*/  UMOV UR41, 0x40000040 ;  /* 0x4000004000297882 */ /* 0x000fe20000000000 */
[----:B------:R-:W1:Y:S01]  /*23a80*/  LDC R3, c[0x0][0x230] ;  /* 0x00008c00ff037b82 */ /* 0x000e620000000800 */
        /* <DEDUP_REMOVED lines=62> */
[----:B--2---:R-:W2:Y:S04]  /*23e70*/  LDL.LU.64 R124, [R1+0xa00] ;  /* 0x000a0000017c7983 */ /* 0x004ea80000300a00 */
[----:B------:R-:W3:Y:S04]  /*23e80*/  LDL.LU.64 R126, [R1+0xa08] ;  /* 0x000a0800017e7983 */ /* 0x000ee80000300a00 */
[----:B------:R-:W4:Y:S04]  /*23e90*/  LDL.LU.64 R128, [R1+0xa10] ;  /* 0x000a100001807983 */ /* 0x000f280000300a00 */
[----:B------:R-:W2:Y:S04]  /*23ea0*/  LDL.LU.64 R130, [R1+0xa18] ;  /* 0x000a180001827983 */ /* 0x000ea80000300a00 */
        /* <DEDUP_REMOVED lines=9> */
[----:B------:R-:W3:Y:S01]  /*23f40*/  LDL.LU.64 R150, [R1+0xa68] ;  /* 0x000a680001967983 */ /* 0x000ee20000300a00 */
[----:B------:R-:W-:Y:S01]  /*23f50*/  UISETP.GT.AND UP0, UPT, UR44, 0x6, UPT ;  /* 0x000000062c00788c */ /* 0x000fe2000bf04270 */
[----:B------:R-:W-:Y:S06]  /*23f60*/  BAR.SYNC.DEFER_BLOCKING 0x0 ;  /* 0x0000000000007b1d */ /* 0x000fec0000010000 */
[----:B---3--:R-:W-:Y:S04]  /*23f70*/  STL.64 [R1+0x2188], R150 ;  /* 0x0021889601007387 */ /* 0x008fe80000100a00 */
[----:B--2---:R-:W-:Y:S04]  /*23f80*/  STL.64 [R1+0x2180], R148 ;  /* 0x0021809401007387 */ /* 0x004fe80000100a00 */
[----:B----4-:R-:W-:Y:S04]  /*23f90*/  STL.64 [R1+0x2178], R146 ;  /* 0x0021789201007387 */ /* 0x010fe80000100a00 */
        /* <DEDUP_REMOVED lines=62> */
[----:B------:R-:W2:Y:S04]  /*24380*/  LDL.LU.64 R26, [R1+0xc08] ;  /* 0x000c0800011a7983 */ /* 0x000ea80000300a00 */
        /* <DEDUP_REMOVED lines=61> */
[----:B------:R-:W2:Y:S01]  /*24760*/  LDL.LU.64 R150, [R1+0xdf8] ;  /* 0x000df80001967983 */ /* 0x000ea20000300a00 */
[----:B------:R-:W-:-:S03]  /*24770*/  USEL UR44, UR44, URZ, !UP0 ;  /* 0x0000003f2c2c7287 */ /* 0x000fc6000c000000 */
[----:B------:R-:W3:Y:S01]  /*24780*/  LDL.LU.64 R152, [R1+0xa70] ;  /* 0x000a700001987983 */ /* 0x000ee20000300a00 */
[----:B------:R-:W-:Y:S02]  /*24790*/  ULEA UR8, UR44, UR4, 0xf ;  /* 0x000000042c087291 */ /* 0x000fe4000f8e783f */
[----:B------:R-:W-:Y:S01]  /*247a0*/  ULEA UR9, UR44, UR4, 0x10 ;  /* 0x000000042c097291 */ /* 0x000fe2000f8e803f */
[----:B------:R-:W3:Y:S01]  /*247b0*/  LDL.LU.64 R154, [R1+0xa78] ;  /* 0x000a7800019a7983 */ /* 0x000ee20000300a00 */
[----:B------:R-:W-:Y:S02]  /*247c0*/  UIADD3 UR8, UR8, 0x70000, URZ ;  /* 0x0007000008087890 */ /* 0x000fe4000fffe03f */
[----:B------:R-:W-:Y:S01]  /*247d0*/  USHF.R.U32.HI UR9, URZ, 0x4, UR9 ;  /* 0x000000043f097899 */ /* 0x000fe20008011609 */
[----:B------:R-:W3:Y:S01]  /*247e0*/  LDL.LU.64 R156, [R1+0xa80] ;  /* 0x000a8000019c7983 */ /* 0x000ee20000300a00 */
[----:B------:R-:W-:Y:S02]  /*247f0*/  USHF.R.U32.HI UR8, URZ, 0x4, UR8 ;  /* 0x000000043f087899 */ /* 0x000fe40008011608 */
[----:B------:R-:W-:Y:S01]  /*24800*/  USGXT.U32 UR42, UR9, 0xe ;  /* 0x0000000e092a789a */ /* 0x000fe20008000000 */
[----:B------:R-:W3:Y:S01]  /*24810*/  LDL.LU.64 R158, [R1+0xa88] ;  /* 0x000a8800019e7983 */ /* 0x000ee20000300a00 */
[----:B------:R-:W-:-:S02]  /*24820*/  USGXT.U32 UR40, UR8, 0xe ;  /* 0x0000000e0828789a */ /* 0x000fc40008000000 */
[----:B------:R-:W-:Y:S01]  /*24830*/  UIADD3 UR26, UP1, UR42, 0x2, URZ ;  /* 0x000000022a1a7890 */ /* 0x000fe2000ff3e03f */
[----:B------:R-:W3:Y:S01]  /*24840*/  LDL.LU.64 R160, [R1+0xa90] ;  /* 0x000a900001a07983 */ /* 0x000ee20000300a00 */
[----:B------:R-:W-:Y:S01]  /*24850*/  UIADD3 UR24, UP0, UR40, 0x2, URZ ;  /* 0x0000000228187890 */ /* 0x000fe2000ff1e03f */
[----:B------:R-:W-:Y:S01]  /*24860*/  UMOV UR8, URZ ;  /* 0x0000003f00087c82 */ /* 0x000fe20008000000 */
[----:B------:R-:W-:Y:S02]  /*24870*/  UMOV UR9, URZ ;  /* 0x0000003f00097c82 */ /* 0x000fe40008000000 */
[----:B------:R-:W-:Y:S01]  /*24880*/  UIADD3.X UR25, UR8, 0x40000040, URZ, UP0, !UPT ;  /* 0x4000004008197890 */ /* 0x000fe200087fe43f */
[----:B------:R-:W3:Y:S01]  /*24890*/  LDL.LU.64 R162, [R1+0xa98] ;  /* 0x000a980001a27983 */ /* 0x000ee20000300a00 */
[----:B------:R-:W-:Y:S01]  /*248a0*/  UIADD3.X UR27, UR9, 0x40000040, URZ, UP1, !UPT ;  /* 0x40000040091b7890 */ /* 0x000fe20008ffe43f */
[----:B--2---:R-:W-:Y:S01]  /*248b0*/  WARPGROUP.ARRIVE ;  /* 0x00000000000079c5 */ /* 0x004fe20000000000 */
[----:B------:R-:W-:Y:S01]  /*248c0*/  UIADD3.64 UR36, UR24, 0x2, URZ ;  /* 0x0000000218247897 */ /* 0x000fe2000fffe03f */
[----:B------:R-:W3:Y:S04]  /*248d0*/  LDL.LU.64 R164, [R1+0xaa0] ;  /* 0x000aa00001a47983 */ /* 0x000ee80000300a00 */
[----:B------:R-:W-:Y:S01]  /*248e0*/  HGMMA.64x256x8.F32.TF32 R24, gdesc[UR40], R24, gsb0 ;  /* 0x07e00000281879f0 */ /* 0x000fe20008002818 */
[----:B------:R-:W-:Y:S01]  /*248f0*/  UIADD3.64 UR38, UR26, 0x2, URZ ;  /* 0x000000021a267897 */ /* 0x000fe2000fffe03f */
[----:B------:R-:W3:Y:S01]  /*24900*/  LDL.LU.64 R166, [R1+0xaa8] ;  /* 0x000aa80001a67983 */ /* 0x000ee20000300a00 */
[----:B------:R-:W-:-:S02]  /*24910*/  UIADD3.64 UR34, UR26, 0x4, URZ ;  /* 0x000000041a227897 */ /* 0x000fc4000fffe03f */
[----:B------:R-:W-:Y:S01]  /*24920*/  UIADD3.64 UR32, UR24, 0x4, URZ ;  /* 0x0000000418207897 */ /* 0x000fe2000fffe03f */
        /* <DEDUP_REMOVED lines=42> */
[----:B------:R-:W-:Y:S04]  /*24bd0*/  STL [R1+0x1788], R15 ;  /* 0x0017880f01007387 */ /* 0x000fe80000100800 */
[----:B------:R-:W-:Y:S04]  /*24be0*/  STL.64 [R1+0x1780], R10 ;  /* 0x0017800a01007387 */ /* 0x000fe80000100a00 */
[----:B------:R-:W-:Y:S04]  /*24bf0*/  STL [R1+0x1768], R8 ;  /* 0x0017680801007387 */ /* 0x000fe80000100800 */
[----:B------:R-:W-:Y:S01]  /*24c00*/  STL [R1+0x174c], R6 ;  /* 0x00174c0601007387 */ /* 0x000fe20000100800 */
[----:B------:R-:W-:-:S02]  /*24c10*/  WARPGROUP.DEPBAR.LE gsb0, 0x0 ;  /* 0x00008000000079c5 */ /* 0x000fc40000010000 */
[----:B------:R-:W-:-:S06]  /*24c20*/  WARPGROUP.ARRIVE ;  /* 0x00000000000079c5 */ /* 0x000fcc0000000000 */
[----:B------:R-:W-:Y:S03]  /*24c30*/  HGMMA.64x256x8.F32.TF32 R24, gdesc[UR24], R24, gsb0 ;  /* 0x07e00000181879f0 */ /* 0x000fe60008002818 */
[----:B------:R-:W-:Y:S02]  /*24c40*/  WARPGROUP.DEPBAR.LE gsb0, 0x0 ;  /* 0x00008000000079c5 */ /* 0x000fe40000010000 */
[----:B------:R-:W-:-:S15]  /*24c50*/  WARPGROUP.ARRIVE ;  /* 0x00000000000079c5 */ /* 0x000fde0000000000 */
[----:B------:R-:W-:-:S08]  /*24c60*/  NOP ;  /* 0x0000000000007918 */ /* 0x000fd00000000000 */
[----:B------:R-:W-:Y:S03]  /*24c70*/  HGMMA.64x256x8.F32.TF32 R24, gdesc[UR36], R24, gsb0 ;  /* 0x07e00000241879f0 */ /* 0x000fe60008002818 */
[----:B------:R-:W-:Y:S02]  /*24c80*/  WARPGROUP.DEPBAR.LE gsb0, 0x0 ;  /* 0x00008000000079c5 */ /* 0x000fe40000010000 */
[----:B------:R-:W-:-:S15]  /*24c90*/  WARPGROUP.ARRIVE ;  /* 0x00000000000079c5 */ /* 0x000fde0000000000 */
[----:B------:R-:W-:-:S08]  /*24ca0*/  NOP ;  /* 0x0000000000007918 */ /* 0x000fd00000000000 */
[----:B------:R-:W-:Y:S03]  /*24cb0*/  HGMMA.64x256x8.F32.TF32 R24, gdesc[UR32], R24, gsb0 ;  /* 0x07e00000201879f0 */ /* 0x000fe60008002818 */
[----:B------:R-:W-:Y:S02]  /*24cc0*/  WARPGROUP.DEPBAR.LE gsb0, 0x0 ;  /* 0x00008000000079c5 */ /* 0x000fe40000010000 */
        /* <DEDUP_REMOVED lines=64> */
[----:B--2---:R-:W3:Y:S04]  /*250d0*/  LDL.LU.64 R150, [R1+0x2188] ;  /* 0x0021880001967983 */ /* 0x004ee80000300a00 */
        /* <DEDUP_REMOVED lines=13> */
[----:B------:R-:W-:Y:S01]  /*251b0*/  UIADD3.64 UR22, UR26, 0x7fe, URZ ;  /* 0x000007fe1a167897 */ /* 0x000fe2000fffe03f */
[----:B------:R-:W-:Y:S01]  /*251c0*/  UMOV UR20, UR40 ;  /* 0x0000002800147c82 */ /* 0x000fe20008000000 */
[----:B------:R-:W-:Y:S01]  /*251d0*/  UMOV UR21, UR41 ;  /* 0x0000002900157c82 */ /* 0x000fe20008000000 */
[----:B------:R-:W-:Y:S01]  /*251e0*/  UIADD3.64 UR18, UR26, 0x800, URZ ;  /* 0x000008001a127897 */ /* 0x000fe2000fffe03f */
[----:B------:R-:W2:Y:S01]  /*251f0*/  LDL.LU.64 R122, [R1+0x2118] ;  /* 0x00211800017a7983 */ /* 0x000ea20000300a00 */
[----:B------:R-:W-:Y:S01]  /*25200*/  UMOV UR16, UR24 ;  /* 0x0000001800107c82 */ /* 0x000fe20008000000 */
[----:B------:R-:W-:Y:S01]  /*25210*/  UMOV UR17, UR25 ;  /* 0x0000001900117c82 */ /* 0x000fe20008000000 */
[----:B------:R-:W-:Y:S01]  /*25220*/  UIADD3.64 UR14, UR26, 0x802, URZ ;  /* 0x000008021a0e7897 */ /* 0x000fe2000fffe03f */
[----:B------:R-:W4:Y:S01]  /*25230*/  LDL.LU.64 R120, [R1+0x2110] ;  /* 0x0021100001787983 */ /* 0x000f220000300a00 */
[----:B------:R-:W-:Y:S01]  /*25240*/  UMOV UR12, UR36 ;  /* 0x00000024000c7c82 */ /* 0x000fe20008000000 */
[----:B------:R-:W-:Y:S01]  /*25250*/  UMOV UR13, UR37 ;  /* 0x00000025000d7c82 */ /* 0x000fe20008000000 */
[----:B------:R-:W-:Y:S01]  /*25260*/  UIADD3.64 UR10, UR26, 0x804, URZ ;  /* 0x000008041a0a7897 */ /* 0x000fe2000fffe03f */
[----:B------:R-:W4:Y:S01]  /*25270*/  LDL.LU.64 R118, [R1+0x2108] ;  /* 0x0021080001767983 */ /* 0x000f220000300a00 */
[----:B------:R-:W-:Y:S01]  /*25280*/  UMOV UR8, UR32 ;  /* 0x0000002000087c82 */ /* 0x000fe20008000000 */
[----:B------:R-:W-:-:S02]  /*25290*/  UMOV UR9, UR33 ;  /* 0x0000002100097c82 */ /* 0x000fc40008000000 */
        /* <DEDUP_REMOVED lines=46> */
[----:B------:R-:W4:Y:S01]  /*25580*/  LDL.LU.64 R24, [R1+0x1f90] ;  /* 0x001f900001187983 */ /* 0x000f220000300a00 */
[----:B---3--:R-:W-:-:S06]  /*25590*/  WARPGROUP.ARRIVE ;  /* 0x00000000000079c5 */ /* 0x008fcc0000000000 */
        /* <DEDUP_REMOVED lines=14> */
[----:B------:R3:W-:Y:S04]  /*25680*/  STL.64 [R1+0xa00], R124 ;  /* 0x000a007c01007387 */ /* 0x0007e80000100a00 */
        /* <DEDUP_REMOVED lines=63> */
[----:B---3--:R-:W3:Y:S04]  /*25a80*/  LDL.LU.64 R124, [R1+0x400] ;  /* 0x00040000017c7983 */ /* 0x008ee80000300a00 */
[----:B-1----:R-:W4:Y:S04]  /*25a90*/  LDL.LU.64 R126, [R1+0x408] ;  /* 0x00040800017e7983 */ /* 0x002f280000300a00 */
        /* <DEDUP_REMOVED lines=12> */
[----:B----4-:R-:W-:Y:S04]  /*25b60*/  STL.64 [R1+0x1d88], R150 ;  /* 0x001d889601007387 */ /* 0x010fe80000100a00 */
[----:B---3--:R-:W-:Y:S04]  /*25b70*/  STL.64 [R1+0x1d80], R148 ;  /* 0x001d809401007387 */ /* 0x008fe80000100a00 */
[----:B--2---:R-:W-:Y:S04]  /*25b80*/  STL.64 [R1+0x1d78], R146 ;  /* 0x001d789201007387 */ /* 0x004fe80000100a00 */
        /* <DEDUP_REMOVED lines=61> */
[----:B-1----:R-:W2:Y:S04]  /*25f60*/  LDL.LU.64 R24, [R1+0x600] ;  /* 0x0006000001187983 */ /* 0x002ea80000300a00 */
        /* <DEDUP_REMOVED lines=63> */
[----:B--2---:R-:W-:Y:S04]  /*26360*/  STL.64 [R1+0x1f88], R150 ;  /* 0x001f889601007387 */ /* 0x004fe80000100a00 */
[----:B----4-:R-:W-:Y:S04]  /*26370*/  STL.64 [R1+0x1f80], R148 ;  /* 0x001f809401007387 */ /* 0x010fe80000100a00 */
[----:B---3--:R-:W-:Y:S04]  /*26380*/  STL.64 [R1+0x1f78], R146 ;  /* 0x001f789201007387 */ /* 0x008fe80000100a00 */
        /* <DEDUP_REMOVED lines=125> */
[----:B------:R-:W-:-:S02]  /*26b60*/  UIADD3.64 UR40, UR24, 0x1fe, URZ ;  /* 0x000001fe18287897 */ /* 0x000fc4000fffe03f */
[----:B------:R-:W-:Y:S01]  /*26b70*/  UIADD3.64 UR28, UR24, 0x200, URZ ;  /* 0x00000200181c7897 */ /* 0x000fe2000fffe03f */
[----:B------:R-:W3:Y:S01]  /*26b80*/  LDL.LU.64 R152, [R1+0x470] ;  /* 0x0004700001987983 */ /* 0x000ee20000300a00 */
[----:B------:R-:W-:Y:S01]  /*26b90*/  UMOV UR30, UR26 ;  /* 0x0000001a001e7c82 */ /* 0x000fe20008000000 */
[----:B------:R-:W-:Y:S01]  /*26ba0*/  UMOV UR31, UR27 ;  /* 0x0000001b001f7c82 */ /* 0x000fe20008000000 */
[----:B------:R-:W-:Y:S01]  /*26bb0*/  UIADD3.64 UR36, UR24, 0x202, URZ ;  /* 0x0000020218247897 */ /* 0x000fe2000fffe03f */
[----:B------:R-:W3:Y:S01]  /*26bc0*/  LDL.LU.64 R154, [R1+0x478] ;  /* 0x00047800019a7983 */ /* 0x000ee20000300a00 */
[----:B------:R-:W-:-:S03]  /*26bd0*/  UIADD3.64 UR32, UR24, 0x204, URZ ;  /* 0x0000020418207897 */ /* 0x000fc6000fffe03f */
        /* <DEDUP_REMOVED lines=48> */
[----:B--2---:R-:W-:-:S06]  /*26ee0*/  WARPGROUP.ARRIVE ;  /* 0x00000000000079c5 */ /* 0x004fcc0000000000 */
        /* <DEDUP_REMOVED lines=142> */
[----:B------:R-:W-:Y:S01]  /*277d0*/  UMOV UR20, UR40 ;  /* 0x0000002800147c82 */ /* 0x000fe20008000000 */
[----:B------:R-:W-:Y:S01]  /*277e0*/  UMOV UR21, UR41 ;  /* 0x0000002900157c82 */ /* 0x000fe20008000000 */
[----:B------:R-:W-:Y:S01]  /*277f0*/  UMOV UR30, UR18 ;  /* 0x00000012001e7c82 */ /* 0x000fe20008000000 */
[----:B------:R-:W-:Y:S01]  /*27800*/  UMOV UR31, UR19 ;  /* 0x00000013001f7c82 */ /* 0x000fe20008000000 */
[----:B------:R-:W-:Y:S01]  /*27810*/  UMOV UR12, UR36 ;  /* 0x00000024000c7c82 */ /* 0x000fe20008000000 */
[----:B------:R-:W-:Y:S01]  /*27820*/  UMOV UR13, UR37 ;  /* 0x00000025000d7c82 */ /* 0x000fe20008000000 */
[----:B------:R-:W-:Y:S01]  /*27830*/  UMOV UR8, UR32 ;  /* 0x0000002000087c82 */ /* 0x000fe20008000000 */
[----:B------:R-:W-:Y:S01]  /*27840*/  UMOV UR9, UR33 ;  /* 0x0000002100097c82 */ /* 0x000fe20008000000 */
        /* <DEDUP_REMOVED lines=93> */
[----:B------:R-:W-:-:S02]  /*27e20*/  UIADD3.64 UR40, UR24, 0x3fe, URZ ;  /* 0x000003fe18287897 */ /* 0x000fc4000fffe03f */
[----:B------:R-:W-:Y:S01]  /*27e30*/  UIADD3.64 UR28, UR24, 0x400, URZ ;  /* 0x00000400181c7897 */ /* 0x000fe2000fffe03f */
[----:B------:R-:W2:Y:S01]  /*27e40*/  LDL.LU.64 R122, [R1+0x1d18] ;  /* 0x001d1800017a7983 */ /* 0x000ea20000300a00 */
[----:B------:R-:W-:Y:S01]  /*27e50*/  UMOV UR30, UR26 ;  /* 0x0000001a001e7c82 */ /* 0x000fe20008000000 */
[----:B------:R-:W-:Y:S01]  /*27e60*/  UMOV UR31, UR27 ;  /* 0x0000001b001f7c82 */ /* 0x000fe20008000000 */
[----:B------:R-:W-:Y:S01]  /*27e70*/  UIADD3.64 UR36, UR24, 0x402, URZ ;  /* 0x0000040218247897 */ /* 0x000fe2000fffe03f */
[----:B------:R-:W4:Y:S01]  /*27e80*/  LDL.LU.64 R120, [R1+0x1d10] ;  /* 0x001d100001787983 */ /* 0x000f220000300a00 */
[----:B------:R-:W-:-:S03]  /*27e90*/  UIADD3.64 UR32, UR24, 0x404, URZ ;  /* 0x0000040418207897 */ /* 0x000fc6000fffe03f */
        /* <DEDUP_REMOVED lines=127> */
[----:B-1----:R-:W4:Y:S04]  /*28690*/  LDL.LU.64 R124, [R1] ;  /* 0x00000000017c7983 */ /* 0x002f280000300a00 */
[----:B---3--:R-:W3:Y:S04]  /*286a0*/  LDL.LU.64 R126, [R1+0x8] ;  /* 0x00000800017e7983 */ /* 0x008ee80000300a00 */
[----:B--2---:R-:W2:Y:S04]  /*286b0*/  LDL.LU.64 R128, [R1+0x10] ;  /* 0x0000100001807983 */ /* 0x004ea80000300a00 */
[----:B------:R-:W4:Y:S04]  /*286c0*/  LDL.LU.64 R130, [R1+0x18] ;  /* 0x0000180001827983 */ /* 0x000f280000300a00 */
[----:B------:R-:W3:Y:S04]  /*286d0*/  LDL.LU.64 R132, [R1+0x20] ;  /* 0x0000200001847983 */ /* 0x000ee80000300a00 */
[----:B------:R-:W2:Y:S04]  /*286e0*/  LDL.LU.64 R134, [R1+0x28] ;  /* 0x0000280001867983 */ /* 0x000ea80000300a00 */
        /* <DEDUP_REMOVED lines=8> */
[----:B---3--:R-:W-:Y:S04]  /*28770*/  STL.64 [R1+0x1b88], R150 ;  /* 0x001b889601007387 */ /* 0x008fe80000100a00 */
[----:B----4-:R-:W-:Y:S04]  /*28780*/  STL.64 [R1+0x1b80], R148 ;  /* 0x001b809401007387 */ /* 0x010fe80000100a00 */
        /* <DEDUP_REMOVED lines=283> */
[----:B------:R-:W2:Y:S01]  /*29940*/  LDL.LU.64 R120, [R1+0x1b10] ;  /* 0x001b100001787983 */ /* 0x000ea20000300a00 */
[----:B------:R-:W-:-:S03]  /*29950*/  UIADD3.64 UR32, UR24, 0x604, URZ ;  /* 0x0000060418207897 */ /* 0x000fc6000fffe03f */
        /* <DEDUP_REMOVED lines=48> */
[----:B------:R-:W4:Y:S04]  /*29c60*/  LDL R8, [R1+0x12c8] ;  /* 0x0012c80001087983 */ /* 0x000f280000100800 */
[----:B------:R-:W2:Y:S01]  /*29c70*/  LDL.LU R6, [R1+0xe30] ;  /* 0x000e300001067983 */ /* 0x000ea20000300800 */
        /* <DEDUP_REMOVED lines=15> */
[----:B------:R-:W-:Y:S04]  /*29d70*/  STL.64 [R1], R124 ;  /* 0x0000007c01007387 */ /* 0x000fe80000100a00 */
        /* <DEDUP_REMOVED lines=127> */
[----:B------:R-:W-:Y:S01]  /*2a570*/  UMOV UR20, UR40 ;  /* 0x0000002800147c82 */ /* 0x000fe20008000000 */
[----:B------:R-:W-:-:S02]  /*2a580*/  UMOV UR21, UR41 ;  /* 0x0000002900157c82 */ /* 0x000fc40008000000 */
[----:B------:R-:W3:Y:S01]  /*2a590*/  LDL.LU R15, [R1+0xe44] ;  /* 0x000e4400010f7983 */ /* 0x000ee20000300800 */
[----:B------:R-:W-:Y:S01]  /*2a5a0*/  UMOV UR16, UR28 ;  /* 0x0000001c00107c82 */ /* 0x000fe20008000000 */
[----:B------:R-:W-:Y:S01]  /*2a5b0*/  UMOV UR17, UR29 ;  /* 0x0000001d00117c82 */ /* 0x000fe20008000000 */
[----:B------:R-:W-:Y:S01]  /*2a5c0*/  UMOV UR12, UR36 ;  /* 0x00000024000c7c82 */ /* 0x000fe20008000000 */
[----:B--2---:R1:W-:Y:S01]  /*2a5d0*/  STL.64 [R1+0x1750], R6 ;  /* 0x0017500601007387 */ /* 0x0043e20000100a00 */
[----:B------:R-:W-:Y:S01]  /*2a5e0*/  UMOV UR13, UR37 ;  /* 0x00000025000d7c82 */ /* 0x000fe20008000000 */
[----:B------:R-:W-:Y:S01]  /*2a5f0*/  VIADD R3, R3, 0xffffff40 ;  /* 0xffffff4003037836 */ /* 0x000fe20000000000 */
[----:B------:R-:W-:Y:S01]  /*2a600*/  UIADD3 UR5, UR5, 0x1, URZ ;  /* 0x0000000105057890 */ /* 0x000fe2000fffe03f */
[----:B------:R-:W2:Y:S01]  /*2a610*/  S2R R11, SR_TID.X ;  /* 0x00000000000b7919 */ /* 0x000ea20000002100 */
[C---:B----4-:R-:W-:Y:S01]  /*2a620*/  ISETP.GE.AND P0, PT, R6.reuse, R8, PT ;  /* 0x000000080600720c */ /* 0x050fe20003f06270 */
[----:B------:R-:W-:Y:S01]  /*2a630*/  IMAD R3, R6, -0x20, R3 ;  /* 0xffffffe006037824 */ /* 0x000fe200078e0203 */
[----:B-1----:R-:W4:Y:S04]  /*2a640*/  LDL.LU R7, [R1+0xe48] ;  /* 0x000e480001077983 */ /* 0x002f280000300800 */
[----:B------:R-:W-:Y:S01]  /*2a650*/  ISETP.GT.AND P1, PT, R3, RZ, PT ;  /* 0x000000ff0300720c */ /* 0x000fe20003f24270 */
[----:B---3--:R-:W-:-:S06]  /*2a660*/  WARPGROUP.ARRIVE ;  /* 0x00000000000079c5 */ /* 0x008fcc0000000000 */
[----:B------:R-:W-:Y:S03]  /*2a670*/  HGMMA.64x256x8.F32.TF32 R24, gdesc[UR20], R24, gsb0 ;  /* 0x07e00000141879f0 */ /* 0x000fe60008002818 */
[----:B------:R-:W-:Y:S02]  /*2a680*/  WARPGROUP.DEPBAR.LE gsb0, 0x0 ;  /* 0x00008000000079c5 */ /* 0x000fe40000010000 */
[----:B------:R-:W-:-:S15]  /*2a690*/  WARPGROUP.ARRIVE ;  /* 0x00000000000079c5 */ /* 0x000fde0000000000 */
[----:B------:R-:W-:-:S08]  /*2a6a0*/  NOP ;  /* 0x0000000000007918 */ /* 0x000fd00000000000 */
[----:B------:R-:W-:Y:S01]  /*2a6b0*/  HGMMA.64x256x8.F32.TF32 R24, gdesc[UR16], R24, gsb0 ;  /* 0x07e00000101879f0 */ /* 0x000fe20008002818 */
[----:B--2---:R-:W-:Y:S01]  /*2a6c0*/  IMAD.SHL.U32 R10, R11, 0x10, RZ ;  /* 0x000000100b0a7824 */ /* 0x004fe200078e00ff */
[----:B------:R-:W-:Y:S01]  /*2a6d0*/  UISETP.GT.AND UP0, UPT, UR5, 0x6, UPT ;  /* 0x000000060500788c */ /* 0x000fe2000bf04270 */
[----:B------:R-:W-:Y:S02]  /*2a6e0*/  SEL R9, RZ, 0x4, !P1 ;  /* 0x00000004ff097807 */ /* 0x000fe40004800000 */
[----:B----4-:R-:W-:Y:S01]  /*2a6f0*/  IADD3 R7, P1, R7, R5, RZ ;  /* 0x0000000507077210 */ /* 0x010fe20007f3e0ff */
[----:B------:R-:W-:Y:S01]  /*2a700*/  USEL UR5, UR5, URZ, !UP0 ;  /* 0x0000003f05057287 */ /* 0x000fe2000c000000 */
[----:B------:R-:W-:Y:S02]  /*2a710*/  LOP3.LUT R11, R11, 0x7f, RZ, 0xc0, !PT ;  /* 0x0000007f0b0b7812 */ /* 0x000fe400078ec0ff */
[----:B------:R-:W-:Y:S01]  /*2a720*/  LOP3.LUT R8, R10, 0x70, RZ, 0xc0, !PT ;  /* 0x000000700a087812 */ /* 0x000fe200078ec0ff */
[----:B------:R-:W-:Y:S01]  /*2a730*/  IMAD.X R15, R15, 0x1, R4, P1 ;  /* 0x000000010f0f7824 */ /* 0x000fe200008e0604 */
[----:B------:R-:W-:Y:S01]  /*2a740*/  SEL R9, R9, RZ, !P0 ;  /* 0x000000ff09097207 */ /* 0x000fe20004000000 */
[----:B------:R-:W-:Y:S02]  /*2a750*/  STL [R1+0xe48], R7 ;  /* 0x000e480701007387 */ /* 0x000fe40000100800 */
[----:B------:R-:W-:Y:S01]  /*2a760*/  IMAD R8, R11, 0x80, R8 ;  /* 0x000000800b087824 */ /* 0x000fe200078e0208 */
[----:B------:R-:W-:Y:S01]  /*2a770*/  ISETP.NE.U32.AND P2, PT, R9, RZ, PT ;  /* 0x000000ff0900720c */ /* 0x000fe20003f45070 */
[----:B------:R-:W-:Y:S04]  /*2a780*/  STL [R1+0xe44], R15 ;  /* 0x000e440f01007387 */ /* 0x000fe80000100800 */
[----:B------:R-:W2:Y:S04]  /*2a790*/  LDL.LU R11, [R1+0xe4c] ;  /* 0x000e4c00010b7983 */ /* 0x000ea80000300800 */
[----:B------:R-:W3:Y:S01]  /*2a7a0*/  LDL.LU R10, [R1+0xe50] ;  /* 0x000e5000010a7983 */ /* 0x000ee20000300800 */
[----:B------:R-:W-:Y:S01]  /*2a7b0*/  UMOV UR8, UR32 ;  /* 0x0000002000087c82 */ /* 0x000fe20008000000 */
[----:B------:R-:W-:Y:S01]  /*2a7c0*/  UMOV UR9, UR33 ;  /* 0x0000002100097c82 */ /* 0x000fe20008000000 */
[----:B------:R-:W-:-:S02]  /*2a7d0*/  WARPGROUP.DEPBAR.LE gsb0, 0x0 ;  /* 0x00008000000079c5 */ /* 0x000fc40000010000 */
[----:B------:R-:W-:-:S06]  /*2a7e0*/  WARPGROUP.ARRIVE ;  /* 0x00000000000079c5 */ /* 0x000fcc0000000000 */
[----:B------:R-:W-:Y:S01]  /*2a7f0*/  HGMMA.64x256x8.F32.TF32 R24, gdesc[UR12], R24, gsb0 ;  /* 0x07e000000c1879f0 */ /* 0x000fe20008002818 */
[----:B------:R-:W-:-:S06]  /*2a800*/  ULEA UR12, UR5, UR4, 0xf ;  /* 0x00000004050c7291 */ /* 0x000fcc000f8e783f */
[----:B------:R-:W-:Y:S02]  /*2a810*/  VIADD R9, R8, UR12 ;  /* 0x0000000c08097c36 */ /* 0x000fe40008000000 */
[----:B------:R-:W4:Y:S04]  /*2a820*/  LDL.LU R8, [R1+0xe54] ;  /* 0x000e540001087983 */ /* 0x000f280000300800 */
[----:B------:R-:W4:Y:S01]  /*2a830*/  LDL.LU R6, [R1+0xe58] ;  /* 0x000e580001067983 */ /* 0x000f220000300800 */
[----:B------:R-:W-:Y:S01]  /*2a840*/  ISETP.GT.AND P1, PT, R3, 0x1, PT ;  /* 0x000000010300780c */ /* 0x000fe20003f24270 */
[----:B------:R-:W-:Y:S02]  /*2a850*/  WARPGROUP.DEPBAR.LE gsb0, 0x0 ;  /* 0x00008000000079c5 */ /* 0x000fe40000010000 */
[----:B------:R-:W-:-:S11]  /*2a860*/  WARPGROUP.ARRIVE ;  /* 0x00000000000079c5 */ /* 0x000fd60000000000 */
[----:B------:R-:W-:Y:S01]  /*2a870*/  HGMMA.64x256x8.F32.TF32 R24, gdesc[UR8], R24, gsb0 ;  /* 0x07e00000081879f0 */ /* 0x000fe20008002818 */
[----:B---3--:R-:W-:-:S05]  /*2a880*/  IADD3 R10, P3, R10, R5, RZ ;  /* 0x000000050a0a7210 */ /* 0x008fca0007f7e0ff */
[----:B--2---:R-:W-:Y:S01]  /*2a890*/  IMAD.X R11, R11, 0x1, R4, P3 ;  /* 0x000000010b0b7824 */ /* 0x004fe200018e0604 */
[----:B----4-:R-:W-:-:S05]  /*2a8a0*/  IADD3 R6, P4, R6, R5, RZ ;  /* 0x0000000506067210 */ /* 0x010fca0007f9e0ff */
[----:B------:R-:W-:Y:S01]  /*2a8b0*/  IMAD.X R8, R8, 0x1, R4, P4 ;  /* 0x0000000108087824 */ /* 0x000fe200020e0604 */
[----:B------:R-:W-:Y:S02]  /*2a8c0*/  WARPGROUP.DEPBAR.LE gsb0, 0x0 ;  /* 0x00008000000079c5 */ /* 0x000fe40000010000 */
[----:B------:R1:W-:Y:S04]  /*2a8d0*/  STL [R1+0x1778], R144 ;  /* 0x0017789001007387 */ /* 0x0003e80000100800 */
[----:B------:R2:W-:Y:S01]  /*2a8e0*/  STL [R1+0x1774], R145 ;  /* 0x0017749101007387 */ /* 0x0005e20000100800 */
[----:B-1----:R-:W-:Y:S01]  /*2a8f0*/  IMAD.MOV.U32 R144, RZ, RZ, R7 ;  /* 0x000000ffff907224 */ /* 0x002fe200078e0007 */
[----:B------:R-:W-:Y:S02]  /*2a900*/  SEL R7, RZ, 0x4, !P1 ;  /* 0x00000004ff077807 */ /* 0x000fe40004800000 */
[----:B------:R1:W-:Y:S01]  /*2a910*/  STL [R1+0x1770], R146 ;  /* 0x0017709201007387 */ /* 0x0003e20000100800 */
[----:B--2---:R-:W-:Y:S01]  /*2a920*/  IMAD.MOV.U32 R145, RZ, RZ, R15 ;  /* 0x000000ffff917224 */ /* 0x004fe200078e000f */
[----:B------:R-:W-:Y:S01]  /*2a930*/  BAR.SYNC.DEFER_BLOCKING 0x0 ;  /* 0x0000000000007b1d */ /* 0x000fe20000010000 */
[----:B------:R-:W-:-:S05]  /*2a940*/  SEL R7, R7, RZ, !P0 ;  /* 0x000000ff07077207 */ /* 0x000fca0004000000 */
[----:B------:R-:W-:Y:S01]  /*2a950*/  STL [R1+0x176c], R147 ;  /* 0x00176c9301007387 */ /* 0x000fe20000100800 */
[----:B------:R-:W-:-:S03]  /*2a960*/  ISETP.NE.U32.AND P1, PT, R7, RZ, PT ;  /* 0x000000ff0700720c */ /* 0x000fc60003f25070 */
[----:B------:R-:W-:Y:S04]  /*2a970*/  STL.64 [R1+0x1760], R148 ;  /* 0x0017609401007387 */ /* 0x000fe80000100a00 */
[----:B------:R-:W-:Y:S04]  /*2a980*/  STL.64 [R1+0x1758], R150 ;  /* 0x0017589601007387 */ /* 0x000fe80000100a00 */
[----:B------:R-:W2:Y:S04]  /*2a990*/  LDL.LU R15, [R1+0x1788] ;  /* 0x00178800010f7983 */ /* 0x000ea80000300800 */
[----:B------:R-:W-:Y:S01]  /*2a9a0*/  @!PT LDS RZ, [RZ] ;  /* 0x00000000fffff984 */ /* 0x000fe20000000800 */
[----:B------:R-:W-:Y:S01]  /*2a9b0*/  @!PT LDS RZ, [RZ] ;  /* 0x00000000fffff984 */ /* 0x000fe20000000800 */
[----:B------:R-:W-:Y:S01]  /*2a9c0*/  @!PT LDS RZ, [RZ] ;  /* 0x00000000fffff984 */ /* 0x000fe20000000800 */
[----:B------:R-:W-:Y:S04]  /*2a9d0*/  LDGSTS.E [R9+0x70000], desc[UR6][R144.64], P2 ;  /* 0x7000000090097fae */ /* 0x000fe80009121846 */
[----:B------:R3:W-:Y:S04]  /*2a9e0*/  LDGSTS.E [R9+0x74000], desc[UR6][R10.64], P2 ;  /* 0x740000000a097fae */ /* 0x0007e80009121846 */
[----:B------:R-:W4:Y:S04]  /*2a9f0*/  LDL.LU R144, [R1+0xe5c] ;  /* 0x000e5c0001907983 */ /* 0x000f280000300800 */
[----:B------:R-:W2:Y:S04]  /*2aa00*/  LDL.LU R7, [R1+0xe60] ;  /* 0x000e600001077983 */ /* 0x000ea80000300800 */
[----:B-1----:R-:W4:Y:S04]  /*2aa10*/  LDL.LU R146, [R1+0xe64] ;  /* 0x000e640001927983 */ /* 0x002f280000300800 */
[----:B------:R-:W4:Y:S04]  /*2aa20*/  LDL.LU R145, [R1+0xe68] ;  /* 0x000e680001917983 */ /* 0x000f280000300800 */
[----:B------:R3:W-:Y:S04]  /*2aa30*/  STL [R1+0xe50], R10 ;  /* 0x000e500a01007387 */ /* 0x0007e80000100800 */
[----:B------:R1:W-:Y:S04]  /*2aa40*/  STL [R1+0xe4c], R11 ;  /* 0x000e4c0b01007387 */ /* 0x0003e80000100800 */
[----:B------:R-:W-:Y:S01]  /*2aa50*/  STL [R1+0xe58], R6 ;  /* 0x000e580601007387 */ /* 0x000fe20000100800 */
[----:B---3--:R-:W-:-:S03]  /*2aa60*/  IMAD.MOV.U32 R10, RZ, RZ, R6 ;  /* 0x000000ffff0a7224 */ /* 0x008fc600078e0006 */
[----:B------:R3:W-:Y:S01]  /*2aa70*/  STL [R1+0xe54], R8 ;  /* 0x000e540801007387 */ /* 0x0007e20000100800 */
[----:B-1----:R-:W-:-:S05]  /*2aa80*/  MOV R11, R8 ;  /* 0x00000008000b7202 */ /* 0x002fca0000000f00 */
[----:B------:R1:W-:Y:S04]  /*2aa90*/  LDGSTS.E [R9+0x70004], desc[UR6][R10.64], P1 ;  /* 0x700040000a097fae */ /* 0x0003e80008921846 */
[----:B---3--:R-:W3:Y:S04]  /*2aaa0*/  LDL.LU R8, [R1+0xe70] ;  /* 0x000e700001087983 */ /* 0x008ee80000300800 */
[----:B------:R-:W1:Y:S01]  /*2aab0*/  LDL.LU R11, [R1+0xe6c] ;  /* 0x000e6c00010b7983 */ /* 0x000e620000300800 */
[----:B------:R-:W-:-:S03]  /*2aac0*/  ISETP.GT.AND P2, PT, R3, 0x2, PT ;  /* 0x000000020300780c */ /* 0x000fc60003f44270 */
[----:B------:R-:W3:Y:S01]  /*2aad0*/  LDL.LU R10, [R1+0xe78] ;  /* 0x000e7800010a7983 */ /* 0x000ee20000300800 */
[----:B------:R-:W-:-:S04]  /*2aae0*/  SEL R6, RZ, 0x4, !P2 ;  /* 0x00000004ff067807 */ /* 0x000fc80005000000 */
[----:B------:R-:W-:-:S04]  /*2aaf0*/  SEL R6, R6, RZ, !P0 ;  /* 0x000000ff06067207 */ /* 0x000fc80004000000 */
[----:B------:R-:W-:Y:S02]  /*2ab00*/  ISETP.NE.U32.AND P2, PT, R6, RZ, PT ;  /* 0x000000ff0600720c */ /* 0x000fe40003f45070 */
[----:B------:R-:W3:Y:S01]  /*2ab10*/  LDL.LU R6, [R1+0xe80] ;  /* 0x000e800001067983 */ /* 0x000ee20000300800 */
[----:B--2---:R-:W-:-:S05]  /*2ab20*/  IADD3 R7, P3, R7, R5, RZ ;  /* 0x0000000507077210 */ /* 0x004fca0007f7e0ff */
[--C-:B----4-:R-:W-:Y:S01]  /*2ab30*/  IMAD.X R144, R144, 0x1, R4.reuse, P3 ;  /* 0x0000000190907824 */ /* 0x110fe200018e0604 */
[----:B------:R-:W-:Y:S01]  /*2ab40*/  IADD3 R145, P4, R145, R5, RZ ;  /* 0x0000000591917210 */ /* 0x000fe20007f9e0ff */
[----:B------:R-:W-:Y:S04]  /*2ab50*/  STL [R1+0xe60], R7 ;  /* 0x000e600701007387 */ /* 0x000fe80000100800 */
[----:B------:R-:W-:Y:S01]  /*2ab60*/  IMAD.X R146, R146, 0x1, R4, P4 ;  /* 0x0000000192927824 */ /* 0x000fe200020e0604 */
[----:B------:R2:W-:Y:S01]  /*2ab70*/  STL [R1+0xe5c], R144 ;  /* 0x000e5c9001007387 */ /* 0x0005e20000100800 */
[----:B------:R-:W-:-:S03]  /*2ab80*/  IMAD.MOV.U32 R149, RZ, RZ, R144 ;  /* 0x000000ffff957224 */ /* 0x000fc600078e0090 */
[----:B------:R-:W-:Y:S04]  /*2ab90*/  STL [R1+0xe68], R145 ;  /* 0x000e689101007387 */ /* 0x000fe80000100800 */
[----:B------:R4:W-:Y:S04]  /*2aba0*/  STL [R1+0xe64], R146 ;  /* 0x000e649201007387 */ /* 0x0009e80000100800 */
[----:B--2---:R-:W2:Y:S01]  /*2abb0*/  LDL.LU R144, [R1+0xe74] ;  /* 0x000e740001907983 */ /* 0x004ea20000300800 */
[----:B------:R-:W-:-:S03]  /*2abc0*/  IMAD.MOV.U32 R148, RZ, RZ, R7 ;  /* 0x000000ffff947224 */ /* 0x000fc600078e0007 */
[----:B------:R-:W2:Y:S01]  /*2abd0*/  LDL.LU R7, [R1+0xe7c] ;  /* 0x000e7c0001077983 */ /* 0x000ea20000300800 */
[----:B------:R-:W-:Y:S01]  /*2abe0*/  IMAD.MOV.U32 R147, RZ, RZ, R146 ;  /* 0x000000ffff937224 */ /* 0x000fe200078e0092 */
[----:B---3--:R-:W-:Y:S01]  /*2abf0*/  IADD3 R8, P3, R8, R5, RZ ;  /* 0x0000000508087210 */ /* 0x008fe20007f7e0ff */
[----:B----4-:R-:W-:Y:S01]  /*2ac00*/  IMAD.MOV.U32 R146, RZ, RZ, R145 ;  /* 0x000000ffff927224 */ /* 0x010fe200078e0091 */
[----:B------:R-:W-:Y:S04]  /*2ac10*/  LDGSTS.E [R9+0x74004], desc[UR6][R148.64], P1 ;  /* 0x7400400094097fae */ /* 0x000fe80008921846 */
[----:B------:R3:W-:Y:S01]  /*2ac20*/  LDGSTS.E [R9+0x70008], desc[UR6][R146.64], P2 ;  /* 0x7000800092097fae */ /* 0x0007e20009121846 */
[----:B-1----:R-:W-:-:S03]  /*2ac30*/  IMAD.X R11, R11, 0x1, R4, P3 ;  /* 0x000000010b0b7824 */ /* 0x002fc600018e0604 */
[----:B------:R-:W-:Y:S04]  /*2ac40*/  STL [R1+0xe70], R8 ;  /* 0x000e700801007387 */ /* 0x000fe80000100800 */
[----:B------:R1:W-:Y:S01]  /*2ac50*/  STL [R1+0xe6c], R11 ;  /* 0x000e6c0b01007387 */ /* 0x0003e20000100800 */
[----:B---3--:R-:W-:Y:S02]  /*2ac60*/  IMAD.MOV.U32 R147, RZ, RZ, R11 ;  /* 0x000000ffff937224 */ /* 0x008fe400078e000b */
[----:B------:R-:W-:Y:S01]  /*2ac70*/  IMAD.MOV.U32 R146, RZ, RZ, R8 ;  /* 0x000000ffff927224 */ /* 0x000fe200078e0008 */
[----:B-1----:R-:W3:Y:S04]  /*2ac80*/  LDL.LU R11, [R1+0xe84] ;  /* 0x000e8400010b7983 */ /* 0x002ee80000300800 */
[----:B------:R-:W4:Y:S01]  /*2ac90*/  LDL.LU R8, [R1+0xe88] ;  /* 0x000e880001087983 */ /* 0x000f220000300800 */
[----:B------:R-:W-:-:S03]  /*2aca0*/  ISETP.GT.AND P1, PT, R3, 0x3, PT ;  /* 0x000000030300780c */ /* 0x000fc60003f24270 */
[----:B------:R1:W-:Y:S01]  /*2acb0*/  LDGSTS.E [R9+0x74008], desc[UR6][R146.64], P2 ;  /* 0x7400800092097fae */ /* 0x0003e20009121846 */
[----:B------:R-:W-:Y:S02]  /*2acc0*/  SEL R145, RZ, 0x4, !P1 ;  /* 0x00000004ff917807 */ /* 0x000fe40004800000 */
[----:B------:R-:W-:Y:S02]  /*2acd0*/  IADD3 R10, P2, R10, R5, RZ ;  /* 0x000000050a0a7210 */ /* 0x000fe40007f5e0ff */
[----:B------:R-:W-:-:S04]  /*2ace0*/  SEL R145, R145, RZ, !P0 ;  /* 0x000000ff91917207 */ /* 0x000fc80004000000 */
[----:B------:R-:W-:Y:S02]  /*2acf0*/  ISETP.NE.U32.AND P1, PT, R145, RZ, PT ;  /* 0x000000ff9100720c */ /* 0x000fe40003f25070 */
[----:B------:R-:W-:Y:S01]  /*2ad00*/  IADD3 R6, P3, R6, R5, RZ ;  /* 0x0000000506067210 */ /* 0x000fe20007f7e0ff */
[----:B------:R-:W-:Y:S01]  /*2ad10*/  STL [R1+0xe78], R10 ;  /* 0x000e780a01007387 */ /* 0x000fe20000100800 */
[----:B-1----:R-:W1:Y:S01]  /*2ad20*/  S2R R146, SR_TID.X ;  /* 0x0000000000927919 */ /* 0x002e620000002100 */
[----:B--2---:R-:W-:-:S04]  /*2ad30*/  IMAD.X R144, R144, 0x1, R4, P2 ;  /* 0x0000000190907824 */ /* 0x004fc800010e0604 */
[----:B------:R-:W-:Y:S01]  /*2ad40*/  IMAD.MOV.U32 R145, RZ, RZ, R144 ;  /* 0x000000ffff917224 */ /* 0x000fe200078e0090 */
[----:B------:R2:W-:Y:S01]  /*2ad50*/  STL [R1+0xe74], R144 ;  /* 0x000e749001007387 */ /* 0x0005e20000100800 */
[----:B------:R-:W-:-:S03]  /*2ad60*/  IMAD.X R7, R7, 0x1, R4, P3 ;  /* 0x0000000107077824 */ /* 0x000fc600018e0604 */
[----:B------:R-:W-:Y:S01]  /*2ad70*/  STL [R1+0xe80], R6 ;  /* 0x000e800601007387 */ /* 0x000fe20000100800 */
[----:B--2---:R-:W-:-:S03]  /*2ad80*/  IMAD.MOV.U32 R144, RZ, RZ, R10 ;  /* 0x000000ffff907224 */ /* 0x004fc600078e000a */
[----:B------:R2:W-:Y:S04]  /*2ad90*/  STL [R1+0xe7c], R7 ;  /* 0x000e7c0701007387 */ /* 0x0005e80000100800 */
[----:B------:R1:W-:Y:S04]  /*2ada0*/  LDGSTS.E [R9+0x7000c], desc[UR6][R144.64], P1 ;  /* 0x7000c00090097fae */ /* 0x0003e80008921846 */
[----:B------:R3:W-:Y:S04]  /*2adb0*/  LDGSTS.E [R9+0x7400c], desc[UR6][R6.64], P1 ;  /* 0x7400c00006097fae */ /* 0x0007e80008921846 */
[----:B------:R-:W4:Y:S04]  /*2adc0*/  LDL.LU R144, [R1+0xe8c] ;  /* 0x000e8c0001907983 */ /* 0x000f280000300800 */
[----:B------:R-:W4:Y:S04]  /*2add0*/  LDL.LU R10, [R1+0xe90] ;  /* 0x000e9000010a7983 */ /* 0x000f280000300800 */
[----:B--2---:R-:W2:Y:S04]  /*2ade0*/  LDL.LU R7, [R1+0xe94] ;  /* 0x000e940001077983 */ /* 0x004ea80000300800 */
[----:B------:R-:W2:Y:S01]  /*2adf0*/  LDL.LU R6, [R1+0xe98] ;  /* 0x000e980001067983 */ /* 0x000ea20000300800 */
[----:B------:R-:W-:Y:S01]  /*2ae00*/  ISETP.GT.AND P1, PT, R3, 0x4, PT ;  /* 0x000000040300780c */ /* 0x000fe20003f24270 */
[C---:B-1----:R-:W-:Y:S01]  /*2ae10*/  IMAD.SHL.U32 R145, R146.reuse, 0x10, RZ ;  /* 0x0000001092917824 */ /* 0x042fe200078e00ff */
[----:B------:R-:W-:-:S02]  /*2ae20*/  LOP3.LUT R146, R146, 0x7f, RZ, 0xc0, !PT ;  /* 0x0000007f92927812 */ /* 0x000fc400078ec0ff */
[----:B---3--:R-:W-:Y:S02]  /*2ae30*/  SEL R9, RZ, 0x4, !P1 ;  /* 0x00000004ff097807 */ /* 0x008fe40004800000 */
[----:B------:R-:W-:Y:S02]  /*2ae40*/  LOP3.LUT R145, R145, 0x70, RZ, 0xc0, !PT ;  /* 0x0000007091917812 */ /* 0x000fe400078ec0ff */
[----:B----4-:R-:W-:Y:S02]  /*2ae50*/  IADD3 R8, P1, R8, R5, RZ ;  /* 0x0000000508087210 */ /* 0x010fe40007f3e0ff */
[----:B------:R-:W-:Y:S01]  /*2ae60*/  SEL R9, R9, RZ, !P0 ;  /* 0x000000ff09097207 */ /* 0x000fe20004000000 */
[----:B------:R-:W-:Y:S02]  /*2ae70*/  IMAD R145, R146, 0x80, R145 ;  /* 0x0000008092917824 */ /* 0x000fe400078e0291 */
[----:B------:R-:W-:Y:S01]  /*2ae80*/  IMAD.X R11, R11, 0x1, R4, P1 ;  /* 0x000000010b0b7824 */ /* 0x000fe200008e0604 */
[----:B------:R-:W-:-:S02]  /*2ae90*/  ISETP.GT.AND P1, PT, R3, 0x5, PT ;  /* 0x000000050300780c */ /* 0x000fc40003f24270 */
[----:B------:R-:W-:Y:S01]  /*2aea0*/  ISETP.NE.U32.AND P2, PT, R9, RZ, PT ;  /* 0x000000ff0900720c */ /* 0x000fe20003f45070 */
[----:B------:R1:W-:Y:S01]  /*2aeb0*/  STL [R1+0xe88], R8 ;  /* 0x000e880801007387 */ /* 0x0003e20000100800 */
[----:B------:R-:W-:Y:S01]  /*2aec0*/  IMAD.MOV.U32 R146, RZ, RZ, R8 ;  /* 0x000000ffff927224 */ /* 0x000fe200078e0008 */
[----:B------:R-:W-:Y:S01]  /*2aed0*/  LOP3.LUT R145, R145, 0x10, RZ, 0x3c, !PT ;  /* 0x0000001091917812 */ /* 0x000fe200078e3cff */
[----:B------:R-:W-:Y:S01]  /*2aee0*/  IMAD.MOV.U32 R147, RZ, RZ, R11 ;  /* 0x000000ffff937224 */ /* 0x000fe200078e000b */
[----:B-1----:R-:W-:-:S03]  /*2aef0*/  SEL R8, RZ, 0x4, !P1 ;  /* 0x00000004ff087807 */ /* 0x002fc60004800000 */
[----:B------:R-:W-:Y:S01]  /*2af00*/  VIADD R9, R145, UR12 ;  /* 0x0000000c91097c36 */ /* 0x000fe20008000000 */
[----:B------:R-:W-:Y:S01]  /*2af10*/  SEL R8, R8, RZ, !P0 ;  /* 0x000000ff08087207 */ /* 0x000fe20004000000 */
[----:B------:R1:W-:Y:S03]  /*2af20*/  STL [R1+0xe84], R11 ;  /* 0x000e840b01007387 */ /* 0x0003e60000100800 */
[----:B------:R-:W-:Y:S01]  /*2af30*/  ISETP.NE.U32.AND P1, PT, R8, RZ, PT ;  /* 0x000000ff0800720c */ /* 0x000fe20003f25070 */
[----:B------:R-:W-:Y:S04]  /*2af40*/  LDGSTS.E [R9+0x70000], desc[UR6][R146.64], P2 ;  /* 0x7000000092097fae */ /* 0x000fe80009121846 */
[----:B-1----:R-:W3:Y:S04]  /*2af50*/  LDL.LU R11, [R1+0xe9c] ;  /* 0x000e9c00010b7983 */ /* 0x002ee80000300800 */
[----:B------:R-:W4:Y:S04]  /*2af60*/  LDL.LU R8, [R1+0xea0] ;  /* 0x000ea00001087983 */ /* 0x000f280000300800 */
[----:B------:R-:W3:Y:S04]  /*2af70*/  LDL.LU R146, [R1+0xea4] ;  /* 0x000ea40001927983 */ /* 0x000ee80000300800 */
[----:B------:R-:W3:Y:S01]  /*2af80*/  LDL.LU R145, [R1+0xea8] ;  /* 0x000ea80001917983 */ /* 0x000ee20000300800 */
[----:B------:R-:W-:-:S05]  /*2af90*/  IADD3 R10, P3, R10, R5, RZ ;  /* 0x000000050a0a7210 */ /* 0x000fca0007f7e0ff */
[----:B------:R-:W-:Y:S01]  /*2afa0*/  IMAD.X R144, R144, 0x1, R4, P3 ;  /* 0x0000000190907824 */ /* 0x000fe200018e0604 */
[----:B--2---:R-:W-:Y:S01]  /*2afb0*/  IADD3 R6, P4, R6, R5, RZ ;  /* 0x0000000506067210 */ /* 0x004fe20007f9e0ff */
[----:B------:R-:W-:Y:S02]  /*2afc0*/  IMAD.MOV.U32 R148, RZ, RZ, R10 ;  /* 0x000000ffff947224 */ /* 0x000fe400078e000a */
[----:B------:R-:W-:Y:S02]  /*2afd0*/  IMAD.MOV.U32 R149, RZ, RZ, R144 ;  /* 0x000000ffff957224 */ /* 0x000fe400078e0090 */
[----:B------:R-:W-:Y:S01]  /*2afe0*/  IMAD.X R7, R7, 0x1, R4, P4 ;  /* 0x0000000107077824 */ /* 0x000fe200020e0604 */
[----:B------:R-:W-:Y:S04]  /*2aff0*/  STL [R1+0xe90], R10 ;  /* 0x000e900a01007387 */ /* 0x000fe80000100800 */
[----:B------:R-:W-:Y:S04]  /*2b000*/  STL [R1+0xe8c], R144 ;  /* 0x000e8c9001007387 */ /* 0x000fe80000100800 */
[----:B------:R-:W-:Y:S04]  /*2b010*/  STL [R1+0xe98], R6 ;  /* 0x000e980601007387 */ /* 0x000fe80000100800 */
[----:B------:R-:W-:Y:S04]  /*2b020*/  LDGSTS.E [R9+0x74000], desc[UR6][R148.64], P2 ;  /* 0x7400000094097fae */ /* 0x000fe80009121846 */
[----:B------:R1:W-:Y:S04]  /*2b030*/  STL [R1+0xe94], R7 ;  /* 0x000e940701007387 */ /* 0x0003e80000100800 */
[----:B------:R2:W-:Y:S04]  /*2b040*/  LDGSTS.E [R9+0x70004], desc[UR6][R6.64], P1 ;  /* 0x7000400006097fae */ /* 0x0005e80008921846 */
[----:B-1----:R-:W3:Y:S04]  /*2b050*/  LDL.LU R7, [R1+0xeb0] ;  /* 0x000eb00001077983 */ /* 0x002ee80000300800 */
[----:B------:R-:W3:Y:S01]  /*2b060*/  LDL.LU R144, [R1+0xeac] ;  /* 0x000eac0001907983 */ /* 0x000ee20000300800 */
[----:B------:R-:W-:-:S03]  /*2b070*/  ISETP.GT.AND P2, PT, R3, 0x6, PT ;  /* 0x000000060300780c */ /* 0x000fc60003f44270 */
[----:B------:R-:W3:Y:S01]  /*2b080*/  LDL.LU R10, [R1+0xeb8] ;  /* 0x000eb800010a7983 */ /* 0x000ee20000300800 */
[----:B--2---:R-:W-:Y:S02]  /*2b090*/  SEL R6, RZ, 0x4, !P2 ;  /* 0x00000004ff067807 */ /* 0x004fe40005000000 */
[-C--:B----4-:R-:W-:Y:S02]  /*2b0a0*/  IADD3 R8, P3, R8, R5.reuse, RZ ;  /* 0x0000000508087210 */ /* 0x090fe40007f7e0ff */
[----:B------:R-:W-:Y:S02]  /*2b0b0*/  SEL R6, R6, RZ, !P0 ;  /* 0x000000ff06067207 */ /* 0x000fe40004000000 */
[----:B---3--:R-:W-:Y:S01]  /*2b0c0*/  IADD3 R145, P4, R145, R5, RZ ;  /* 0x0000000591917210 */ /* 0x008fe20007f9e0ff */
[--C-:B------:R-:W-:Y:S01]  /*2b0d0*/  IMAD.X R11, R11, 0x1, R4.reuse, P3 ;  /* 0x000000010b0b7824 */ /* 0x100fe200018e0604 */
[----:B------:R-:W-:Y:S02]  /*2b0e0*/  ISETP.NE.U32.AND P2, PT, R6, RZ, PT ;  /* 0x000000ff0600720c */ /* 0x000fe40003f45070 */
[----:B------:R-:W2:Y:S01]  /*2b0f0*/  LDL.LU R6, [R1+0xec0] ;  /* 0x000ec00001067983 */ /* 0x000ea20000300800 */
[----:B------:R-:W-:-:S03]  /*2b100*/  IMAD.X R146, R146, 0x1, R4, P4 ;  /* 0x0000000192927824 */ /* 0x000fc600020e0604 */
[----:B------:R-:W-:Y:S01]  /*2b110*/  STL [R1+0xea0], R8 ;  /* 0x000ea00801007387 */ /* 0x000fe20000100800 */
[----:B------:R-:W-:-:S03]  /*2b120*/  IMAD.MOV.U32 R149, RZ, RZ, R11 ;  /* 0x000000ffff957224 */ /* 0x000fc600078e000b */
[----:B------:R1:W-:Y:S01]  /*2b130*/  STL [R1+0xe9c], R11 ;  /* 0x000e9c0b01007387 */ /* 0x0003e20000100800 */
[----:B------:R-:W-:-:S03]  /*2b140*/  IMAD.MOV.U32 R148, RZ, RZ, R8 ;  /* 0x000000ffff947224 */ /* 0x000fc600078e0008 */
[----:B------:R-:W-:Y:S04]  /*2b150*/  STL [R1+0xea8], R145 ;  /* 0x000ea89101007387 */ /* 0x000fe80000100800 */
[----:B------:R3:W-:Y:S04]  /*2b160*/  STL [R1+0xea4], R146 ;  /* 0x000ea49201007387 */ /* 0x0007e80000100800 */
[----:B-1----:R-:W4:Y:S04]  /*2b170*/  LDL.LU R11, [R1+0xeb4] ;  /* 0x000eb400010b7983 */ /* 0x002f280000300800 */
[----:B------:R-:W4:Y:S01]  /*2b180*/  LDL.LU R8, [R1+0xebc] ;  /* 0x000ebc0001087983 */ /* 0x000f220000300800 */
[----:B------:R-:W-:-:S03]  /*2b190*/  IMAD.MOV.U32 R147, RZ, RZ, R146 ;  /* 0x000000ffff937224 */ /* 0x000fc600078e0092 */
[----:B------:R-:W-:Y:S01]  /*2b1a0*/  LDGSTS.E [R9+0x74004], desc[UR6][R148.64], P1 ;  /* 0x7400400094097fae */ /* 0x000fe20008921846 */
[----:B------:R-:W-:Y:S01]  /*2b1b0*/  ISETP.GT.AND P1, PT, R3, 0x7, PT ;  /* 0x000000070300780c */ /* 0x000fe20003f24270 */
[----:B---3--:R-:W-:-:S03]  /*2b1c0*/  IMAD.MOV.U32 R146, RZ, RZ, R145 ;  /* 0x000000ffff927224 */ /* 0x008fc600078e0091 */
[----:B------:R-:W-:Y:S02]  /*2b1d0*/  SEL R145, RZ, 0x4, !P1 ;  /* 0x00000004ff917807 */ /* 0x000fe40004800000 */
[----:B------:R-:W-:Y:S02]  /*2b1e0*/  LDGSTS.E [R9+0x70008], desc[UR6][R146.64], P2 ;  /* 0x7000800092097fae */ /* 0x000fe40009121846 */
[----:B------:R-:W-:-:S04]  /*2b1f0*/  SEL R145, R145, RZ, !P0 ;  /* 0x000000ff91917207 */ /* 0x000fc80004000000 */
[----:B------:R-:W-:Y:S02]  /*2b200*/  ISETP.NE.U32.AND P1, PT, R145, RZ, PT ;  /* 0x000000ff9100720c */ /* 0x000fe40003f25070 */
[----:B------:R-:W-:-:S05]  /*2b210*/  IADD3 R7, P3, R7, R5, RZ ;  /* 0x0000000507077210 */ /* 0x000fca0007f7e0ff */
[----:B------:R-:W-:Y:S01]  /*2b220*/  IMAD.X R144, R144, 0x1, R4, P3 ;  /* 0x0000000190907824 */ /* 0x000fe200018e0604 */
[----:B------:R-:W-:Y:S03]  /*2b230*/  STL [R1+0xeb0], R7 ;  /* 0x000eb00701007387 */ /* 0x000fe60000100800 */
[----:B------:R-:W-:Y:S01]  /*2b240*/  IMAD.MOV.U32 R145, RZ, RZ, R144 ;  /* 0x000000ffff917224 */ /* 0x000fe200078e0090 */
[----:B------:R1:W-:Y:S02]  /*2b250*/  STL [R1+0xeac], R144 ;  /* 0x000eac9001007387 */ /* 0x0003e40000100800 */
[----:B-1----:R-:W-:-:S05]  /*2b260*/  IMAD.MOV.U32 R144, RZ, RZ, R7 ;  /* 0x000000ffff907224 */ /* 0x002fca00078e0007 */
[----:B------:R-:W-:Y:S04]  /*2b270*/  LDGSTS.E [R9+0x74008], desc[UR6][R144.64], P2 ;  /* 0x7400800090097fae */ /* 0x000fe80009121846 */
[----:B------:R-:W3:Y:S04]  /*2b280*/  LDL.LU R144, [R1+0xec4] ;  /* 0x000ec40001907983 */ /* 0x000ee80000300800 */
[----:B------:R-:W3:Y:S01]  /*2b290*/  LDL.LU R7, [R1+0xec8] ;  /* 0x000ec80001077983 */ /* 0x000ee20000300800 */
[-C--:B------:R-:W-:Y:S02]  /*2b2a0*/  IADD3 R10, P2, R10, R5.reuse, RZ ;  /* 0x000000050a0a7210 */ /* 0x080fe40007f5e0ff */
[----:B--2---:R-:W-:-:S03]  /*2b2b0*/  IADD3 R6, P3, R6, R5, RZ ;  /* 0x0000000506067210 */ /* 0x004fc60007f7e0ff */
[--C-:B----4-:R-:W-:Y:S02]  /*2b2c0*/  IMAD.X R11, R11, 0x1, R4.reuse, P2 ;  /* 0x000000010b0b7824 */ /* 0x110fe400010e0604 */
[----:B------:R-:W-:Y:S01]  /*2b2d0*/  IMAD.X R8, R8, 0x1, R4, P3 ;  /* 0x0000000108087824 */ /* 0x000fe200018e0604 */
[----:B------:R1:W-:Y:S04]  /*2b2e0*/  STL [R1+0xeb8], R10 ;  /* 0x000eb80a01007387 */ /* 0x0003e80000100800 */
[----:B------:R2:W-:Y:S04]  /*2b2f0*/  STL [R1+0xeb4], R11 ;  /* 0x000eb40b01007387 */ /* 0x0005e80000100800 */
[----:B------:R1:W-:Y:S04]  /*2b300*/  LDGSTS.E [R9+0x7000c], desc[UR6][R10.64], P1 ;  /* 0x7000c0000a097fae */ /* 0x0003e80008921846 */
[----:B------:R-:W-:Y:S01]  /*2b310*/  STL [R1+0xec0], R6 ;  /* 0x000ec00601007387 */ /* 0x000fe20000100800 */
[----:B-1----:R-:W-:-:S02]  /*2b320*/  IMAD.MOV.U32 R10, RZ, RZ, R6 ;  /* 0x000000ffff0a7224 */ /* 0x002fc400078e0006 */
[----:B--2---:R-:W-:Y:S01]  /*2b330*/  IMAD.MOV.U32 R11, RZ, RZ, R8 ;  /* 0x000000ffff0b7224 */ /* 0x004fe200078e0008 */
[----:B------:R1:W-:Y:S04]  /*2b340*/  STL [R1+0xebc], R8 ;  /* 0x000ebc0801007387 */ /* 0x0003e80000100800 */
[----:B------:R2:W-:Y:S04]  /*2b350*/  LDGSTS.E [R9+0x7400c], desc[UR6][R10.64], P1 ;  /* 0x7400c0000a097fae */ /* 0x0005e80008921846 */
[----:B------:R-:W4:Y:S04]  /*2b360*/  LDL.LU R11, [R1+0xecc] ;  /* 0x000ecc00010b7983 */ /* 0x000f280000300800 */
[----:B------:R-:W4:Y:S04]  /*2b370*/  LDL.LU R10, [R1+0xed0] ;  /* 0x000ed000010a7983 */ /* 0x000f280000300800 */
[----:B-1----:R-:W4:Y:S04]  /*2b380*/  LDL.LU R8, [R1+0xed4] ;  /* 0x000ed40001087983 */ /* 0x002f280000300800 */
[----:B------:R-:W4:Y:S01]  /*2b390*/  LDL.LU R6, [R1+0xed8] ;  /* 0x000ed80001067983 */ /* 0x000f220000300800 */
[----:B------:R-:W1:Y:S01]  /*2b3a0*/  S2R R146, SR_TID.X ;  /* 0x0000000000927919 */ /* 0x000e620000002100 */
[----:B------:R-:W-:-:S04]  /*2b3b0*/  ISETP.GT.AND P1, PT, R3, 0x8, PT ;  /* 0x000000080300780c */ /* 0x000fc80003f24270 */
[----:B--2---:R-:W-:-:S04]  /*2b3c0*/  SEL R9, RZ, 0x4, !P1 ;  /* 0x00000004ff097807 */ /* 0x004fc80004800000 */
[----:B------:R-:W-:-:S04]  /*2b3d0*/  SEL R9, R9, RZ, !P0 ;  /* 0x000000ff09097207 */ /* 0x000fc80004000000 */
[----:B------:R-:W-:Y:S01]  /*2b3e0*/  ISETP.NE.U32.AND P2, PT, R9, RZ, PT ;  /* 0x000000ff0900720c */ /* 0x000fe20003f45070 */
[C---:B-1----:R-:W-:Y:S01]  /*2b3f0*/  IMAD.SHL.U32 R145, R146.reuse, 0x10, RZ ;  /* 0x0000001092917824 */ /* 0x042fe200078e00ff */
[----:B------:R-:W-:-:S04]  /*2b400*/  LOP3.LUT R146, R146, 0x7f, RZ, 0xc0, !PT ;  /* 0x0000007f92927812 */ /* 0x000fc800078ec0ff */
[----:B------:R-:W-:-:S05]  /*2b410*/  LOP3.LUT R145, R145, 0x70, RZ, 0xc0, !PT ;  /* 0x0000007091917812 */ /* 0x000fca00078ec0ff */
[----:B------:R-:W-:-:S05]  /*2b420*/  IMAD R145, R146, 0x80, R145 ;  /* 0x0000008092917824 */ /* 0x000fca00078e0291 */
[----:B------:R-:W-:-:S05]  /*2b430*/  LOP3.LUT R145, R145, 0x20, RZ, 0x3c, !PT ;  /* 0x0000002091917812 */ /* 0x000fca00078e3cff */
[----:B------:R-:W-:Y:S01]  /*2b440*/  VIADD R9, R145, UR12 ;  /* 0x0000000c91097c36 */ /* 0x000fe20008000000 */
[----:B---3--:R-:W-:-:S05]  /*2b450*/  IADD3 R7, P1, R7, R5, RZ ;  /* 0x0000000507077210 */ /* 0x008fca0007f3e0ff */
[----:B------:R-:W-:Y:S01]  /*2b460*/  IMAD.X R144, R144, 0x1, R4, P1 ;  /* 0x0000000190907824 */ /* 0x000fe200008e0604 */
[----:B------:R-:W-:Y:S01]  /*2b470*/  ISETP.GT.AND P1, PT, R3, 0x9, PT ;  /* 0x000000090300780c */ /* 0x000fe20003f24270 */
[----:B------:R-:W-:Y:S02]  /*2b480*/  STL [R1+0xec8], R7 ;  /* 0x000ec80701007387 */ /* 0x000fe40000100800 */
[----:B------:R-:W-:Y:S02]  /*2b490*/  IMAD.MOV.U32 R145, RZ, RZ, R144 ;  /* 0x000000ffff917224 */ /* 0x000fe400078e0090 */
[----:B------:R1:W-:Y:S02]  /*2b4a0*/  STL [R1+0xec4], R144 ;  /* 0x000ec49001007387 */ /* 0x0003e40000100800 */
[----:B-1----:R-:W-:Y:S02]  /*2b4b0*/  MOV R144, R7 ;  /* 0x0000000700907202 */ /* 0x002fe40000000f00 */
[----:B------:R-:W-:-:S03]  /*2b4c0*/  SEL R7, RZ, 0x4, !P1 ;  /* 0x00000004ff077807 */ /* 0x000fc60004800000 */
[----:B------:R-:W-:Y:S01]  /*2b4d0*/  LDGSTS.E [R9+0x70000], desc[UR6][R144.64], P2 ;  /* 0x7000000090097fae */ /* 0x000fe20009121846 */
[----:B------:R-:W-:-:S04]  /*2b4e0*/  SEL R7, R7, RZ, !P0 ;  /* 0x000000ff07077207 */ /* 0x000fc80004000000 */
[----:B------:R-:W-:Y:S01]  /*2b4f0*/  ISETP.NE.U32.AND P1, PT, R7, RZ, PT ;  /* 0x000000ff0700720c */ /* 0x000fe20003f25070 */
[----:B------:R-:W2:Y:S04]  /*2b500*/  LDL.LU R144, [R1+0xedc] ;  /* 0x000edc0001907983 */ /* 0x000ea80000300800 */
[----:B------:R-:W3:Y:S04]  /*2b510*/  LDL.LU R7, [R1+0xee0] ;  /* 0x000ee00001077983 */ /* 0x000ee80000300800 */
[----:B------:R-:W2:Y:S04]  /*2b520*/  LDL.LU R146, [R1+0xee4] ;  /* 0x000ee40001927983 */ /* 0x000ea80000300800 */
[----:B------:R-:W2:Y:S01]  /*2b530*/  LDL.LU R145, [R1+0xee8] ;  /* 0x000ee80001917983 */ /* 0x000ea20000300800 */
[----:B----4-:R-:W-:-:S05]  /*2b540*/  IADD3 R10, P3, R10, R5, RZ ;  /* 0x000000050a0a7210 */ /* 0x010fca0007f7e0ff */
[--C-:B------:R-:W-:Y:S01]  /*2b550*/  IMAD.X R11, R11, 0x1, R4.reuse, P3 ;  /* 0x000000010b0b7824 */ /* 0x100fe200018e0604 */
[----:B------:R-:W-:Y:S01]  /*2b560*/  IADD3 R6, P4, R6, R5, RZ ;  /* 0x0000000506067210 */ /* 0x000fe20007f9e0ff */
[----:B------:R1:W-:Y:S04]  /*2b570*/  STL [R1+0xed0], R10 ;  /* 0x000ed00a01007387 */ /* 0x0003e80000100800 */
[----:B------:R-:W-:Y:S01]  /*2b580*/  IMAD.X R8, R8, 0x1, R4, P4 ;  /* 0x0000000108087824 */ /* 0x000fe200020e0604 */
[----:B------:R4:W-:Y:S04]  /*2b590*/  STL [R1+0xecc], R11 ;  /* 0x000ecc0b01007387 */ /* 0x0009e80000100800 */
[----:B------:R-:W-:Y:S04]  /*2b5a0*/  STL [R1+0xed8], R6 ;  /* 0x000ed80601007387 */ /* 0x000fe80000100800 */
[----:B------:R1:W-:Y:S04]  /*2b5b0*/  LDGSTS.E [R9+0x74000], desc[UR6][R10.64], P2 ;  /* 0x740000000a097fae */ /* 0x0003e80009121846 */
[----:B------:R4:W-:Y:S01]  /*2b5c0*/  STL [R1+0xed4], R8 ;  /* 0x000ed40801007387 */ /* 0x0009e20000100800 */
[----:B-1----:R-:W-:-:S02]  /*2b5d0*/  IMAD.MOV.U32 R10, RZ, RZ, R6 ;  /* 0x000000ffff0a7224 */ /* 0x002fc400078e0006 */
[----:B----4-:R-:W-:Y:S02]  /*2b5e0*/  IMAD.MOV.U32 R11, RZ, RZ, R8 ;  /* 0x000000ffff0b7224 */ /* 0x010fe400078e0008 */
[----:B------:R-:W4:Y:S04]  /*2b5f0*/  LDL.LU R8, [R1+0xef0] ;  /* 0x000ef00001087983 */ /* 0x000f280000300800 */
[----:B------:R-:W-:Y:S04]  /*2b600*/  LDGSTS.E [R9+0x70004], desc[UR6][R10.64], P1 ;  /* 0x700040000a097fae */ /* 0x000fe80008921846 */
[----:B------:R-:W4:Y:S01]  /*2b610*/  LDL.LU R11, [R1+0xeec] ;  /* 0x000eec00010b7983 */ /* 0x000f220000300800 */
[----:B------:R-:W-:-:S03]  /*2b620*/  ISETP.GT.AND P2, PT, R3, 0xa, PT ;  /* 0x0000000a0300780c */ /* 0x000fc60003f44270 */
[----:B------:R-:W4:Y:S01]  /*2b630*/  LDL.LU R10, [R1+0xef8] ;  /* 0x000ef800010a7983 */ /* 0x000f220000300800 */
[----:B------:R-:W-:-:S04]  /*2b640*/  SEL R6, RZ, 0x4, !P2 ;  /* 0x00000004ff067807 */ /* 0x000fc80005000000 */
[----:B------:R-:W-:-:S04]  /*2b650*/  SEL R6, R6, RZ, !P0 ;  /* 0x000000ff06067207 */ /* 0x000fc80004000000 */
[----:B------:R-:W-:Y:S02]  /*2b660*/  ISETP.NE.U32.AND P2, PT, R6, RZ, PT ;  /* 0x000000ff0600720c */ /* 0x000fe40003f45070 */
[----:B------:R-:W4:Y:S01]  /*2b670*/  LDL.LU R6, [R1+0xf00] ;  /* 0x000f000001067983 */ /* 0x000f220000300800 */
[----:B---3--:R-:W-:-:S05]  /*2b680*/  IADD3 R7, P3, R7, R5, RZ ;  /* 0x0000000507077210 */ /* 0x008fca0007f7e0ff */
[--C-:B--2---:R-:W-:Y:S01]  /*2b690*/  IMAD.X R144, R144, 0x1, R4.reuse, P3 ;  /* 0x0000000190907824 */ /* 0x104fe200018e0604 */
[----:B------:R-:W-:Y:S01]  /*2b6a0*/  IADD3 R145, P4, R145, R5, RZ ;  /* 0x0000000591917210 */ /* 0x000fe20007f9e0ff */
[----:B------:R-:W-:Y:S04]  /*2b6b0*/  STL [R1+0xee0], R7 ;  /* 0x000ee00701007387 */ /* 0x000fe80000100800 */
[----:B------:R-:W-:Y:S01]  /*2b6c0*/  IMAD.X R146, R146, 0x1, R4, P4 ;  /* 0x0000000192927824 */ /* 0x000fe200020e0604 */
[----:B------:R1:W-:Y:S01]  /*2b6d0*/  STL [R1+0xedc], R144 ;  /* 0x000edc9001007387 */ /* 0x0003e20000100800 */
[----:B------:R-:W-:-:S03]  /*2b6e0*/  IMAD.MOV.U32 R149, RZ, RZ, R144 ;  /* 0x000000ffff957224 */ /* 0x000fc600078e0090 */
[----:B------:R-:W-:Y:S04]  /*2b6f0*/  STL [R1+0xee8], R145 ;  /* 0x000ee89101007387 */ /* 0x000fe80000100800 */
[----:B------:R2:W-:Y:S04]  /*2b700*/  STL [R1+0xee4], R146 ;  /* 0x000ee49201007387 */ /* 0x0005e80000100800 */
[----:B-1----:R-:W3:Y:S01]  /*2b710*/  LDL.LU R144, [R1+0xef4] ;  /* 0x000ef40001907983 */ /* 0x002ee20000300800 */
[----:B------:R-:W-:-:S03]  /*2b720*/  IMAD.MOV.U32 R148, RZ, RZ, R7 ;  /* 0x000000ffff947224 */ /* 0x000fc600078e0007 */
[----:B------:R-:W3:Y:S01]  /*2b730*/  LDL.LU R7, [R1+0xefc] ;  /* 0x000efc0001077983 */ /* 0x000ee20000300800 */
[----:B------:R-:W-:Y:S02]  /*2b740*/  IMAD.MOV.U32 R147, RZ, RZ, R146 ;  /* 0x000000ffff937224 */ /* 0x000fe400078e0092 */
[----:B--2---:R-:W-:Y:S01]  /*2b750*/  IMAD.MOV.U32 R146, RZ, RZ, R145 ;  /* 0x000000ffff927224 */ /* 0x004fe200078e0091 */
[----:B------:R-:W-:Y:S04]  /*2b760*/  LDGSTS.E [R9+0x74004], desc[UR6][R148.64], P1 ;  /* 0x7400400094097fae */ /* 0x000fe80008921846 */
[----:B------:R1:W-:Y:S01]  /*2b770*/  LDGSTS.E [R9+0x70008], desc[UR6][R146.64], P2 ;  /* 0x7000800092097fae */ /* 0x0003e20009121846 */
[----:B----4-:R-:W-:-:S05]  /*2b780*/  IADD3 R8, P3, R8, R5, RZ ;  /* 0x0000000508087210 */ /* 0x010fca0007f7e0ff */
[----:B------:R-:W-:Y:S01]  /*2b790*/  STL [R1+0xef0], R8 ;  /* 0x000ef00801007387 */ /* 0x000fe20000100800 */
[----:B-1----:R-:W-:Y:S02]  /*2b7a0*/  IMAD.MOV.U32 R146, RZ, RZ, R8 ;  /* 0x000000ffff927224 */ /* 0x002fe400078e0008 */
[----:B------:R-:W-:-:S04]  /*2b7b0*/  IMAD.X R11, R11, 0x1, R4, P3 ;  /* 0x000000010b0b7824 */ /* 0x000fc800018e0604 */
[----:B------:R-:W-:Y:S01]  /*2b7c0*/  IMAD.MOV.U32 R147, RZ, RZ, R11 ;  /* 0x000000ffff937224 */ /* 0x000fe200078e000b */
[----:B------:R1:W-:Y:S01]  /*2b7d0*/  STL [R1+0xeec], R11 ;  /* 0x000eec0b01007387 */ /* 0x0003e20000100800 */
[----:B------:R-:W-:-:S03]  /*2b7e0*/  ISETP.GT.AND P1, PT, R3, 0xb, PT ;  /* 0x0000000b0300780c */ /* 0x000fc60003f24270 */
[----:B------:R2:W-:Y:S04]  /*2b7f0*/  LDGSTS.E [R9+0x74008], desc[UR6][R146.64], P2 ;  /* 0x7400800092097fae */ /* 0x0005e80009121846 */
[----:B-1----:R-:W4:Y:S04]  /*2b800*/  LDL.LU R11, [R1+0xf04] ;  /* 0x000f0400010b7983 */ /* 0x002f280000300800 */
[----:B------:R-:W4:Y:S01]  /*2b810*/  LDL.LU R8, [R1+0xf08] ;  /* 0x000f080001087983 */ /* 0x000f220000300800 */
[----:B------:R-:W-:Y:S02]  /*2b820*/  SEL R145, RZ, 0x4, !P1 ;  /* 0x00000004ff917807 */ /* 0x000fe40004800000 */
[----:B------:R-:W-:-:S02]  /*2b830*/  IADD3 R10, P2, R10, R5, RZ ;  /* 0x000000050a0a7210 */ /* 0x000fc40007f5e0ff */
[----:B------:R-:W-:-:S04]  /*2b840*/  SEL R145, R145, RZ, !P0 ;  /* 0x000000ff91917207 */ /* 0x000fc80004000000 */
[----:B------:R-:W-:Y:S02]  /*2b850*/  ISETP.NE.U32.AND P1, PT, R145, RZ, PT ;  /* 0x000000ff9100720c */ /* 0x000fe40003f25070 */
[----:B------:R-:W-:Y:S01]  /*2b860*/  IADD3 R6, P3, R6, R5, RZ ;  /* 0x0000000506067210 */ /* 0x000fe20007f7e0ff */
[----:B------:R-:W-:Y:S01]  /*2b870*/  STL [R1+0xef8], R10 ;  /* 0x000ef80a01007387 */ /* 0x000fe20000100800 */
[----:B--2---:R-:W1:Y:S01]  /*2b880*/  S2R R146, SR_TID.X ;  /* 0x0000000000927919 */ /* 0x004e620000002100 */
[----:B---3--:R-:W-:-:S04]  /*2b890*/  IMAD.X R144, R144, 0x1, R4, P2 ;  /* 0x0000000190907824 */ /* 0x008fc800010e0604 */
        /* <DEDUP_REMOVED lines=17> */
[----:B------:R-:W-:Y:S02]  /*2b9b0*/  SEL R9, R9, RZ, !P0 ;  /* 0x000000ff09097207 */ /* 0x000fe40004000000 */
[----:B----4-:R-:W-:Y:S01]  /*2b9c0*/  IADD3 R8, P1, R8, R5, RZ ;  /* 0x0000000508087210 */ /* 0x010fe20007f3e0ff */
[----:B------:R-:W-:Y:S01]  /*2b9d0*/  IMAD R145, R146, 0x80, R145 ;  /* 0x0000008092917824 */ /* 0x000fe200078e0291 */
[----:B------:R-:W-:-:S03]  /*2b9e0*/  ISETP.NE.U32.AND P2, PT, R9, RZ, PT ;  /* 0x000000ff0900720c */ /* 0x000fc60003f45070 */
[----:B------:R-:W-:Y:S01]  /*2b9f0*/  IMAD.X R11, R11, 0x1, R4, P1 ;  /* 0x000000010b0b7824 */ /* 0x000fe200008e0604 */
[----:B------:R-:W-:Y:S01]  /*2ba00*/  ISETP.GT.AND P1, PT, R3, 0xd, PT ;  /* 0x0000000d0300780c */ /* 0x000fe20003f24270 */
        /* <DEDUP_REMOVED lines=31> */
[----:B----4-:R-:W-:Y:S02]  /*2bc00*/  IADD3 R8, P3, R8, R5, RZ ;  /* 0x0000000508087210 */ /* 0x010fe40007f7e0ff */
[----:B------:R-:W-:-:S03]  /*2bc10*/  SEL R6, R6, RZ, !P0 ;  /* 0x000000ff06067207 */ /* 0x000fc60004000000 */
[--C-:B---3--:R-:W-:Y:S01]  /*2bc20*/  IMAD.X R11, R11, 0x1, R4.reuse, P3 ;  /* 0x000000010b0b7824 */ /* 0x108fe200018e0604 */
[----:B------:R-:W-:Y:S02]  /*2bc30*/  IADD3 R145, P4, R145, R5, RZ ;  /* 0x0000000591917210 */ /* 0x000fe40007f9e0ff */
        /* <DEDUP_REMOVED lines=51> */
[----:B------:R-:W-:-:S04]  /*2bf70*/  LOP3.LUT R145, R145, 0x70, RZ, 0xc0, !PT ;  /* 0x0000007091917812 */ /* 0x000fc800078ec0ff */
[----:B------:R-:W-:-:S04]  /*2bf80*/  LEA R145, R146, R145, 0x7 ;  /* 0x0000009192917211 */ /* 0x000fc800078e38ff */
        /* <DEDUP_REMOVED lines=8> */
[----:B-1----:R-:W-:Y:S01]  /*2c010*/  IMAD.MOV.U32 R144, RZ, RZ, R7 ;  /* 0x000000ffff907224 */ /* 0x002fe200078e0007 */
[----:B------:R-:W-:-:S04]  /*2c020*/  SEL R7, RZ, 0x4, !P1 ;  /* 0x00000004ff077807 */ /* 0x000fc80004800000 */
[----:B------:R-:W-:Y:S01]  /*2c030*/  SEL R7, R7, RZ, !P0 ;  /* 0x000000ff07077207 */ /* 0x000fe20004000000 */
[----:B------:R-:W-:Y:S03]  /*2c040*/  LDGSTS.E [R9+0x70000], desc[UR6][R144.64], P2 ;  /* 0x7000000090097fae */ /* 0x000fe60009121846 */
        /* <DEDUP_REMOVED lines=53> */
[----:B------:R-:W-:Y:S01]  /*2c3a0*/  SEL R145, R145, RZ, !P0 ;  /* 0x000000ff91917207 */ /* 0x000fe20004000000 */
[----:B--2---:R-:W1:Y:S03]  /*2c3b0*/  S2R R146, SR_TID.X ;  /* 0x0000000000927919 */ /* 0x004e660000002100 */
[----:B------:R-:W-:Y:S02]  /*2c3c0*/  ISETP.NE.U32.AND P1, PT, R145, RZ, PT ;  /* 0x000000ff9100720c */ /* 0x000fe40003f25070 */
[----:B------:R-:W-:Y:S01]  /*2c3d0*/  IADD3 R6, P3, R6, R5, RZ ;  /* 0x0000000506067210 */ /* 0x000fe20007f7e0ff */
[----:B------:R-:W-:Y:S01]  /*2c3e0*/  STL [R1+0xf78], R10 ;  /* 0x000f780a01007387 */ /* 0x000fe20000100800 */
        /* <DEDUP_REMOVED lines=89> */
[----:B----4-:R-:W-:Y:S01]  /*2c980*/  IMAD.X R11, R11, 0x1, R4, P2 ;  /* 0x000000010b0b7824 */ /* 0x010fe200010e0604 */
[----:B------:R-:W-:Y:S01]  /*2c990*/  IADD3.X R8, R8, R4, RZ, P3, !PT ;  /* 0x0000000408087210 */ /* 0x000fe20001ffe4ff */
        /* <DEDUP_REMOVED lines=38> */
[----:B----4-:R-:W-:-:S02]  /*2cc00*/  IADD3 R10, P3, R10, R5, RZ ;  /* 0x000000050a0a7210 */ /* 0x010fc40007f7e0ff */
[----:B------:R-:W-:-:S03]  /*2cc10*/  IADD3 R6, P4, R6, R5, RZ ;  /* 0x0000000506067210 */ /* 0x000fc60007f9e0ff */
[--C-:B------:R-:W-:Y:S01]  /*2cc20*/  IMAD.X R11, R11, 0x1, R4.reuse, P3 ;  /* 0x000000010b0b7824 */ /* 0x100fe200018e0604 */
[----:B------:R1:W-:Y:S01]  /*2cc30*/  STL [R1+0xfd0], R10 ;  /* 0x000fd00a01007387 */ /* 0x0003e20000100800 */
[----:B------:R-:W-:-:S03]  /*2cc40*/  IMAD.X R8, R8, 0x1, R4, P4 ;  /* 0x0000000108087824 */ /* 0x000fc600020e0604 */
[----:B------:R4:W-:Y:S04]  /*2cc50*/  STL [R1+0xfcc], R11 ;  /* 0x000fcc0b01007387 */ /* 0x0009e80000100800 */
[----:B------:R1:W-:Y:S04]  /*2cc60*/  LDGSTS.E [R9+0x74000], desc[UR6][R10.64], P2 ;  /* 0x740000000a097fae */ /* 0x0003e80009121846 */
[----:B------:R-:W-:Y:S01]  /*2cc70*/  STL [R1+0xfd8], R6 ;  /* 0x000fd80601007387 */ /* 0x000fe20000100800 */
[----:B-1----:R-:W-:Y:S02]  /*2cc80*/  IMAD.MOV.U32 R10, RZ, RZ, R6 ;  /* 0x000000ffff0a7224 */ /* 0x002fe400078e0006 */
[----:B----4-:R-:W-:Y:S01]  /*2cc90*/  IMAD.MOV.U32 R11, RZ, RZ, R8 ;  /* 0x000000ffff0b7224 */ /* 0x010fe200078e0008 */
[----:B------:R1:W-:Y:S04]  /*2cca0*/  STL [R1+0xfd4], R8 ;  /* 0x000fd40801007387 */ /* 0x0003e80000100800 */
[----:B------:R4:W-:Y:S04]  /*2ccb0*/  LDGSTS.E [R9+0x70004], desc[UR6][R10.64], P1 ;  /* 0x700040000a097fae */ /* 0x0009e80008921846 */
[----:B------:R-:W4:Y:S04]  /*2ccc0*/  LDL.LU R10, [R1+0xff0] ;  /* 0x000ff000010a7983 */ /* 0x000f280000300800 */
[----:B------:R-:W4:Y:S01]  /*2ccd0*/  LDL.LU R11, [R1+0xfec] ;  /* 0x000fec00010b7983 */ /* 0x000f220000300800 */
[----:B------:R-:W-:-:S03]  /*2cce0*/  ISETP.GT.AND P2, PT, R3, 0x1a, PT ;  /* 0x0000001a0300780c */ /* 0x000fc60003f44270 */
[----:B-1----:R-:W4:Y:S01]  /*2ccf0*/  LDL.LU R8, [R1+0xff8] ;  /* 0x000ff80001087983 */ /* 0x002f220000300800 */
        /* <DEDUP_REMOVED lines=21> */
[----:B------:R-:W-:Y:S01]  /*2ce50*/  IMAD.X R11, R11, 0x1, R4, P3 ;  /* 0x000000010b0b7824 */ /* 0x000fe200018e0604 */
[----:B------:R-:W-:Y:S04]  /*2ce60*/  STL [R1+0xff0], R10 ;  /* 0x000ff00a01007387 */ /* 0x000fe80000100800 */
[----:B------:R2:W-:Y:S04]  /*2ce70*/  STL [R1+0xfec], R11 ;  /* 0x000fec0b01007387 */ /* 0x0005e80000100800 */
[----:B------:R-:W-:Y:S04]  /*2ce80*/  LDGSTS.E [R9+0x74008], desc[UR6][R10.64], P2 ;  /* 0x740080000a097fae */ /* 0x000fe80009121846 */
[----:B--2---:R-:W2:Y:S04]  /*2ce90*/  LDL.LU R11, [R1+0x1004] ;  /* 0x00100400010b7983 */ /* 0x004ea80000300800 */
[----:B------:R-:W4:Y:S01]  /*2cea0*/  LDL.LU R10, [R1+0x1008] ;  /* 0x00100800010a7983 */ /* 0x000f220000300800 */
[----:B-1----:R-:W1:Y:S01]  /*2ceb0*/  S2R R146, SR_TID.X ;  /* 0x0000000000927919 */ /* 0x002e620000002100 */
[----:B------:R-:W-:-:S04]  /*2cec0*/  ISETP.GT.AND P1, PT, R3, 0x1b, PT ;  /* 0x0000001b0300780c */ /* 0x000fc80003f24270 */
[----:B------:R-:W-:Y:S02]  /*2ced0*/  SEL R145, RZ, 0x4, !P1 ;  /* 0x00000004ff917807 */ /* 0x000fe40004800000 */
[----:B------:R-:W-:Y:S02]  /*2cee0*/  IADD3 R8, P2, R8, R5, RZ ;  /* 0x0000000508087210 */ /* 0x000fe40007f5e0ff */
[----:B------:R-:W-:-:S04]  /*2cef0*/  SEL R145, R145, RZ, !P0 ;  /* 0x000000ff91917207 */ /* 0x000fc80004000000 */
[----:B------:R-:W-:Y:S02]  /*2cf00*/  ISETP.NE.U32.AND P1, PT, R145, RZ, PT ;  /* 0x000000ff9100720c */ /* 0x000fe40003f25070 */
[----:B------:R-:W-:Y:S01]  /*2cf10*/  IADD3 R6, P3, R6, R5, RZ ;  /* 0x0000000506067210 */ /* 0x000fe20007f7e0ff */
[----:B------:R-:W-:Y:S01]  /*2cf20*/  STL [R1+0xff8], R8 ;  /* 0x000ff80801007387 */ /* 0x000fe20000100800 */
[----:B---3--:R-:W-:-:S04]  /*2cf30*/  IMAD.X R144, R144, 0x1, R4, P2 ;  /* 0x0000000190907824 */ /* 0x008fc800010e0604 */
[----:B------:R-:W-:Y:S01]  /*2cf40*/  IMAD.MOV.U32 R145, RZ, RZ, R144 ;  /* 0x000000ffff917224 */ /* 0x000fe200078e0090 */
[----:B------:R3:W-:Y:S01]  /*2cf50*/  STL [R1+0xff4], R144 ;  /* 0x000ff49001007387 */ /* 0x0007e20000100800 */
[----:B------:R-:W-:Y:S02]  /*2cf60*/  IMAD.X R7, R7, 0x1, R4, P3 ;  /* 0x0000000107077824 */ /* 0x000fe400018e0604 */
[----:B---3--:R-:W-:-:S05]  /*2cf70*/  IMAD.MOV.U32 R144, RZ, RZ, R8 ;  /* 0x000000ffff907224 */ /* 0x008fca00078e0008 */
[----:B------:R1:W-:Y:S04]  /*2cf80*/  LDGSTS.E [R9+0x7000c], desc[UR6][R144.64], P1 ;  /* 0x7000c00090097fae */ /* 0x0003e80008921846 */
[----:B------:R3:W-:Y:S01]  /*2cf90*/  LDGSTS.E [R9+0x7400c], desc[UR6][R6.64], P1 ;  /* 0x7400c00006097fae */ /* 0x0007e20008921846 */
[----:B------:R-:W-:Y:S01]  /*2cfa0*/  ISETP.GT.AND P1, PT, R3, 0x1c, PT ;  /* 0x0000001c0300780c */ /* 0x000fe20003f24270 */
[C---:B-1----:R-:W-:Y:S01]  /*2cfb0*/  IMAD.SHL.U32 R145, R146.reuse, 0x10, RZ ;  /* 0x0000001092917824 */ /* 0x042fe200078e00ff */
[----:B------:R-:W-:Y:S02]  /*2cfc0*/  LOP3.LUT R146, R146, 0x7f, RZ, 0xc0, !PT ;  /* 0x0000007f92927812 */ /* 0x000fe400078ec0ff */
[----:B---3--:R-:W-:Y:S02]  /*2cfd0*/  SEL R9, RZ, 0x4, !P1 ;  /* 0x00000004ff097807 */ /* 0x008fe40004800000 */
[----:B------:R-:W-:Y:S01]  /*2cfe0*/  LOP3.LUT R145, R145, 0x70, RZ, 0xc0, !PT ;  /* 0x0000007091917812 */ /* 0x000fe200078ec0ff */
[----:B------:R-:W-:Y:S01]  /*2cff0*/  STL [R1+0x1000], R6 ;  /* 0x0010000601007387 */ /* 0x000fe20000100800 */
[----:B------:R-:W-:-:S03]  /*2d000*/  SEL R9, R9, RZ, !P0 ;  /* 0x000000ff09097207 */ /* 0x000fc60004000000 */
[----:B------:R1:W-:Y:S01]  /*2d010*/  STL [R1+0xffc], R7 ;  /* 0x000ffc0701007387 */ /* 0x0003e20000100800 */
[----:B------:R-:W-:-:S03]  /*2d020*/  IMAD R145, R146, 0x80, R145 ;  /* 0x0000008092917824 */ /* 0x000fc600078e0291 */
[----:B------:R-:W3:Y:S01]  /*2d030*/  LDL.LU R144, [R1+0x100c] ;  /* 0x00100c0001907983 */ /* 0x000ee20000300800 */
[----:B------:R-:W-:-:S03]  /*2d040*/  ISETP.NE.U32.AND P2, PT, R9, RZ, PT ;  /* 0x000000ff0900720c */ /* 0x000fc60003f45070 */
[----:B------:R-:W3:Y:S01]  /*2d050*/  LDL.LU R8, [R1+0x1010] ;  /* 0x0010100001087983 */ /* 0x000ee20000300800 */
[----:B------:R-:W-:-:S03]  /*2d060*/  LOP3.LUT R145, R145, 0x70, RZ, 0x3c, !PT ;  /* 0x0000007091917812 */ /* 0x000fc600078e3cff */
[----:B-1----:R-:W3:Y:S04]  /*2d070*/  LDL.LU R7, [R1+0x1014] ;  /* 0x0010140001077983 */ /* 0x002ee80000300800 */
[----:B------:R-:W3:Y:S01]  /*2d080*/  LDL.LU R6, [R1+0x1018] ;  /* 0x0010180001067983 */ /* 0x000ee20000300800 */
[----:B----4-:R-:W-:Y:S01]  /*2d090*/  IADD3 R10, P1, R10, R5, RZ ;  /* 0x000000050a0a7210 */ /* 0x010fe20007f3e0ff */
[----:B------:R-:W-:-:S04]  /*2d0a0*/  VIADD R9, R145, UR12 ;  /* 0x0000000c91097c36 */ /* 0x000fc80008000000 */
[----:B--2---:R-:W-:Y:S01]  /*2d0b0*/  IMAD.X R11, R11, 0x1, R4, P1 ;  /* 0x000000010b0b7824 */ /* 0x004fe200008e0604 */
[----:B------:R-:W-:Y:S01]  /*2d0c0*/  ISETP.GT.AND P1, PT, R3, 0x1d, PT ;  /* 0x0000001d0300780c */ /* 0x000fe20003f24270 */
[----:B------:R1:W-:Y:S04]  /*2d0d0*/  STL [R1+0x1008], R10 ;  /* 0x0010080a01007387 */ /* 0x0003e80000100800 */
[----:B------:R1:W-:Y:S04]  /*2d0e0*/  LDGSTS.E [R9+0x70000], desc[UR6][R10.64], P2 ;  /* 0x700000000a097fae */ /* 0x0003e80009121846 */
[----:B------:R2:W-:Y:S01]  /*2d0f0*/  STL [R1+0x1004], R11 ;  /* 0x0010040b01007387 */ /* 0x0005e20000100800 */
[----:B-1----:R-:W-:-:S03]  /*2d100*/  SEL R10, RZ, 0x4, !P1 ;  /* 0x00000004ff0a7807 */ /* 0x002fc60004800000 */
[----:B--2---:R-:W2:Y:S01]  /*2d110*/  LDL.LU R11, [R1+0x101c] ;  /* 0x00101c00010b7983 */ /* 0x004ea20000300800 */
[----:B------:R-:W-:-:S04]  /*2d120*/  SEL R10, R10, RZ, !P0 ;  /* 0x000000ff0a0a7207 */ /* 0x000fc80004000000 */
[----:B------:R-:W-:Y:S02]  /*2d130*/  ISETP.NE.U32.AND P1, PT, R10, RZ, PT ;  /* 0x000000ff0a00720c */ /* 0x000fe40003f25070 */
[----:B------:R-:W4:Y:S04]  /*2d140*/  LDL.LU R10, [R1+0x1020] ;  /* 0x00102000010a7983 */ /* 0x000f280000300800 */
[----:B------:R-:W2:Y:S04]  /*2d150*/  LDL.LU R146, [R1+0x1024] ;  /* 0x0010240001927983 */ /* 0x000ea80000300800 */
[----:B------:R-:W2:Y:S01]  /*2d160*/  LDL.LU R145, [R1+0x1028] ;  /* 0x0010280001917983 */ /* 0x000ea20000300800 */
[----:B---3--:R-:W-:-:S05]  /*2d170*/  IADD3 R8, P3, R8, R5, RZ ;  /* 0x0000000508087210 */ /* 0x008fca0007f7e0ff */
[----:B------:R-:W-:Y:S01]  /*2d180*/  IMAD.X R144, R144, 0x1, R4, P3 ;  /* 0x0000000190907824 */ /* 0x000fe200018e0604 */
[----:B------:R-:W-:Y:S01]  /*2d190*/  IADD3 R6, P4, R6, R5, RZ ;  /* 0x0000000506067210 */ /* 0x000fe20007f9e0ff */
        /* <DEDUP_REMOVED lines=8> */
[----:B------:R3:W-:Y:S01]  /*2d220*/  LDGSTS.E [R9+0x70004], desc[UR6][R6.64], P1 ;  /* 0x7000400006097fae */ /* 0x0007e20008921846 */
[----:B------:R-:W-:-:S03]  /*2d230*/  ISETP.GT.AND P2, PT, R3, 0x1e, PT ;  /* 0x0000001e0300780c */ /* 0x000fc60003f44270 */
[----:B-1----:R-:W2:Y:S01]  /*2d240*/  LDL.LU R7, [R1+0x1030] ;  /* 0x0010300001077983 */ /* 0x002ea20000300800 */
[----:B---3--:R-:W-:-:S03]  /*2d250*/  SEL R6, RZ, 0x4, !P2 ;  /* 0x00000004ff067807 */ /* 0x008fc60005000000 */
[----:B------:R-:W3:Y:S01]  /*2d260*/  LDL.LU R144, [R1+0x102c] ;  /* 0x00102c0001907983 */ /* 0x000ee20000300800 */
[-C--:B----4-:R-:W-:Y:S02]  /*2d270*/  IADD3 R10, P3, R10, R5.reuse, RZ ;  /* 0x000000050a0a7210 */ /* 0x090fe40007f7e0ff */
[----:B------:R-:W-:Y:S01]  /*2d280*/  SEL R6, R6, RZ, !P0 ;  /* 0x000000ff06067207 */ /* 0x000fe20004000000 */
[----:B------:R-:W4:Y:S01]  /*2d290*/  LDL.LU R8, [R1+0x1038] ;  /* 0x0010380001087983 */ /* 0x000f220000300800 */
[----:B--2---:R-:W-:Y:S01]  /*2d2a0*/  IADD3 R145, P4, R145, R5, RZ ;  /* 0x0000000591917210 */ /* 0x004fe20007f9e0ff */
        /* <DEDUP_REMOVED lines=8> */
[----:B------:R-:W-:Y:S01]  /*2d330*/  STL [R1+0x1028], R145 ;  /* 0x0010289101007387 */ /* 0x000fe20000100800 */
[----:B------:R-:W-:-:S03]  /*2d340*/  IMAD.MOV.U32 R147, RZ, RZ, R146 ;  /* 0x000000ffff937224 */ /* 0x000fc600078e0092 */
[----:B------:R-:W-:Y:S04]  /*2d350*/  LDGSTS.E [R9+0x74004], desc[UR6][R148.64], P1 ;  /* 0x7400400094097fae */ /* 0x000fe80008921846 */
[----:B-1----:R-:W4:Y:S04]  /*2d360*/  LDL.LU R11, [R1+0x1034] ;  /* 0x00103400010b7983 */ /* 0x002f280000300800 */
[----:B------:R1:W-:Y:S04]  /*2d370*/  STL [R1+0x1024], R146 ;  /* 0x0010249201007387 */ /* 0x0003e80000100800 */
[----:B------:R-:W4:Y:S01]  /*2d380*/  LDL.LU R10, [R1+0x103c] ;  /* 0x00103c00010a7983 */ /* 0x000f220000300800 */
[----:B------:R-:W-:Y:S01]  /*2d390*/  ISETP.GT.AND P1, PT, R3, 0x1f, PT ;  /* 0x0000001f0300780c */ /* 0x000fe20003f24270 */
[----:B-1----:R-:W-:-:S03]  /*2d3a0*/  IMAD.MOV.U32 R146, RZ, RZ, R145 ;  /* 0x000000ffff927224 */ /* 0x002fc600078e0091 */
[----:B------:R-:W-:-:S04]  /*2d3b0*/  SEL R145, RZ, 0x4, !P1 ;  /* 0x00000004ff917807 */ /* 0x000fc80004800000 */
[----:B------:R-:W-:Y:S01]  /*2d3c0*/  SEL R145, R145, RZ, !P0 ;  /* 0x000000ff91917207 */ /* 0x000fe20004000000 */
[----:B------:R-:W-:Y:S03]  /*2d3d0*/  LDGSTS.E [R9+0x70008], desc[UR6][R146.64], P2 ;  /* 0x7000800092097fae */ /* 0x000fe60009121846 */
[----:B------:R-:W-:Y:S02]  /*2d3e0*/  ISETP.NE.U32.AND P1, PT, R145, RZ, PT ;  /* 0x000000ff9100720c */ /* 0x000fe40003f25070 */
[----:B------:R-:W-:-:S05]  /*2d3f0*/  IADD3 R7, P3, R7, R5, RZ ;  /* 0x0000000507077210 */ /* 0x000fca0007f7e0ff */
[----:B---3--:R-:W-:Y:S01]  /*2d400*/  IMAD.X R144, R144, 0x1, R4, P3 ;  /* 0x0000000190907824 */ /* 0x008fe200018e0604 */
[----:B------:R-:W-:Y:S03]  /*2d410*/  STL [R1+0x1030], R7 ;  /* 0x0010300701007387 */ /* 0x000fe60000100800 */
[----:B------:R-:W-:Y:S01]  /*2d420*/  IMAD.MOV.U32 R145, RZ, RZ, R144 ;  /* 0x000000ffff917224 */ /* 0x000fe200078e0090 */
[----:B------:R1:W-:Y:S02]  /*2d430*/  STL [R1+0x102c], R144 ;  /* 0x00102c9001007387 */ /* 0x0003e40000100800 */
[----:B-1----:R-:W-:Y:S01]  /*2d440*/  IMAD.MOV.U32 R144, RZ, RZ, R7 ;  /* 0x000000ffff907224 */ /* 0x002fe200078e0007 */
[-C--:B--2---:R-:W-:Y:S01]  /*2d450*/  IADD3 R6, P3, R6, R5.reuse, RZ ;  /* 0x0000000506067210 */ /* 0x084fe20007f7e0ff */
[----:B------:R-:W2:Y:S04]  /*2d460*/  LDL.LU R7, [R1+0x1048] ;  /* 0x0010480001077983 */ /* 0x000ea80000300800 */
[----:B------:R1:W-:Y:S01]  /*2d470*/  LDGSTS.E [R9+0x74008], desc[UR6][R144.64], P2 ;  /* 0x7400800090097fae */ /* 0x0003e20009121846 */
[----:B----4-:R-:W-:-:S05]  /*2d480*/  IADD3 R8, P2, R8, R5, RZ ;  /* 0x0000000508087210 */ /* 0x010fca0007f5e0ff */
[----:B------:R-:W-:Y:S01]  /*2d490*/  IMAD.X R11, R11, 0x1, R4, P2 ;  /* 0x000000010b0b7824 */ /* 0x000fe200010e0604 */
[----:B------:R-:W-:Y:S04]  /*2d4a0*/  STL [R1+0x1038], R8 ;  /* 0x0010380801007387 */ /* 0x000fe80000100800 */
[----:B------:R3:W-:Y:S01]  /*2d4b0*/  STL [R1+0x1034], R11 ;  /* 0x0010340b01007387 */ /* 0x0007e20000100800 */
[----:B------:R-:W-:-:S03]  /*2d4c0*/  IADD3.X R10, R10, R4, RZ, P3, !PT ;  /* 0x000000040a0a7210 */ /* 0x000fc60001ffe4ff */
[----:B------:R-:W-:Y:S04]  /*2d4d0*/  STL [R1+0x1040], R6 ;  /* 0x0010400601007387 */ /* 0x000fe80000100800 */
[----:B------:R4:W-:Y:S04]  /*2d4e0*/  STL [R1+0x103c], R10 ;  /* 0x00103c0a01007387 */ /* 0x0009e80000100800 */
[----:B------:R-:W2:Y:S01]  /*2d4f0*/  LDL.LU R146, [R1+0x1044] ;  /* 0x0010440001927983 */ /* 0x000ea20000300800 */
[----:B-1----:R-:W-:Y:S02]  /*2d500*/  IMAD.MOV.U32 R145, RZ, RZ, R11 ;  /* 0x000000ffff917224 */ /* 0x002fe400078e000b */
[----:B------:R-:W-:-:S02]  /*2d510*/  IMAD.MOV.U32 R144, RZ, RZ, R8 ;  /* 0x000000ffff907224 */ /* 0x000fc400078e0008 */
[----:B---3--:R-:W-:Y:S02]  /*2d520*/  IMAD.MOV.U32 R11, RZ, RZ, R10 ;  /* 0x000000ffff0b7224 */ /* 0x008fe400078e000a */
[----:B----4-:R-:W-:Y:S01]  /*2d530*/  IMAD.MOV.U32 R10, RZ, RZ, R6 ;  /* 0x000000ffff0a7224 */ /* 0x010fe200078e0006 */
[----:B------:R-:W-:Y:S04]  /*2d540*/  LDGSTS.E [R9+0x7000c], desc[UR6][R144.64], P1 ;  /* 0x7000c00090097fae */ /* 0x000fe80008921846 */
[----:B------:R1:W-:Y:S01]  /*2d550*/  LDGSTS.E [R9+0x7400c], desc[UR6][R10.64], P1 ;  /* 0x7400c0000a097fae */ /* 0x0003e20008921846 */
[----:B------:R-:W3:Y:S01]  /*2d560*/  S2R R8, SR_TID.X ;  /* 0x0000000000087919 */ /* 0x000ee20000002100 */
[----:B------:R-:W-:Y:S02]  /*2d570*/  ULEA UR8, UR5, UR4, 0x10 ;  /* 0x0000000405087291 */ /* 0x000fe4000f8e803f */
[----:B------:R-:W0:Y:S04]  /*2d580*/  LDGDEPBAR ;  /* 0x00000000000079af */ /* 0x000e280000000000 */
[----:B------:R-:W4:Y:S04]  /*2d590*/  LDL.LU R11, [R1+0x1054] ;  /* 0x00105400010b7983 */ /* 0x000f280000300800 */
[----:B------:R-:W1:Y:S04]  /*2d5a0*/  LDL.LU R10, [R1+0x1058] ;  /* 0x00105800010a7983 */ /* 0x000e680000300800 */
[----:B------:R-:W4:Y:S04]  /*2d5b0*/  LDL.LU R145, [R1+0x1064] ;  /* 0x0010640001917983 */ /* 0x000f280000300800 */
[----:B------:R-:W4:Y:S01]  /*2d5c0*/  LDL.LU R144, [R1+0x1068] ;  /* 0x0010680001907983 */ /* 0x000f220000300800 */
[----:B---3--:R-:W-:-:S04]  /*2d5d0*/  LOP3.LUT R6, R8, 0x1f, RZ, 0xc0, !PT ;  /* 0x0000001f08067812 */ /* 0x008fc800078ec0ff */
[----:B------:R-:W-:Y:S02]  /*2d5e0*/  ISETP.GE.AND P1, PT, R6, R3, PT ;  /* 0x000000030600720c */ /* 0x000fe40003f26270 */
[----:B------:R-:W3:Y:S02]  /*2d5f0*/  LDL.LU R6, [R1+0x1078] ;  /* 0x0010780001067983 */ /* 0x000ee40000300800 */
[----:B------:R-:W-:Y:S02]  /*2d600*/  SEL R3, RZ, 0x4, P1 ;  /* 0x00000004ff037807 */ /* 0x000fe40000800000 */
[----:B------:R-:W3:Y:S02]  /*2d610*/  LDL.LU R8, [R1+0x1088] ;  /* 0x0010880001087983 */ /* 0x000ee40000300800 */
[----:B------:R-:W-:-:S04]  /*2d620*/  SEL R3, R3, RZ, !P0 ;  /* 0x000000ff03037207 */ /* 0x000fc80004000000 */
[----:B------:R-:W-:Y:S01]  /*2d630*/  ISETP.NE.U32.AND P0, PT, R3, RZ, PT ;  /* 0x000000ff0300720c */ /* 0x000fe20003f05070 */
[----:B------:R-:W-:Y:S01]  /*2d640*/  VIADD R3, R252, UR8 ;  /* 0x00000008fc037c36 */ /* 0x000fe20008000000 */
[----:B--2---:R-:W-:-:S05]  /*2d650*/  IADD3 R7, P1, R7, R2, RZ ;  /* 0x0000000207077210 */ /* 0x004fca0007f3e0ff */
[----:B------:R-:W-:Y:S01]  /*2d660*/  STL [R1+0x1048], R7 ;  /* 0x0010480701007387 */ /* 0x000fe20000100800 */
[----:B------:R-:W-:-:S04]  /*2d670*/  IMAD.X R146, R146, 0x1, R0, P1 ;  /* 0x0000000192927824 */ /* 0x000fc800008e0600 */
[----:B------:R-:W-:Y:S01]  /*2d680*/  IMAD.MOV.U32 R147, RZ, RZ, R146 ;  /* 0x000000ffff937224 */ /* 0x000fe200078e0092 */
[----:B------:R2:W-:Y:S02]  /*2d690*/  STL [R1+0x1044], R146 ;  /* 0x0010449201007387 */ /* 0x0005e40000100800 */
[----:B--2---:R-:W-:Y:S02]  /*2d6a0*/  IMAD.MOV.U32 R146, RZ, RZ, R7 ;  /* 0x000000ffff927224 */ /* 0x004fe400078e0007 */
[----:B------:R-:W2:Y:S04]  /*2d6b0*/  LDL.LU R7, [R1+0x1074] ;  /* 0x0010740001077983 */ /* 0x000ea80000300800 */
[----:B------:R-:W2:Y:S04]  /*2d6c0*/  LDL.LU R9, [R1+0x1084] ;  /* 0x0010840001097983 */ /* 0x000ea80000300800 */
[----:B------:R-:W-:Y:S01]  /*2d6d0*/  LDGSTS.E [R3], desc[UR6][R146.64], P0 ;  /* 0x0000000092037fae */ /* 0x000fe20008121846 */
[----:B-1----:R-:W-:-:S05]  /*2d6e0*/  IADD3 R10, P1, R10, R2, RZ ;  /* 0x000000020a0a7210 */ /* 0x002fca0007f3e0ff */
[--C-:B----4-:R-:W-:Y:S01]  /*2d6f0*/  IMAD.X R11, R11, 0x1, R0.reuse, P1 ;  /* 0x000000010b0b7824 */ /* 0x110fe200008e0600 */
[-C--:B------:R-:W-:Y:S01]  /*2d700*/  IADD3 R144, P2, R144, R2.reuse, RZ ;  /* 0x0000000290907210 */ /* 0x080fe20007f5e0ff */
[----:B------:R1:W-:Y:S04]  /*2d710*/  STL [R1+0x1058], R10 ;  /* 0x0010580a01007387 */ /* 0x0003e80000100800 */
[----:B------:R-:W-:Y:S01]  /*2d720*/  IMAD.X R145, R145, 0x1, R0, P2 ;  /* 0x0000000191917824 */ /* 0x000fe200010e0600 */
[----:B------:R4:W-:Y:S04]  /*2d730*/  STL [R1+0x1054], R11 ;  /* 0x0010540b01007387 */ /* 0x0009e80000100800 */
[----:B------:R3:W-:Y:S04]  /*2d740*/  STL [R1+0x1068], R144 ;  /* 0x0010689001007387 */ /* 0x0007e80000100800 */
[----:B------:R2:W-:Y:S04]  /*2d750*/  LDGSTS.E [R3+0x400], desc[UR6][R10.64], P0 ;  /* 0x004000000a037fae */ /* 0x0005e80008121846 */
[----:B------:R3:W-:Y:S04]  /*2d760*/  STL [R1+0x1064], R145 ;  /* 0x0010649101007387 */ /* 0x0007e80000100800 */
[----:B------:R2:W-:Y:S04]  /*2d770*/  LDGSTS.E [R3+0x800], desc[UR6][R144.64], P0 ;  /* 0x0080000090037fae */ /* 0x0005e80008121846 */
[----:B-1----:R-:W2:Y:S04]  /*2d780*/  LDL.LU R10, [R1+0x1098] ;  /* 0x00109800010a7983 */ /* 0x002ea80000300800 */
[----:B----4-:R-:W4:Y:S04]  /*2d790*/  LDL.LU R11, [R1+0x10a8] ;  /* 0x0010a800010b7983 */ /* 0x010f280000300800 */
[----:B---3--:R-:W3:Y:S04]  /*2d7a0*/  LDL.LU R144, [R1+0x1094] ;  /* 0x0010940001907983 */ /* 0x008ee80000300800 */
[----:B------:R-:W3:Y:S01]  /*2d7b0*/  LDL.LU R145, [R1+0x10a4] ;  /* 0x0010a40001917983 */ /* 0x000ee20000300800 */
[----:B------:R-:W-:-:S02]  /*2d7c0*/  IADD3 R6, P1, R6, R2, RZ ;  /* 0x0000000206067210 */ /* 0x000fc40007f3e0ff */
[----:B------:R-:W-:-:S03]  /*2d7d0*/  IADD3 R8, P2, R8, R2, RZ ;  /* 0x0000000208087210 */ /* 0x000fc60007f5e0ff */
[----:B------:R1:W-:Y:S01]  /*2d7e0*/  STL [R1+0x1078], R6 ;  /* 0x0010780601007387 */ /* 0x0003e20000100800 */
[--C-:B--2---:R-:W-:Y:S02]  /*2d7f0*/  IMAD.X R7, R7, 0x1, R0.reuse, P1 ;  /* 0x0000000107077824 */ /* 0x104fe400008e0600 */
[----:B------:R-:W-:-:S03]  /*2d800*/  IMAD.X R9, R9, 0x1, R0, P2 ;  /* 0x0000000109097824 */ /* 0x000fc600010e0600 */
[----:B------:R2:W-:Y:S04]  /*2d810*/  STL [R1+0x1074], R7 ;  /* 0x0010740701007387 */ /* 0x0005e80000100800 */
[----:B------:R2:W-:Y:S04]  /*2d820*/  STL [R1+0x1088], R8 ;  /* 0x0010880801007387 */ /* 0x0005e80000100800 */
[----:B------:R-:W-:Y:S04]  /*2d830*/  LDGSTS.E [R3+0xc00], desc[UR6][R6.64], P0 ;  /* 0x00c0000006037fae */ /* 0x000fe80008121846 */
[----:B------:R2:W-:Y:S04]  /*2d840*/  STL [R1+0x1084], R9 ;  /* 0x0010840901007387 */ /* 0x0005e80000100800 */
[----:B------:R-:W-:Y:S04]  /*2d850*/  LDGSTS.E [R3+0x1000], desc[UR6][R8.64], P0 ;  /* 0x0100000008037fae */ /* 0x000fe80008121846 */
[----:B-1----:R-:W3:Y:S04]  /*2d860*/  LDL.LU R6, [R1+0x10b8] ;  /* 0x0010b80001067983 */ /* 0x002ee80000300800 */
[----:B--2---:R-:W2:Y:S04]  /*2d870*/  LDL.LU R7, [R1+0x10c8] ;  /* 0x0010c80001077983 */ /* 0x004ea80000300800 */
[----:B------:R-:W2:Y:S04]  /*2d880*/  LDL.LU R8, [R1+0x10b4] ;  /* 0x0010b40001087983 */ /* 0x000ea80000300800 */
[----:B------:R-:W2:Y:S01]  /*2d890*/  LDL.LU R9, [R1+0x10c4] ;  /* 0x0010c40001097983 */ /* 0x000ea20000300800 */
[----:B------:R-:W-:-:S02]  /*2d8a0*/  IADD3 R10, P1, R10, R2, RZ ;  /* 0x000000020a0a7210 */ /* 0x000fc40007f3e0ff */
[----:B----4-:R-:W-:-:S03]  /*2d8b0*/  IADD3 R11, P2, R11, R2, RZ ;  /* 0x000000020b0b7210 */ /* 0x010fc60007f5e0ff */
[--C-:B---3--:R-:W-:Y:S01]  /*2d8c0*/  IMAD.X R144, R144, 0x1, R0.reuse, P1 ;  /* 0x0000000190907824 */ /* 0x108fe200008e0600 */
[----:B------:R1:W-:Y:S01]  /*2d8d0*/  STL [R1+0x1098], R10 ;  /* 0x0010980a01007387 */ /* 0x0003e20000100800 */
[----:B------:R-:W-:-:S03]  /*2d8e0*/  IMAD.X R145, R145, 0x1, R0, P2 ;  /* 0x0000000191917824 */ /* 0x000fc600010e0600 */
[----:B------:R3:W-:Y:S01]  /*2d8f0*/  STL [R1+0x1094], R144 ;  /* 0x0010949001007387 */ /* 0x0007e20000100800 */
[----:B------:R-:W-:Y:S02]  /*2d900*/  IMAD.MOV.U32 R146, RZ, RZ, R10 ;  /* 0x000000ffff927224 */ /* 0x000fe400078e000a */
[----:B------:R-:W-:Y:S01]  /*2d910*/  IMAD.MOV.U32 R147, RZ, RZ, R144 ;  /* 0x000000ffff937224 */ /* 0x000fe200078e0090 */
[----:B------:R4:W-:Y:S04]  /*2d920*/  STL [R1+0x10a8], R11 ;  /* 0x0010a80b01007387 */ /* 0x0009e80000100800 */
[----:B------:R4:W-:Y:S04]  /*2d930*/  STL [R1+0x10a4], R145 ;  /* 0x0010a49101007387 */ /* 0x0009e80000100800 */
[----:B-1----:R-:W2:Y:S04]  /*2d940*/  LDL.LU R10, [R1+0x10d8] ;  /* 0x0010d800010a7983 */ /* 0x002ea80000300800 */
[----:B---3--:R-:W3:Y:S04]  /*2d950*/  LDL.LU R144, [R1+0x10e8] ;  /* 0x0010e80001907983 */ /* 0x008ee80000300800 */
[----:B------:R1:W-:Y:S02]  /*2d960*/  LDGSTS.E [R3+0x1400], desc[UR6][R146.64], P0 ;  /* 0x0140000092037fae */ /* 0x0003e40008121846 */
[----:B-1----:R-:W-:-:S02]  /*2d970*/  IMAD.MOV.U32 R146, RZ, RZ, R11 ;  /* 0x000000ffff927224 */ /* 0x002fc400078e000b */
[----:B----4-:R-:W4:Y:S01]  /*2d980*/  LDL.LU R11, [R1+0x10d4] ;  /* 0x0010d400010b7983 */ /* 0x010f220000300800 */
[----:B------:R-:W-:-:S03]  /*2d990*/  IMAD.MOV.U32 R147, RZ, RZ, R145 ;  /* 0x000000ffff937224 */ /* 0x000fc600078e0091 */
[----:B------:R-:W4:Y:S04]  /*2d9a0*/  LDL.LU R145, [R1+0x10e4] ;  /* 0x0010e40001917983 */ /* 0x000f280000300800 */
[----:B------:R1:W-:Y:S01]  /*2d9b0*/  LDGSTS.E [R3+0x1800], desc[UR6][R146.64], P0 ;  /* 0x0180000092037fae */ /* 0x0003e20008121846 */
[-C--:B------:R-:W-:Y:S02]  /*2d9c0*/  IADD3 R6, P1, R6, R2.reuse, RZ ;  /* 0x0000000206067210 */ /* 0x080fe40007f3e0ff */
[----:B--2---:R-:W-:-:S03]  /*2d9d0*/  IADD3 R7, P2, R7, R2, RZ ;  /* 0x0000000207077210 */ /* 0x004fc60007f5e0ff */
[--C-:B------:R-:W-:Y:S01]  /*2d9e0*/  IMAD.X R8, R8, 0x1, R0.reuse, P1 ;  /* 0x0000000108087824 */ /* 0x100fe200008e0600 */
[----:B------:R2:W-:Y:S01]  /*2d9f0*/  STL [R1+0x10b8], R6 ;  /* 0x0010b80601007387 */ /* 0x0005e20000100800 */
[----:B------:R-:W-:-:S03]  /*2da00*/  IMAD.X R9, R9, 0x1, R0, P2 ;  /* 0x0000000109097824 */ /* 0x000fc600010e0600 */
[----:B------:R2:W-:Y:S01]  /*2da10*/  STL [R1+0x10b4], R8 ;  /* 0x0010b40801007387 */ /* 0x0005e20000100800 */
[----:B-1----:R-:W-:Y:S02]  /*2da20*/  IMAD.MOV.U32 R146, RZ, RZ, R6 ;  /* 0x000000ffff927224 */ /* 0x002fe400078e0006 */
[----:B------:R-:W-:Y:S01]  /*2da30*/  IMAD.MOV.U32 R147, RZ, RZ, R8 ;  /* 0x000000ffff937224 */ /* 0x000fe200078e0008 */
[----:B------:R1:W-:Y:S04]  /*2da40*/  STL [R1+0x10c8], R7 ;  /* 0x0010c80701007387 */ /* 0x0003e80000100800 */
[----:B------:R1:W-:Y:S04]  /*2da50*/  STL [R1+0x10c4], R9 ;  /* 0x0010c40901007387 */ /* 0x0003e80000100800 */
[----:B--2---:R-:W2:Y:S04]  /*2da60*/  LDL.LU R6, [R1+0x10f8] ;  /* 0x0010f80001067983 */ /* 0x004ea80000300800 */
[----:B------:R-:W2:Y:S04]  /*2da70*/  LDL.LU R8, [R1+0x1108] ;  /* 0x0011080001087983 */ /* 0x000ea80000300800 */
[----:B------:R1:W-:Y:S02]  /*2da80*/  LDGSTS.E [R3+0x1c00], desc[UR6][R146.64], P0 ;  /* 0x01c0000092037fae */ /* 0x0003e40008121846 */
[----:B-1----:R-:W-:-:S02]  /*2da90*/  IMAD.MOV.U32 R146, RZ, RZ, R7 ;  /* 0x000000ffff927224 */ /* 0x002fc400078e0007 */
[----:B------:R-:W2:Y:S01]  /*2daa0*/  LDL.LU R7, [R1+0x10f4] ;  /* 0x0010f40001077983 */ /* 0x000ea20000300800 */
[----:B------:R-:W-:-:S03]  /*2dab0*/  IMAD.MOV.U32 R147, RZ, RZ, R9 ;  /* 0x000000ffff937224 */ /* 0x000fc600078e0009 */
[----:B------:R-:W2:Y:S01]  /*2dac0*/  LDL.LU R9, [R1+0x1104] ;  /* 0x0011040001097983 */ /* 0x000ea20000300800 */
[-C--:B------:R-:W-:Y:S02]  /*2dad0*/  IADD3 R10, P1, R10, R2.reuse, RZ ;  /* 0x000000020a0a7210 */ /* 0x080fe40007f3e0ff */
[----:B---3--:R-:W-:Y:S01]  /*2dae0*/  IADD3 R144, P2, R144, R2, RZ ;  /* 0x0000000290907210 */ /* 0x008fe20007f5e0ff */
[----:B------:R-:W-:Y:S04]  /*2daf0*/  LDGSTS.E [R3+0x2000], desc[UR6][R146.64], P0 ;  /* 0x0200000092037fae */ /* 0x000fe80008121846 */
[----:B------:R1:W-:Y:S01]  /*2db00*/  STL [R1+0x10d8], R10 ;  /* 0x0010d80a01007387 */ /* 0x0003e20000100800 */
[--C-:B----4-:R-:W-:Y:S02]  /*2db10*/  IMAD.X R11, R11, 0x1, R0.reuse, P1 ;  /* 0x000000010b0b7824 */ /* 0x110fe400008e0600 */
[----:B------:R-:W-:-:S03]  /*2db20*/  IMAD.X R145, R145, 0x1, R0, P2 ;  /* 0x0000000191917824 */ /* 0x000fc600010e0600 */
[----:B------:R3:W-:Y:S04]  /*2db30*/  STL [R1+0x10d4], R11 ;  /* 0x0010d40b01007387 */ /* 0x0007e80000100800 */
[----:B------:R4:W-:Y:S04]  /*2db40*/  STL [R1+0x10e8], R144 ;  /* 0x0010e89001007387 */ /* 0x0009e80000100800 */
[----:B------:R2:W-:Y:S04]  /*2db50*/  LDGSTS.E [R3+0x2400], desc[UR6][R10.64], P0 ;  /* 0x024000000a037fae */ /* 0x0005e80008121846 */
[----:B------:R4:W-:Y:S04]  /*2db60*/  STL [R1+0x10e4], R145 ;  /* 0x0010e49101007387 */ /* 0x0009e80000100800 */
[----:B------:R2:W-:Y:S04]  /*2db70*/  LDGSTS.E [R3+0x2800], desc[UR6][R144.64], P0 ;  /* 0x0280000090037fae */ /* 0x0005e80008121846 */
[----:B-1----:R-:W2:Y:S04]  /*2db80*/  LDL.LU R10, [R1+0x1118] ;  /* 0x00111800010a7983 */ /* 0x002ea80000300800 */
[----:B---3--:R-:W3:Y:S04]  /*2db90*/  LDL.LU R11, [R1+0x1128] ;  /* 0x00112800010b7983 */ /* 0x008ee80000300800 */
[----:B----4-:R-:W4:Y:S04]  /*2dba0*/  LDL.LU R144, [R1+0x1114] ;  /* 0x0011140001907983 */ /* 0x010f280000300800 */
[----:B------:R-:W4:Y:S01]  /*2dbb0*/  LDL.LU R145, [R1+0x1124] ;  /* 0x0011240001917983 */ /* 0x000f220000300800 */
[----:B--2---:R-:W-:-:S02]  /*2dbc0*/  IADD3 R6, P1, R6, R2, RZ ;  /* 0x0000000206067210 */ /* 0x004fc40007f3e0ff */
[----:B------:R-:W-:-:S03]  /*2dbd0*/  IADD3 R8, P2, R8, R2, RZ ;  /* 0x0000000208087210 */ /* 0x000fc60007f5e0ff */
[----:B------:R1:W-:Y:S01]  /*2dbe0*/  STL [R1+0x10f8], R6 ;  /* 0x0010f80601007387 */ /* 0x0003e20000100800 */
[--C-:B------:R-:W-:Y:S02]  /*2dbf0*/  IMAD.X R7, R7, 0x1, R0.reuse, P1 ;  /* 0x0000000107077824 */ /* 0x100fe400008e0600 */
[----:B------:R-:W-:-:S03]  /*2dc00*/  IMAD.X R9, R9, 0x1, R0, P2 ;  /* 0x0000000109097824 */ /* 0x000fc600010e0600 */
[----:B------:R2:W-:Y:S04]  /*2dc10*/  STL [R1+0x10f4], R7 ;  /* 0x0010f40701007387 */ /* 0x0005e80000100800 */
[----:B------:R2:W-:Y:S04]  /*2dc20*/  STL [R1+0x1108], R8 ;  /* 0x0011080801007387 */ /* 0x0005e80000100800 */
[----:B------:R-:W-:Y:S04]  /*2dc30*/  LDGSTS.E [R3+0x2c00], desc[UR6][R6.64], P0 ;  /* 0x02c0000006037fae */ /* 0x000fe80008121846 */
[----:B------:R2:W-:Y:S04]  /*2dc40*/  STL [R1+0x1104], R9 ;  /* 0x0011040901007387 */ /* 0x0005e80000100800 */
[----:B------:R-:W-:Y:S04]  /*2dc50*/  LDGSTS.E [R3+0x3000], desc[UR6][R8.64], P0 ;  /* 0x0300000008037fae */ /* 0x000fe80008121846 */
[----:B-1----:R-:W4:Y:S04]  /*2dc60*/  LDL.LU R6, [R1+0x1138] ;  /* 0x0011380001067983 */ /* 0x002f280000300800 */
[----:B--2---:R-:W2:Y:S04]  /*2dc70*/  LDL.LU R7, [R1+0x1148] ;  /* 0x0011480001077983 */ /* 0x004ea80000300800 */
[----:B------:R-:W2:Y:S04]  /*2dc80*/  LDL.LU R8, [R1+0x1134] ;  /* 0x0011340001087983 */ /* 0x000ea80000300800 */
[----:B------:R-:W2:Y:S01]  /*2dc90*/  LDL.LU R9, [R1+0x1144] ;  /* 0x0011440001097983 */ /* 0x000ea20000300800 */
[----:B------:R-:W-:-:S02]  /*2dca0*/  IADD3 R10, P1, R10, R2, RZ ;  /* 0x000000020a0a7210 */ /* 0x000fc40007f3e0ff */
[----:B---3--:R-:W-:-:S03]  /*2dcb0*/  IADD3 R11, P2, R11, R2, RZ ;  /* 0x000000020b0b7210 */ /* 0x008fc60007f5e0ff */
[--C-:B----4-:R-:W-:Y:S01]  /*2dcc0*/  IMAD.X R144, R144, 0x1, R0.reuse, P1 ;  /* 0x0000000190907824 */ /* 0x110fe200008e0600 */
        /* <DEDUP_REMOVED lines=8> */
[----:B------:R1:W-:Y:S04]  /*2dd50*/  LDGSTS.E [R3+0x3400], desc[UR6][R146.64], P0 ;  /* 0x0340000092037fae */ /* 0x0003e80008121846 */
[----:B---3--:R-:W3:Y:S01]  /*2dd60*/  LDL.LU R144, [R1+0x1168] ;  /* 0x0011680001907983 */ /* 0x008ee20000300800 */
[----:B-1----:R-:W-:-:S03]  /*2dd70*/  IMAD.MOV.U32 R146, RZ, RZ, R11 ;  /* 0x000000ffff927224 */ /* 0x002fc600078e000b */
        /* <DEDUP_REMOVED lines=25> */
[----:B----4-:R-:W-:Y:S01]  /*2df10*/  IMAD.X R11, R11, 0x1, R0, P1 ;  /* 0x000000010b0b7824 */ /* 0x010fe200008e0600 */
[----:B------:R-:W-:-:S04]  /*2df20*/  IADD3.X R145, R145, R0, RZ, P2, !PT ;  /* 0x0000000091917210 */ /* 0x000fc800017fe4ff */
        /* <DEDUP_REMOVED lines=26> */
[----:B------:R-:W-:Y:S01]  /*2e0d0*/  STL [R1+0x1198], R10 ;  /* 0x0011980a01007387 */ /* 0x000fe20000100800 */
[----:B------:R-:W-:-:S03]  /*2e0e0*/  IMAD.X R145, R145, 0x1, R0, P2 ;  /* 0x0000000191917824 */ /* 0x000fc600010e0600 */
[----:B------:R1:W-:Y:S01]  /*2e0f0*/  STL [R1+0x1194], R144 ;  /* 0x0011949001007387 */ /* 0x0003e20000100800 */
[----:B------:R-:W-:Y:S02]  /*2e100*/  IMAD.MOV.U32 R146, RZ, RZ, R10 ;  /* 0x000000ffff927224 */ /* 0x000fe400078e000a */
[----:B------:R-:W-:Y:S01]  /*2e110*/  IMAD.MOV.U32 R147, RZ, RZ, R144 ;  /* 0x000000ffff937224 */ /* 0x000fe200078e0090 */
[----:B------:R-:W-:Y:S04]  /*2e120*/  STL [R1+0x11a8], R11 ;  /* 0x0011a80b01007387 */ /* 0x000fe80000100800 */
[----:B------:R3:W-:Y:S04]  /*2e130*/  STL [R1+0x11a4], R145 ;  /* 0x0011a49101007387 */ /* 0x0007e80000100800 */
[----:B-1----:R-:W4:Y:S04]  /*2e140*/  LDL.LU R144, [R1+0x11d8] ;  /* 0x0011d80001907983 */ /* 0x002f280000300800 */
[----:B------:R-:W4:Y:S04]  /*2e150*/  LDL.LU R10, [R1+0x11e8] ;  /* 0x0011e800010a7983 */ /* 0x000f280000300800 */
[----:B------:R1:W-:Y:S02]  /*2e160*/  LDGSTS.E [R3+0x5400], desc[UR6][R146.64], P0 ;  /* 0x0540000092037fae */ /* 0x0003e40008121846 */
[----:B-1----:R-:W-:-:S02]  /*2e170*/  IMAD.MOV.U32 R147, RZ, RZ, R145 ;  /* 0x000000ffff937224 */ /* 0x002fc400078e0091 */
[----:B---3--:R-:W3:Y:S01]  /*2e180*/  LDL.LU R145, [R1+0x11d4] ;  /* 0x0011d40001917983 */ /* 0x008ee20000300800 */
[----:B------:R-:W-:-:S03]  /*2e190*/  IMAD.MOV.U32 R146, RZ, RZ, R11 ;  /* 0x000000ffff927224 */ /* 0x000fc600078e000b */
[----:B------:R-:W3:Y:S04]  /*2e1a0*/  LDL.LU R11, [R1+0x11e4] ;  /* 0x0011e400010b7983 */ /* 0x000ee80000300800 */
[----:B------:R1:W-:Y:S01]  /*2e1b0*/  LDGSTS.E [R3+0x5800], desc[UR6][R146.64], P0 ;  /* 0x0580000092037fae */ /* 0x0003e20008121846 */
[-C--:B------:R-:W-:Y:S02]  /*2e1c0*/  IADD3 R6, P1, R6, R2.reuse, RZ ;  /* 0x0000000206067210 */ /* 0x080fe40007f3e0ff */
[----:B--2---:R-:W-:-:S03]  /*2e1d0*/  IADD3 R7, P2, R7, R2, RZ ;  /* 0x0000000207077210 */ /* 0x004fc60007f5e0ff */
[--C-:B------:R-:W-:Y:S01]  /*2e1e0*/  IMAD.X R8, R8, 0x1, R0.reuse, P1 ;  /* 0x0000000108087824 */ /* 0x100fe200008e0600 */
[----:B------:R-:W-:Y:S01]  /*2e1f0*/  STL [R1+0x11b8], R6 ;  /* 0x0011b80601007387 */ /* 0x000fe20000100800 */
[----:B------:R-:W-:-:S03]  /*2e200*/  IMAD.X R9, R9, 0x1, R0, P2 ;  /* 0x0000000109097824 */ /* 0x000fc600010e0600 */
[----:B------:R2:W-:Y:S01]  /*2e210*/  STL [R1+0x11b4], R8 ;  /* 0x0011b40801007387 */ /* 0x0005e20000100800 */
[----:B-1----:R-:W-:Y:S02]  /*2e220*/  IMAD.MOV.U32 R146, RZ, RZ, R6 ;  /* 0x000000ffff927224 */ /* 0x002fe400078e0006 */
[----:B------:R-:W-:Y:S01]  /*2e230*/  IMAD.MOV.U32 R147, RZ, RZ, R8 ;  /* 0x000000ffff937224 */ /* 0x000fe200078e0008 */
[----:B------:R-:W-:Y:S04]  /*2e240*/  STL [R1+0x11c8], R7 ;  /* 0x0011c80701007387 */ /* 0x000fe80000100800 */
[----:B------:R1:W-:Y:S04]  /*2e250*/  STL [R1+0x11c4], R9 ;  /* 0x0011c40901007387 */ /* 0x0003e80000100800 */
[----:B--2---:R-:W2:Y:S04]  /*2e260*/  LDL.LU R8, [R1+0x11f8] ;  /* 0x0011f80001087983 */ /* 0x004ea80000300800 */
[----:B------:R1:W-:Y:S04]  /*2e270*/  LDGSTS.E [R3+0x5c00], desc[UR6][R146.64], P0 ;  /* 0x05c0000092037fae */ /* 0x0003e80008121846 */
[----:B------:R-:W2:Y:S01]  /*2e280*/  LDL.LU R6, [R1+0x1208] ;  /* 0x0012080001067983 */ /* 0x000ea20000300800 */
[----:B-1----:R-:W-:-:S03]  /*2e290*/  IMAD.MOV.U32 R147, RZ, RZ, R9 ;  /* 0x000000ffff937224 */ /* 0x002fc600078e0009 */
[----:B------:R-:W2:Y:S01]  /*2e2a0*/  LDL.LU R9, [R1+0x11f4] ;  /* 0x0011f40001097983 */ /* 0x000ea20000300800 */
[----:B------:R-:W-:-:S03]  /*2e2b0*/  IMAD.MOV.U32 R146, RZ, RZ, R7 ;  /* 0x000000ffff927224 */ /* 0x000fc600078e0007 */
[----:B------:R-:W2:Y:S01]  /*2e2c0*/  LDL.LU R7, [R1+0x1204] ;  /* 0x0012040001077983 */ /* 0x000ea20000300800 */
[-C--:B----4-:R-:W-:Y:S02]  /*2e2d0*/  IADD3 R144, P1, R144, R2.reuse, RZ ;  /* 0x0000000290907210 */ /* 0x090fe40007f3e0ff */
[----:B------:R-:W-:Y:S01]  /*2e2e0*/  IADD3 R10, P2, R10, R2, RZ ;  /* 0x000000020a0a7210 */ /* 0x000fe20007f5e0ff */
[----:B------:R-:W-:Y:S04]  /*2e2f0*/  LDGSTS.E [R3+0x6000], desc[UR6][R146.64], P0 ;  /* 0x0600000092037fae */ /* 0x000fe80008121846 */
[----:B------:R-:W-:Y:S01]  /*2e300*/  STL [R1+0x11d8], R144 ;  /* 0x0011d89001007387 */ /* 0x000fe20000100800 */
[--C-:B---3--:R-:W-:Y:S02]  /*2e310*/  IMAD.X R145, R145, 0x1, R0.reuse, P1 ;  /* 0x0000000191917824 */ /* 0x108fe400008e0600 */
[----:B------:R-:W-:-:S03]  /*2e320*/  IMAD.X R11, R11, 0x1, R0, P2 ;  /* 0x000000010b0b7824 */ /* 0x000fc600010e0600 */
[----:B------:R1:W-:Y:S04]  /*2e330*/  STL [R1+0x11d4], R145 ;  /* 0x0011d49101007387 */ /* 0x0003e80000100800 */
[----:B------:R3:W-:Y:S04]  /*2e340*/  STL [R1+0x11e8], R10 ;  /* 0x0011e80a01007387 */ /* 0x0007e80000100800 */
[----:B------:R-:W-:Y:S04]  /*2e350*/  LDGSTS.E [R3+0x6400], desc[UR6][R144.64], P0 ;  /* 0x0640000090037fae */ /* 0x000fe80008121846 */
[----:B------:R-:W-:Y:S04]  /*2e360*/  STL [R1+0x11e4], R11 ;  /* 0x0011e40b01007387 */ /* 0x000fe80000100800 */
[----:B------:R3:W-:Y:S04]  /*2e370*/  LDGSTS.E [R3+0x6800], desc[UR6][R10.64], P0 ;  /* 0x068000000a037fae */ /* 0x0007e80008121846 */
[----:B-1----:R-:W4:Y:S04]  /*2e380*/  LDL.LU R145, [R1+0x1214] ;  /* 0x0012140001917983 */ /* 0x002f280000300800 */
[----:B------:R-:W4:Y:S04]  /*2e390*/  LDL.LU R144, [R1+0x1218] ;  /* 0x0012180001907983 */ /* 0x000f280000300800 */
[----:B------:R-:W4:Y:S04]  /*2e3a0*/  LDL.LU R149, [R1+0x1224] ;  /* 0x0012240001957983 */ /* 0x000f280000300800 */
[----:B------:R-:W4:Y:S01]  /*2e3b0*/  LDL.LU R148, [R1+0x1228] ;  /* 0x0012280001947983 */ /* 0x000f220000300800 */
[----:B--2---:R-:W-:-:S02]  /*2e3c0*/  IADD3 R8, P1, R8, R2, RZ ;  /* 0x0000000208087210 */ /* 0x004fc40007f3e0ff */
[----:B------:R-:W-:-:S03]  /*2e3d0*/  IADD3 R6, P2, R6, R2, RZ ;  /* 0x0000000206067210 */ /* 0x000fc60007f5e0ff */
[----:B------:R1:W-:Y:S01]  /*2e3e0*/  STL [R1+0x11f8], R8 ;  /* 0x0011f80801007387 */ /* 0x0003e20000100800 */
[----:B---3--:R-:W-:Y:S02]  /*2e3f0*/  IMAD.MOV.U32 R10, RZ, RZ, R8 ;  /* 0x000000ffff0a7224 */ /* 0x008fe400078e0008 */
[--C-:B------:R-:W-:Y:S02]  /*2e400*/  IMAD.X R9, R9, 0x1, R0.reuse, P1 ;  /* 0x0000000109097824 */ /* 0x100fe400008e0600 */
[----:B------:R-:W-:-:S03]  /*2e410*/  IMAD.X R7, R7, 0x1, R0, P2 ;  /* 0x0000000107077824 */ /* 0x000fc600010e0600 */
[----:B------:R2:W-:Y:S04]  /*2e420*/  STL [R1+0x11f4], R9 ;  /* 0x0011f40901007387 */ /* 0x0005e80000100800 */
[----:B------:R-:W-:Y:S04]  /*2e430*/  STL [R1+0x1208], R6 ;  /* 0x0012080601007387 */ /* 0x000fe80000100800 */
[----:B------:R-:W3:Y:S04]  /*2e440*/  LDL.LU R146, [R1+0x1238] ;  /* 0x0012380001927983 */ /* 0x000ee80000300800 */
[----:B------:R4:W-:Y:S04]  /*2e450*/  STL [R1+0x1204], R7 ;  /* 0x0012040701007387 */ /* 0x0009e80000100800 */
[----:B-1----:R-:W3:Y:S01]  /*2e460*/  LDL.LU R8, [R1+0x1248] ;  /* 0x0012480001087983 */ /* 0x002ee20000300800 */
[----:B------:R-:W-:-:S03]  /*2e470*/  IMAD.MOV.U32 R11, RZ, RZ, R9 ;  /* 0x000000ffff0b7224 */ /* 0x000fc600078e0009 */
[----:B------:R-:W3:Y:S04]  /*2e480*/  LDL.LU R147, [R1+0x1234] ;  /* 0x0012340001937983 */ /* 0x000ee80000300800 */
[----:B--2---:R-:W2:Y:S04]  /*2e490*/  LDL.LU R9, [R1+0x1244] ;  /* 0x0012440001097983 */ /* 0x004ea80000300800 */
[----:B------:R-:W-:Y:S04]  /*2e4a0*/  LDGSTS.E [R3+0x6c00], desc[UR6][R10.64], P0 ;  /* 0x06c000000a037fae */ /* 0x000fe80008121846 */
[----:B------:R-:W-:Y:S04]  /*2e4b0*/  LDGSTS.E [R3+0x7000], desc[UR6][R6.64], P0 ;  /* 0x0700000006037fae */ /* 0x000fe80008121846 */
[----:B------:R-:W2:Y:S01]  /*2e4c0*/  LDL.LU.64 R10, [R1+0xe20] ;  /* 0x000e2000010a7983 */ /* 0x000ea20000300a00 */
[----:B----4-:R-:W-:-:S03]  /*2e4d0*/  IADD3 R144, P1, R144, R2, RZ ;  /* 0x0000000290907210 */ /* 0x010fc60007f3e0ff */
[----:B------:R-:W4:Y:S02]  /*2e4e0*/  LDL.LU.64 R6, [R1+0xe10] ;  /* 0x000e100001067983 */ /* 0x000f240000300a00 */
[----:B------:R-:W-:Y:S01]  /*2e4f0*/  IMAD.X R145, R145, 0x1, R0, P1 ;  /* 0x0000000191917824 */ /* 0x000fe200008e0600 */
[----:B------:R-:W-:Y:S01]  /*2e500*/  IADD3 R148, P2, R148, R2, RZ ;  /* 0x0000000294947210 */ /* 0x000fe20007f5e0ff */
[----:B------:R-:W-:Y:S01]  /*2e510*/  STL [R1+0x1218], R144 ;  /* 0x0012189001007387 */ /* 0x000fe20000100800 */
[----:B------:R-:W-:Y:S02]  /*2e520*/  IMAD.MOV.U32 R150, RZ, RZ, R144 ;  /* 0x000000ffff967224 */ /* 0x000fe400078e0090 */
[----:B------:R-:W-:Y:S01]  /*2e530*/  IMAD.MOV.U32 R151, RZ, RZ, R145 ;  /* 0x000000ffff977224 */ /* 0x000fe200078e0091 */
[----:B------:R1:W-:Y:S04]  /*2e540*/  STL [R1+0x1214], R145 ;  /* 0x0012149101007387 */ /* 0x0003e80000100800 */
[----:B------:R-:W-:Y:S01]  /*2e550*/  STL [R1+0x1228], R148 ;  /* 0x0012289401007387 */ /* 0x000fe20000100800 */
[----:B------:R-:W-:-:S03]  /*2e560*/  IMAD.X R149, R149, 0x1, R0, P2 ;  /* 0x0000000195957824 */ /* 0x000fc600010e0600 */
[----:B------:R-:W-:Y:S04]  /*2e570*/  LDGSTS.E [R3+0x7400], desc[UR6][R150.64], P0 ;  /* 0x0740000096037fae */ /* 0x000fe80008121846 */
[----:B-1----:R-:W4:Y:S04]  /*2e580*/  LDL.LU.64 R144, [R1+0xe00] ;  /* 0x000e000001907983 */ /* 0x002f280000300a00 */
[----:B------:R-:W-:Y:S04]  /*2e590*/  STL [R1+0x1224], R149 ;  /* 0x0012249501007387 */ /* 0x000fe80000100800 */
[----:B------:R-:W-:Y:S01]  /*2e5a0*/  LDGSTS.E [R3+0x7800], desc[UR6][R148.64], P0 ;  /* 0x0780000094037fae */ /* 0x000fe20008121846 */
[----:B---3--:R-:W-:-:S02]  /*2e5b0*/  IADD3 R146, P1, R146, R2, RZ ;  /* 0x0000000292927210 */ /* 0x008fc40007f3e0ff */
[----:B------:R-:W-:-:S03]  /*2e5c0*/  IADD3 R8, P2, R8, R2, RZ ;  /* 0x0000000208087210 */ /* 0x000fc60007f5e0ff */
[--C-:B------:R-:W-:Y:S01]  /*2e5d0*/  IMAD.X R147, R147, 0x1, R0.reuse, P1 ;  /* 0x0000000193937824 */ /* 0x100fe200008e0600 */
[----:B------:R-:W-:Y:S01]  /*2e5e0*/  STL [R1+0x1238], R146 ;  /* 0x0012389201007387 */ /* 0x000fe20000100800 */
[----:B--2---:R-:W-:-:S03]  /*2e5f0*/  IMAD.X R9, R9, 0x1, R0, P2 ;  /* 0x0000000109097824 */ /* 0x004fc600010e0600 */
[----:B------:R-:W-:Y:S04]  /*2e600*/  STL [R1+0x1234], R147 ;  /* 0x0012349301007387 */ /* 0x000fe80000100800 */
[----:B------:R-:W-:Y:S04]  /*2e610*/  LDGSTS.E [R3+0x7c00], desc[UR6][R146.64], P0 ;  /* 0x07c0000092037fae */ /* 0x000fe80008121846 */
[----:B------:R1:W-:Y:S04]  /*2e620*/  STL [R1+0x1248], R8 ;  /* 0x0012480801007387 */ /* 0x0003e80000100800 */
[----:B------:R1:W-:Y:S04]  /*2e630*/  LDGSTS.E [R3+0x8000], desc[UR6][R8.64], P0 ;  /* 0x0800000008037fae */ /* 0x0003e80008121846 */
[----:B------:R2:W-:Y:S01]  /*2e640*/  STL [R1+0x1244], R9 ;  /* 0x0012440901007387 */ /* 0x0005e20000100800 */
[----:B-1----:R-:W-:-:S05]  /*2e650*/  IADD3 R8, P1, R10, R2, RZ ;  /* 0x000000020a087210 */ /* 0x002fca0007f3e0ff */
[----:B--2---:R-:W-:Y:S01]  /*2e660*/  IMAD.X R9, R11, 0x1, R0, P1 ;  /* 0x000000010b097824 */ /* 0x004fe200008e0600 */
[----:B----4-:R-:W-:-:S04]  /*2e670*/  IADD3 R10, P1, R6, R2, RZ ;  /* 0x00000002060a7210 */ /* 0x010fc80007f3e0ff */
[----:B------:R-:W-:Y:S01]  /*2e680*/  LDGSTS.E [R3+0x8400], desc[UR6][R8.64], P0 ;  /* 0x0840000008037fae */ /* 0x000fe20008121846 */
[----:B------:R-:W-:-:S03]  /*2e690*/  IMAD.X R11, R7, 0x1, R0, P1 ;  /* 0x00000001070b7824 */ /* 0x000fc600008e0600 */
[----:B------:R-:W-:Y:S01]  /*2e6a0*/  STL.64 [R1+0xe20], R8 ;  /* 0x000e200801007387 */ /* 0x000fe20000100a00 */
[----:B------:R-:W-:-:S03]  /*2e6b0*/  IADD3 R6, P1, R144, R2, RZ ;  /* 0x0000000290067210 */ /* 0x000fc60007f3e0ff */
[----:B------:R-:W-:Y:S02]  /*2e6c0*/  LDGSTS.E [R3+0x8800], desc[UR6][R10.64], P0 ;  /* 0x088000000a037fae */ /* 0x000fe40008121846 */
[--C-:B------:R-:W-:Y:S01]  /*2e6d0*/  IMAD.X R7, R145, 0x1, R0.reuse, P1 ;  /* 0x0000000191077824 */ /* 0x100fe200008e0600 */
[-C--:B------:R-:W-:Y:S01]  /*2e6e0*/  IADD3 R144, P1, R248, R2.reuse, RZ ;  /* 0x00000002f8907210 */ /* 0x080fe20007f3e0ff */
[----:B------:R1:W-:Y:S04]  /*2e6f0*/  STL.64 [R1+0xe10], R10 ;  /* 0x000e100a01007387 */ /* 0x0003e80000100a00 */
[--C-:B------:R-:W-:Y:S01]  /*2e700*/  IMAD.X R248, R249, 0x1, R0.reuse, P1 ;  /* 0x00000001f9f87824 */ /* 0x100fe200008e0600 */
[-C--:B------:R-:W-:Y:S01]  /*2e710*/  IADD3 R145, P1, R244, R2.reuse, RZ ;  /* 0x00000002f4917210 */ /* 0x080fe20007f3e0ff */
[----:B------:R-:W-:Y:S04]  /*2e720*/  LDGSTS.E [R3+0x8c00], desc[UR6][R6.64], P0 ;  /* 0x08c0000006037fae */ /* 0x000fe80008121846 */
[----:B------:R-:W-:Y:S01]  /*2e730*/  IMAD.X R244, R245, 0x1, R0, P1 ;  /* 0x00000001f5f47824 */ /* 0x000fe200008e0600 */
[----:B------:R-:W-:-:S05]  /*2e740*/  IADD3 R151, P1, R240, R2, RZ ;  /* 0x00000002f0977210 */ /* 0x000fca0007f3e0ff */
[----:B------:R-:W-:Y:S01]  /*2e750*/  IMAD.X R240, R241, 0x1, R0, P1 ;  /* 0x00000001f1f07824 */ /* 0x000fe200008e0600 */
[----:B------:R-:W-:-:S05]  /*2e760*/  IADD3 R149, P1, R236, R2, RZ ;  /* 0x00000002ec957210 */ /* 0x000fca0007f3e0ff */
[----:B------:R-:W-:Y:S01]  /*2e770*/  IMAD.X R236, R237, 0x1, R0, P1 ;  /* 0x00000001edec7824 */ /* 0x000fe200008e0600 */
[----:B------:R-:W-:-:S05]  /*2e780*/  IADD3 R148, P1, R232, R2, RZ ;  /* 0x00000002e8947210 */ /* 0x000fca0007f3e0ff */
[----:B------:R-:W-:Y:S01]  /*2e790*/  IMAD.X R232, R233, 0x1, R0, P1 ;  /* 0x00000001e9e87824 */ /* 0x000fe200008e0600 */
[----:B------:R-:W-:-:S05]  /*2e7a0*/  IADD3 R147, P1, R228, R2, RZ ;  /* 0x00000002e4937210 */ /* 0x000fca0007f3e0ff */
[----:B------:R-:W-:Y:S01]  /*2e7b0*/  IMAD.X R228, R229, 0x1, R0, P1 ;  /* 0x00000001e5e47824 */ /* 0x000fe200008e0600 */
[----:B------:R-:W-:Y:S01]  /*2e7c0*/  IADD3 R146, P1, R224, R2, RZ ;  /* 0x00000002e0927210 */ /* 0x000fe20007f3e0ff */
[----:B------:R-:W-:-:S04]  /*2e7d0*/  IMAD.MOV.U32 R245, RZ, RZ, R145 ;  /* 0x000000fffff57224 */ /* 0x000fc800078e0091 */
[----:B------:R-:W-:Y:S01]  /*2e7e0*/  IMAD.X R224, R225, 0x1, R0, P1 ;  /* 0x00000001e1e07824 */ /* 0x000fe200008e0600 */
[----:B------:R-:W-:Y:S01]  /*2e7f0*/  IADD3 R145, P1, R220, R2, RZ ;  /* 0x00000002dc917210 */ /* 0x000fe20007f3e0ff */
[----:B------:R-:W-:-:S04]  /*2e800*/  IMAD.MOV.U32 R249, RZ, RZ, R144 ;  /* 0x000000fffff97224 */ /* 0x000fc800078e0090 */
[----:B------:R-:W-:Y:S01]  /*2e810*/  IMAD.X R220, R221, 0x1, R0, P1 ;  /* 0x00000001dddc7824 */ /* 0x000fe200008e0600 */
[----:B------:R-:W-:-:S05]  /*2e820*/  IADD3 R144, P1, R216, R2, RZ ;  /* 0x00000002d8907210 */ /* 0x000fca0007f3e0ff */
[----:B------:R-:W-:Y:S01]  /*2e830*/  IMAD.X R216, R217, 0x1, R0, P1 ;  /* 0x00000001d9d87824 */ /* 0x000fe200008e0600 */
[----:B------:R-:W-:-:S05]  /*2e840*/  IADD3 R150, P1, R212, R2, RZ ;  /* 0x00000002d4967210 */ /* 0x000fca0007f3e0ff */
[----:B------:R-:W-:Y:S01]  /*2e850*/  IMAD.X R212, R213, 0x1, R0, P1 ;  /* 0x00000001d5d47824 */ /* 0x000fe200008e0600 */
[----:B------:R-:W-:-:S04]  /*2e860*/  IADD3 R241, P1, R208, R2, RZ ;  /* 0x00000002d0f17210 */ /* 0x000fc80007f3e0ff */
[----:B------:R-:W-:Y:S02]  /*2e870*/  IADD3.X R208, R209, R0, RZ, P1, !PT ;  /* 0x00000000d1d07210 */ /* 0x000fe40000ffe4ff */
        /* <DEDUP_REMOVED lines=15> */
[--C-:B------:R-:W-:Y:S01]  /*2e970*/  IMAD.X R176, R177, 0x1, R0.reuse, P1 ;  /* 0x00000001b1b07824 */ /* 0x100fe200008e0600 */
[-C--:B------:R-:W-:Y:S01]  /*2e980*/  IADD3 R205, P1, R172, R2.reuse, RZ ;  /* 0x00000002accd7210 */ /* 0x080fe20007f3e0ff */
[----:B------:R-:W-:Y:S02]  /*2e990*/  IMAD.MOV.U32 R177, RZ, RZ, R209 ;  /* 0x000000ffffb17224 */ /* 0x000fe400078e00d1 */
[----:B------:R-:W-:Y:S02]  /*2e9a0*/  IMAD.MOV.U32 R209, RZ, RZ, R241 ;  /* 0x000000ffffd17224 */ /* 0x000fe400078e00f1 */
[----:B------:R-:W-:Y:S02]  /*2e9b0*/  IMAD.X R172, R173, 0x1, R0, P1 ;  /* 0x00000001adac7824 */ /* 0x000fe400008e0600 */
[----:B------:R-:W-:Y:S01]  /*2e9c0*/  IMAD.MOV.U32 R241, RZ, RZ, R151 ;  /* 0x000000fffff17224 */ /* 0x000fe200078e0097 */
[----:B------:R-:W-:Y:S01]  /*2e9d0*/  IADD3 R151, P1, R168, R2, RZ ;  /* 0x00000002a8977210 */ /* 0x000fe20007f3e0ff */
[----:B------:R-:W-:-:S02]  /*2e9e0*/  IMAD.MOV.U32 R181, RZ, RZ, R213 ;  /* 0x000000ffffb57224 */ /* 0x000fc400078e00d5 */
[----:B------:R-:W-:Y:S02]  /*2e9f0*/  IMAD.MOV.U32 R213, RZ, RZ, R150 ;  /* 0x000000ffffd57224 */ /* 0x000fe400078e0096 */
[--C-:B------:R-:W-:Y:S01]  /*2ea00*/  IMAD.X R168, R169, 0x1, R0.reuse, P1 ;  /* 0x00000001a9a87824 */ /* 0x100fe200008e0600 */
[-C--:B------:R-:W-:Y:S01]  /*2ea10*/  IADD3 R150, P1, R164, R2.reuse, RZ ;  /* 0x00000002a4967210 */ /* 0x080fe20007f3e0ff */
[----:B------:R-:W-:Y:S02]  /*2ea20*/  IMAD.MOV.U32 R173, RZ, RZ, R205 ;  /* 0x000000ffffad7224 */ /* 0x000fe400078e00cd */
[----:B------:R-:W-:Y:S02]  /*2ea30*/  IMAD.MOV.U32 R205, RZ, RZ, R237 ;  /* 0x000000ffffcd7224 */ /* 0x000fe400078e00ed */
[----:B------:R-:W-:Y:S02]  /*2ea40*/  IMAD.MOV.U32 R237, RZ, RZ, R149 ;  /* 0x000000ffffed7224 */ /* 0x000fe400078e0095 */
[----:B------:R-:W-:Y:S01]  /*2ea50*/  IMAD.X R164, R165, 0x1, R0, P1 ;  /* 0x00000001a5a47824 */ /* 0x000fe200008e0600 */
[----:B------:R-:W-:Y:S01]  /*2ea60*/  IADD3 R149, P1, R160, R2, RZ ;  /* 0x00000002a0957210 */ /* 0x000fe20007f3e0ff */
[----:B------:R-:W-:-:S02]  /*2ea70*/  IMAD.MOV.U32 R201, RZ, RZ, R233 ;  /* 0x000000ffffc97224 */ /* 0x000fc400078e00e9 */
[----:B------:R-:W-:Y:S02]  /*2ea80*/  IMAD.MOV.U32 R233, RZ, RZ, R148 ;  /* 0x000000ffffe97224 */ /* 0x000fe400078e0094 */
[--C-:B------:R-:W-:Y:S01]  /*2ea90*/  IMAD.X R160, R161, 0x1, R0.reuse, P1 ;  /* 0x00000001a1a07824 */ /* 0x100fe200008e0600 */
[-C--:B------:R-:W-:Y:S01]  /*2eaa0*/  IADD3 R148, P1, R156, R2.reuse, RZ ;  /* 0x000000029c947210 */ /* 0x080fe20007f3e0ff */
        /* <DEDUP_REMOVED lines=15> */
[----:B------:R-:W-:Y:S01]  /*2eba0*/  IADD3 R144, P1, R12, R2, RZ ;  /* 0x000000020c907210 */ /* 0x000fe20007f3e0ff */
[----:B------:R2:W-:Y:S04]  /*2ebb0*/  STL.64 [R1+0xe00], R6 ;  /* 0x000e000601007387 */ /* 0x0005e80000100a00 */
[----:B------:R-:W-:Y:S01]  /*2ebc0*/  IMAD.X R12, R13, 0x1, R0, P1 ;  /* 0x000000010d0c7824 */ /* 0x000fe200008e0600 */
[----:B-1----:R-:W3:Y:S01]  /*2ebd0*/  LDL.LU R11, [R1+0x104c] ;  /* 0x00104c00010b7983 */ /* 0x002ee20000300800 */
[----:B------:R-:W-:-:S02]  /*2ebe0*/  IMAD.MOV.U32 R17, RZ, RZ, R16 ;  /* 0x000000ffff117224 */ /* 0x000fc400078e0010 */
[----:B------:R-:W-:Y:S01]  /*2ebf0*/  IMAD.MOV.U32 R16, RZ, RZ, R145 ;  /* 0x000000ffff107224 */ /* 0x000fe200078e0091 */
[----:B------:R-:W4:Y:S01]  /*2ec00*/  LDL.LU R10, [R1+0x1050] ;  /* 0x00105000010a7983 */ /* 0x000f220000300800 */
[----:B------:R-:W-:Y:S02]  /*2ec10*/  IMAD.MOV.U32 R13, RZ, RZ, R12 ;  /* 0x000000ffff0d7224 */ /* 0x000fe400078e000c */
[----:B------:R-:W-:Y:S01]  /*2ec20*/  IMAD.MOV.U32 R12, RZ, RZ, R144 ;  /* 0x000000ffff0c7224 */ /* 0x000fe200078e0090 */
[----:B------:R-:W3:Y:S04]  /*2ec30*/  LDL.LU R145, [R1+0x105c] ;  /* 0x00105c0001917983 */ /* 0x000ee80000300800 */
[----:B------:R-:W3:Y:S01]  /*2ec40*/  LDL.LU R144, [R1+0x1060] ;  /* 0x0010600001907983 */ /* 0x000ee20000300800 */
[----:B------:R-:W-:-:S02]  /*2ec50*/  LOP3.LUT R249, R249, R248, RZ, 0x3c, !PT ;  /* 0x000000f8f9f97212 */ /* 0x000fc400078e3cff */
[----:B------:R-:W-:Y:S01]  /*2ec60*/  LOP3.LUT R245, R245, R244, RZ, 0x3c, !PT ;  /* 0x000000f4f5f57212 */ /* 0x000fe200078e3cff */
[----:B--2---:R-:W2:Y:S01]  /*2ec70*/  LDL.LU R7, [R1+0x106c] ;  /* 0x00106c0001077983 */ /* 0x004ea20000300800 */
[----:B------:R-:W-:Y:S02]  /*2ec80*/  LOP3.LUT R241, R241, R240, RZ, 0x3c, !PT ;  /* 0x000000f0f1f17212 */ /* 0x000fe400078e3cff */
[----:B------:R-:W-:Y:S01]  /*2ec90*/  LOP3.LUT R237, R237, R236, RZ, 0x3c, !PT ;  /* 0x000000eceded7212 */ /* 0x000fe200078e3cff */
[----:B------:R-:W2:Y:S01]  /*2eca0*/  LDL.LU R6, [R1+0x1070] ;  /* 0x0010700001067983 */ /* 0x000ea20000300800 */
[----:B------:R-:W-:Y:S02]  /*2ecb0*/  LOP3.LUT R248, R249, R248, RZ, 0x3c, !PT ;  /* 0x000000f8f9f87212 */ /* 0x000fe400078e3cff */
[----:B------:R-:W-:Y:S01]  /*2ecc0*/  LOP3.LUT R233, R233, R232, RZ, 0x3c, !PT ;  /* 0x000000e8e9e97212 */ /* 0x000fe200078e3cff */
[----:B------:R-:W2:Y:S01]  /*2ecd0*/  LDL.LU R9, [R1+0x107c] ;  /* 0x00107c0001097983 */ /* 0x000ea20000300800 */
[----:B------:R-:W-:-:S02]  /*2ece0*/  LOP3.LUT R244, R245, R244, RZ, 0x3c, !PT ;  /* 0x000000f4f5f47212 */ /* 0x000fc400078e3cff */
[----:B------:R-:W-:Y:S02]  /*2ecf0*/  LOP3.LUT R229, R229, R228, RZ, 0x3c, !PT ;  /* 0x000000e4e5e57212 */ /* 0x000fe400078e3cff */
[----:B------:R-:W-:Y:S02]  /*2ed00*/  LOP3.LUT R213, R213, R212, RZ, 0x3c, !PT ;  /* 0x000000d4d5d57212 */ /* 0x000fe400078e3cff */
[----:B------:R-:W-:Y:S02]  /*2ed10*/  LOP3.LUT R209, R209, R208, RZ, 0x3c, !PT ;  /* 0x000000d0d1d17212 */ /* 0x000fe400078e3cff */
[----:B------:R-:W-:Y:S02]  /*2ed20*/  LOP3.LUT R181, R181, R180, RZ, 0x3c, !PT ;  /* 0x000000b4b5b57212 */ /* 0x000fe400078e3cff */
[----:B------:R-:W-:Y:S01]  /*2ed30*/  LOP3.LUT R177, R177, R176, RZ, 0x3c, !PT ;  /* 0x000000b0b1b17212 */ /* 0x000fe200078e3cff */
[----:B------:R-:W-:Y:S01]  /*2ed40*/  IMAD.MOV.U32 R169, RZ, RZ, R168 ;  /* 0x000000ffffa97224 */ /* 0x000fe200078e00a8 */
        /* <DEDUP_REMOVED lines=8> */
[----:B------:R-:W-:Y:S01]  /*2edd0*/  LDGSTS.E [R3+0x9000], desc[UR6][R248.64], P0 ;  /* 0x09000000f8037fae */ /* 0x000fe20008121846 */
[----:B------:R-:W-:-:S02]  /*2ede0*/  LOP3.LUT R245, R245, R244, RZ, 0x3c, !PT ;  /* 0x000000f4f5f57212 */ /* 0x000fc400078e3cff */
[----:B------:R-:W-:Y:S02]  /*2edf0*/  LOP3.LUT R228, R229, R228, RZ, 0x3c, !PT ;  /* 0x000000e4e5e47212 */ /* 0x000fe400078e3cff */
[----:B------:R-:W-:Y:S01]  /*2ee00*/  LOP3.LUT R241, R241, R240, RZ, 0x3c, !PT ;  /* 0x000000f0f1f17212 */ /* 0x000fe200078e3cff */
[----:B------:R-:W-:Y:S01]  /*2ee10*/  LDGSTS.E [R3+0x9400], desc[UR6][R244.64], P0 ;  /* 0x09400000f4037fae */ /* 0x000fe20008121846 */
[----:B------:R-:W-:Y:S02]  /*2ee20*/  LOP3.LUT R224, R225, R224, RZ, 0x3c, !PT ;  /* 0x000000e0e1e07212 */ /* 0x000fe400078e3cff */
[----:B------:R-:W-:Y:S01]  /*2ee30*/  LOP3.LUT R237, R237, R236, RZ, 0x3c, !PT ;  /* 0x000000eceded7212 */ /* 0x000fe200078e3cff */
[----:B------:R-:W-:Y:S01]  /*2ee40*/  LDGSTS.E [R3+0x9800], desc[UR6][R240.64], P0 ;  /* 0x09800000f0037fae */ /* 0x000fe20008121846 */
        /* <DEDUP_REMOVED lines=28> */
[----:B------:R-:W-:Y:S01]  /*2f010*/  LOP3.LUT R205, R205, R204, RZ, 0x3c, !PT ;  /* 0x000000cccdcd7212 */ /* 0x000fe200078e3cff */
[----:B------:R-:W-:Y:S01]  /*2f020*/  LDGSTS.E [R3+0xb800], desc[UR6][R208.64], P0 ;  /* 0x0b800000d0037fae */ /* 0x000fe20008121846 */
        /* <DEDUP_REMOVED lines=14> */
[----:B------:R-:W-:Y:S01]  /*2f110*/  LOP3.LUT R185, R185, R184, RZ, 0x3c, !PT ;  /* 0x000000b8b9b97212 */ /* 0x000fe200078e3cff */
[----:B------:R-:W-:Y:S01]  /*2f120*/  IMAD.MOV.U32 R168, RZ, RZ, R151 ;  /* 0x000000ffffa87224 */ /* 0x000fe200078e0097 */
[----:B------:R-:W-:Y:S01]  /*2f130*/  LOP3.LUT R181, R181, R180, RZ, 0x3c, !PT ;  /* 0x000000b4b5b57212 */ /* 0x000fe200078e3cff */
[----:B------:R-:W-:Y:S01]  /*2f140*/  IMAD.MOV.U32 R165, RZ, RZ, R164 ;  /* 0x000000ffffa57224 */ /* 0x000fe200078e00a4 */
[----:B------:R-:W-:Y:S01]  /*2f150*/  LOP3.LUT R177, R177, R176, RZ, 0x3c, !PT ;  /* 0x000000b0b1b17212 */ /* 0x000fe200078e3cff */
[----:B------:R-:W-:Y:S01]  /*2f160*/  LDGSTS.E [R3+0xcc00], desc[UR6][R188.64], P0 ;  /* 0x0cc00000bc037fae */ /* 0x000fe20008121846 */
[----:B------:R-:W-:Y:S01]  /*2f170*/  LOP3.LUT R173, R173, R172, RZ, 0x3c, !PT ;  /* 0x000000acadad7212 */ /* 0x000fe200078e3cff */
[----:B------:R-:W-:Y:S01]  /*2f180*/  IMAD.MOV.U32 R164, RZ, RZ, R150 ;  /* 0x000000ffffa47224 */ /* 0x000fe200078e0096 */
[----:B------:R-:W-:Y:S01]  /*2f190*/  MOV R157, R156 ;  /* 0x0000009c009d7202 */ /* 0x000fe20000000f00 */
[----:B------:R-:W-:Y:S01]  /*2f1a0*/  IMAD.MOV.U32 R161, RZ, RZ, R160 ;  /* 0x000000ffffa17224 */ /* 0x000fe200078e00a0 */
[----:B------:R-:W-:Y:S01]  /*2f1b0*/  LDGSTS.E [R3+0xd000], desc[UR6][R184.64], P0 ;  /* 0x0d000000b8037fae */ /* 0x000fe20008121846 */
[----:B------:R-:W-:-:S02]  /*2f1c0*/  IMAD.MOV.U32 R160, RZ, RZ, R149 ;  /* 0x000000ffffa07224 */ /* 0x000fc400078e0095 */
[----:B------:R-:W-:Y:S01]  /*2f1d0*/  IMAD.MOV.U32 R156, RZ, RZ, R148 ;  /* 0x000000ffff9c7224 */ /* 0x000fe200078e0094 */
[----:B------:R-:W-:Y:S01]  /*2f1e0*/  LDGSTS.E [R3+0xd400], desc[UR6][R180.64], P0 ;  /* 0x0d400000b4037fae */ /* 0x000fe20008121846 */
[----:B------:R-:W-:Y:S02]  /*2f1f0*/  IMAD.MOV.U32 R153, RZ, RZ, R152 ;  /* 0x000000ffff997224 */ /* 0x000fe400078e0098 */
[----:B------:R-:W-:Y:S01]  /*2f200*/  IMAD.MOV.U32 R152, RZ, RZ, R147 ;  /* 0x000000ffff987224 */ /* 0x000fe200078e0093 */
[----:B------:R-:W-:Y:S01]  /*2f210*/  LDGSTS.E [R3+0xd800], desc[UR6][R176.64], P0 ;  /* 0x0d800000b0037fae */ /* 0x000fe20008121846 */
[----:B------:R-:W-:Y:S02]  /*2f220*/  IMAD.MOV.U32 R21, RZ, RZ, R20 ;  /* 0x000000ffff157224 */ /* 0x000fe400078e0014 */
[----:B------:R-:W-:Y:S01]  /*2f230*/  IMAD.MOV.U32 R20, RZ, RZ, R146 ;  /* 0x000000ffff147224 */ /* 0x000fe200078e0092 */
[----:B------:R-:W-:Y:S01]  /*2f240*/  LDGSTS.E [R3+0xdc00], desc[UR6][R172.64], P0 ;  /* 0x0dc00000ac037fae */ /* 0x000fe20008121846 */
[----:B------:R-:W-:-:S03]  /*2f250*/  LOP3.LUT R146, R252, 0x40, RZ, 0x3c, !PT ;  /* 0x00000040fc927812 */ /* 0x000fc600078e3cff */
[----:B------:R-:W-:Y:S04]  /*2f260*/  LDGSTS.E [R3+0xe000], desc[UR6][R168.64], P0 ;  /* 0x0e000000a8037fae */ /* 0x000fe80008121846 */
[----:B------:R-:W-:Y:S04]  /*2f270*/  LDGSTS.E [R3+0xe400], desc[UR6][R164.64], P0 ;  /* 0x0e400000a4037fae */ /* 0x000fe80008121846 */
[----:B------:R-:W-:Y:S04]  /*2f280*/  LDGSTS.E [R3+0xe800], desc[UR6][R160.64], P0 ;  /* 0x0e800000a0037fae */ /* 0x000fe80008121846 */
[----:B------:R-:W-:Y:S04]  /*2f290*/  LDGSTS.E [R3+0xec00], desc[UR6][R156.64], P0 ;  /* 0x0ec000009c037fae */ /* 0x000fe80008121846 */
[----:B------:R-:W-:Y:S04]  /*2f2a0*/  LDGSTS.E [R3+0xf000], desc[UR6][R152.64], P0 ;  /* 0x0f00000098037fae */ /* 0x000fe80008121846 */
[----:B------:R-:W-:Y:S04]  /*2f2b0*/  LDGSTS.E [R3+0xf400], desc[UR6][R20.64], P0 ;  /* 0x0f40000014037fae */ /* 0x000fe80008121846 */
[----:B------:R-:W-:Y:S04]  /*2f2c0*/  LDGSTS.E [R3+0xf800], desc[UR6][R16.64], P0 ;  /* 0x0f80000010037fae */ /* 0x000fe80008121846 */
[----:B------:R1:W-:Y:S02]  /*2f2d0*/  LDGSTS.E [R3+0xfc00], desc[UR6][R12.64], P0 ;  /* 0x0fc000000c037fae */ /* 0x0003e40008121846 */
[----:B-1----:R-:W-:Y:S01]  /*2f2e0*/  VIADD R3, R146, UR8 ;  /* 0x0000000892037c36 */ /* 0x002fe20008000000 */
[----:B----4-:R-:W-:-:S05]  /*2f2f0*/  IADD3 R10, P1, R10, R2, RZ ;  /* 0x000000020a0a7210 */ /* 0x010fca0007f3e0ff */
[--C-:B---3--:R-:W-:Y:S01]  /*2f300*/  IMAD.X R11, R11, 0x1, R0.reuse, P1 ;  /* 0x000000010b0b7824 */ /* 0x108fe200008e0600 */
[-C--:B------:R-:W-:Y:S01]  /*2f310*/  IADD3 R144, P2, R144, R2.reuse, RZ ;  /* 0x0000000290907210 */ /* 0x080fe20007f5e0ff */
[----:B------:R1:W-:Y:S04]  /*2f320*/  STL [R1+0x1050], R10 ;  /* 0x0010500a01007387 */ /* 0x0003e80000100800 */
[----:B------:R-:W-:Y:S01]  /*2f330*/  IMAD.X R145, R145, 0x1, R0, P2 ;  /* 0x0000000191917824 */ /* 0x000fe200010e0600 */
[----:B------:R3:W-:Y:S04]  /*2f340*/  STL [R1+0x104c], R11 ;  /* 0x00104c0b01007387 */ /* 0x0007e80000100800 */
[----:B------:R4:W-:Y:S04]  /*2f350*/  STL [R1+0x1060], R144 ;  /* 0x0010609001007387 */ /* 0x0009e80000100800 */
[----:B------:R2:W-:Y:S04]  /*2f360*/  STL [R1+0x105c], R145 ;  /* 0x00105c9101007387 */ /* 0x0005e80000100800 */
[----:B------:R2:W-:Y:S04]  /*2f370*/  LDGSTS.E [R3+0x200], desc[UR6][R10.64], P0 ;  /* 0x002000000a037fae */ /* 0x0005e80008121846 */
[----:B------:R2:W-:Y:S04]  /*2f380*/  LDGSTS.E [R3+0x600], desc[UR6][R144.64], P0 ;  /* 0x0060000090037fae */ /* 0x0005e80008121846 */
[----:B-1----:R-:W2:Y:S04]  /*2f390*/  LDL.LU R10, [R1+0x1090] ;  /* 0x00109000010a7983 */ /* 0x002ea80000300800 */
[----:B---3--:R-:W3:Y:S04]  /*2f3a0*/  LDL.LU R11, [R1+0x10a0] ;  /* 0x0010a000010b7983 */ /* 0x008ee80000300800 */
[----:B----4-:R-:W4:Y:S04]  /*2f3b0*/  LDL.LU R144, [R1+0x108c] ;  /* 0x00108c0001907983 */ /* 0x010f280000300800 */
[----:B--2---:R-:W2:Y:S01]  /*2f3c0*/  LDL.LU R145, [R1+0x109c] ;  /* 0x00109c0001917983 */ /* 0x004ea20000300800 */
[----:B------:R-:W-:-:S02]  /*2f3d0*/  IADD3 R6, P1, R6, R2, RZ ;  /* 0x0000000206067210 */ /* 0x000fc40007f3e0ff */
[----:B------:R-:W-:-:S03]  /*2f3e0*/  IADD3 R8, P2, R8, R2, RZ ;  /* 0x0000000208087210 */ /* 0x000fc60007f5e0ff */
[--C-:B------:R-:W-:Y:S02]  /*2f3f0*/  IMAD.X R7, R7, 0x1, R0.reuse, P1 ;  /* 0x0000000107077824 */ /* 0x100fe400008e0600 */
[----:B------:R-:W-:Y:S01]  /*2f400*/  IMAD.X R9, R9, 0x1, R0, P2 ;  /* 0x0000000109097824 */ /* 0x000fe200010e0600 */
[----:B------:R1:W-:Y:S04]  /*2f410*/  STL [R1+0x1070], R6 ;  /* 0x0010700601007387 */ /* 0x0003e80000100800 */
[----:B------:R1:W-:Y:S04]  /*2f420*/  STL [R1+0x106c], R7 ;  /* 0x00106c0701007387 */ /* 0x0003e80000100800 */
[----:B------:R1:W-:Y:S04]  /*2f430*/  STL [R1+0x1080], R8 ;  /* 0x0010800801007387 */ /* 0x0003e80000100800 */
[----:B------:R-:W-:Y:S04]  /*2f440*/  LDGSTS.E [R3+0xa00], desc[UR6][R6.64], P0 ;  /* 0x00a0000006037fae */ /* 0x000fe80008121846 */
[----:B------:R1:W-:Y:S04]  /*2f450*/  STL [R1+0x107c], R9 ;  /* 0x00107c0901007387 */ /* 0x0003e80000100800 */
[----:B------:R-:W-:Y:S04]  /*2f460*/  LDGSTS.E [R3+0xe00], desc[UR6][R8.64], P0 ;  /* 0x00e0000008037fae */ /* 0x000fe80008121846 */
[----:B-1----:R-:W2:Y:S04]  /*2f470*/  LDL.LU R6, [R1+0x10b0] ;  /* 0x0010b00001067983 */ /* 0x002ea80000300800 */
[----:B------:R-:W2:Y:S04]  /*2f480*/  LDL.LU R7, [R1+0x10c0] ;  /* 0x0010c00001077983 */ /* 0x000ea80000300800 */
[----:B------:R-:W2:Y:S04]  /*2f490*/  LDL.LU R8, [R1+0x10ac] ;  /* 0x0010ac0001087983 */ /* 0x000ea80000300800 */
[----:B------:R-:W2:Y:S01]  /*2f4a0*/  LDL.LU R9, [R1+0x10bc] ;  /* 0x0010bc0001097983 */ /* 0x000ea20000300800 */
[----:B------:R-:W-:-:S02]  /*2f4b0*/  IADD3 R10, P1, R10, R2, RZ ;  /* 0x000000020a0a7210 */ /* 0x000fc40007f3e0ff */
[----:B---3--:R-:W-:-:S03]  /*2f4c0*/  IADD3 R11, P2, R11, R2, RZ ;  /* 0x000000020b0b7210 */ /* 0x008fc60007f5e0ff */
[--C-:B----4-:R-:W-:Y:S01]  /*2f4d0*/  IMAD.X R144, R144, 0x1, R0.reuse, P1 ;  /* 0x0000000190907824 */ /* 0x110fe200008e0600 */
[----:B------:R1:W-:Y:S01]  /*2f4e0*/  STL [R1+0x1090], R10 ;  /* 0x0010900a01007387 */ /* 0x0003e20000100800 */
[----:B--2---:R-:W-:-:S03]  /*2f4f0*/  IMAD.X R145, R145, 0x1, R0, P2 ;  /* 0x0000000191917824 */ /* 0x004fc600010e0600 */
[----:B------:R2:W-:Y:S01]  /*2f500*/  STL [R1+0x108c], R144 ;  /* 0x00108c9001007387 */ /* 0x0005e20000100800 */
[----:B------:R-:W-:Y:S02]  /*2f510*/  IMAD.MOV.U32 R146, RZ, RZ, R10 ;  /* 0x000000ffff927224 */ /* 0x000fe400078e000a */
[----:B------:R-:W-:Y:S01]  /*2f520*/  IMAD.MOV.U32 R147, RZ, RZ, R144 ;  /* 0x000000ffff937224 */ /* 0x000fe200078e0090 */
[----:B------:R3:W-:Y:S04]  /*2f530*/  STL [R1+0x10a0], R11 ;  /* 0x0010a00b01007387 */ /* 0x0007e80000100800 */
[----:B------:R4:W-:Y:S04]  /*2f540*/  STL [R1+0x109c], R145 ;  /* 0x00109c9101007387 */ /* 0x0009e80000100800 */
[----:B-1----:R-:W4:Y:S04]  /*2f550*/  LDL.LU R10, [R1+0x10d0] ;  /* 0x0010d000010a7983 */ /* 0x002f280000300800 */
[----:B--2---:R-:W2:Y:S04]  /*2f560*/  LDL.LU R144, [R1+0x10e0] ;  /* 0x0010e00001907983 */ /* 0x004ea80000300800 */
[----:B------:R1:W-:Y:S02]  /*2f570*/  LDGSTS.E [R3+0x1200], desc[UR6][R146.64], P0 ;  /* 0x0120000092037fae */ /* 0x0003e40008121846 */
[----:B-1----:R-:W-:-:S02]  /*2f580*/  IMAD.MOV.U32 R146, RZ, RZ, R11 ;  /* 0x000000ffff927224 */ /* 0x002fc400078e000b */
[----:B---3--:R-:W3:Y:S01]  /*2f590*/  LDL.LU R11, [R1+0x10cc] ;  /* 0x0010cc00010b7983 */ /* 0x008ee20000300800 */
[----:B------:R-:W-:-:S03]  /*2f5a0*/  IMAD.MOV.U32 R147, RZ, RZ, R145 ;  /* 0x000000ffff937224 */ /* 0x000fc600078e0091 */
[----:B----4-:R-:W4:Y:S01]  /*2f5b0*/  LDL.LU R145, [R1+0x10dc] ;  /* 0x0010dc0001917983 */ /* 0x010f220000300800 */
[-C--:B------:R-:W-:Y:S02]  /*2f5c0*/  IADD3 R6, P1, R6, R2.reuse, RZ ;  /* 0x0000000206067210 */ /* 0x080fe40007f3e0ff */
[----:B------:R-:W-:Y:S01]  /*2f5d0*/  IADD3 R7, P2, R7, R2, RZ ;  /* 0x0000000207077210 */ /* 0x000fe20007f5e0ff */
[----:B------:R1:W-:Y:S02]  /*2f5e0*/  LDGSTS.E [R3+0x1600], desc[UR6][R146.64], P0 ;  /* 0x0160000092037fae */ /* 0x0003e40008121846 */
[--C-:B------:R-:W-:Y:S02]  /*2f5f0*/  IMAD.X R8, R8, 0x1, R0.reuse, P1 ;  /* 0x0000000108087824 */ /* 0x100fe400008e0600 */
[----:B------:R-:W-:Y:S01]  /*2f600*/  IMAD.X R9, R9, 0x1, R0, P2 ;  /* 0x0000000109097824 */ /* 0x000fe200010e0600 */
[----:B------:R1:W-:Y:S04]  /*2f610*/  STL [R1+0x10b0], R6 ;  /* 0x0010b00601007387 */ /* 0x0003e80000100800 */
[----:B------:R1:W-:Y:S02]  /*2f620*/  STL [R1+0x10ac], R8 ;  /* 0x0010ac0801007387 */ /* 0x0003e40000100800 */
[----:B-1----:R-:W-:-:S02]  /*2f630*/  IMAD.MOV.U32 R146, RZ, RZ, R6 ;  /* 0x000000ffff927224 */ /* 0x002fc400078e0006 */
[----:B------:R1:W-:Y:S01]  /*2f640*/  STL [R1+0x10c0], R7 ;  /* 0x0010c00701007387 */ /* 0x0003e20000100800 */
[----:B------:R-:W-:-:S03]  /*2f650*/  IMAD.MOV.U32 R147, RZ, RZ, R8 ;  /* 0x000000ffff937224 */ /* 0x000fc600078e0008 */
[----:B------:R1:W-:Y:S04]  /*2f660*/  STL [R1+0x10bc], R9 ;  /* 0x0010bc0901007387 */ /* 0x0003e80000100800 */
[----:B------:R-:W4:Y:S04]  /*2f670*/  LDL.LU R6, [R1+0x10f0] ;  /* 0x0010f00001067983 */ /* 0x000f280000300800 */
[----:B------:R-:W4:Y:S04]  /*2f680*/  LDL.LU R8, [R1+0x1100] ;  /* 0x0011000001087983 */ /* 0x000f280000300800 */
[----:B------:R1:W-:Y:S02]  /*2f690*/  LDGSTS.E [R3+0x1a00], desc[UR6][R146.64], P0 ;  /* 0x01a0000092037fae */ /* 0x0003e40008121846 */
[----:B-1----:R-:W-:-:S02]  /*2f6a0*/  IMAD.MOV.U32 R146, RZ, RZ, R7 ;  /* 0x000000ffff927224 */ /* 0x002fc400078e0007 */
[----:B------:R-:W4:Y:S01]  /*2f6b0*/  LDL.LU R7, [R1+0x10ec] ;  /* 0x0010ec0001077983 */ /* 0x000f220000300800 */
[----:B------:R-:W-:-:S03]  /*2f6c0*/  IMAD.MOV.U32 R147, RZ, RZ, R9 ;  /* 0x000000ffff937224 */ /* 0x000fc600078e0009 */
[----:B------:R-:W4:Y:S04]  /*2f6d0*/  LDL.LU R9, [R1+0x10fc] ;  /* 0x0010fc0001097983 */ /* 0x000f280000300800 */
[----:B------:R-:W-:Y:S01]  /*2f6e0*/  LDGSTS.E [R3+0x1e00], desc[UR6][R146.64], P0 ;  /* 0x01e0000092037fae */ /* 0x000fe20008121846 */
[-C--:B------:R-:W-:Y:S02]  /*2f6f0*/  IADD3 R10, P1, R10, R2.reuse, RZ ;  /* 0x000000020a0a7210 */ /* 0x080fe40007f3e0ff */
[----:B--2---:R-:W-:-:S03]  /*2f700*/  IADD3 R144, P2, R144, R2, RZ ;  /* 0x0000000290907210 */ /* 0x004fc60007f5e0ff */
[----:B------:R1:W-:Y:S01]  /*2f710*/  STL [R1+0x10d0], R10 ;  /* 0x0010d00a01007387 */ /* 0x0003e20000100800 */
[--C-:B---3--:R-:W-:Y:S02]  /*2f720*/  IMAD.X R11, R11, 0x1, R0.reuse, P1 ;  /* 0x000000010b0b7824 */ /* 0x108fe400008e0600 */
[----:B----4-:R-:W-:-:S03]  /*2f730*/  IMAD.X R145, R145, 0x1, R0, P2 ;  /* 0x0000000191917824 */ /* 0x010fc600010e0600 */
[----:B------:R2:W-:Y:S04]  /*2f740*/  STL [R1+0x10cc], R11 ;  /* 0x0010cc0b01007387 */ /* 0x0005e80000100800 */
[----:B------:R3:W-:Y:S04]  /*2f750*/  STL [R1+0x10e0], R144 ;  /* 0x0010e09001007387 */ /* 0x0007e80000100800 */
[----:B------:R4:W-:Y:S04]  /*2f760*/  LDGSTS.E [R3+0x2200], desc[UR6][R10.64], P0 ;  /* 0x022000000a037fae */ /* 0x0009e80008121846 */
[----:B------:R3:W-:Y:S04]  /*2f770*/  STL [R1+0x10dc], R145 ;  /* 0x0010dc9101007387 */ /* 0x0007e80000100800 */
[----:B------:R4:W-:Y:S04]  /*2f780*/  LDGSTS.E [R3+0x2600], desc[UR6][R144.64], P0 ;  /* 0x0260000090037fae */ /* 0x0009e80008121846 */
[----:B-1----:R-:W4:Y:S04]  /*2f790*/  LDL.LU R10, [R1+0x1110] ;  /* 0x00111000010a7983 */ /* 0x002f280000300800 */
[----:B--2---:R-:W2:Y:S04]  /*2f7a0*/  LDL.LU R11, [R1+0x1120] ;  /* 0x00112000010b7983 */ /* 0x004ea80000300800 */
[----:B---3--:R-:W3:Y:S04]  /*2f7b0*/  LDL.LU R144, [R1+0x110c] ;  /* 0x00110c0001907983 */ /* 0x008ee80000300800 */
[----:B------:R-:W3:Y:S01]  /*2f7c0*/  LDL.LU R145, [R1+0x111c] ;  /* 0x00111c0001917983 */ /* 0x000ee20000300800 */
[----:B------:R-:W-:-:S02]  /*2f7d0*/  IADD3 R6, P1, R6, R2, RZ ;  /* 0x0000000206067210 */ /* 0x000fc40007f3e0ff */
        /* <DEDUP_REMOVED lines=9> */
[----:B-1----:R-:W3:Y:S04]  /*2f870*/  LDL.LU R6, [R1+0x1130] ;  /* 0x0011300001067983 */ /* 0x002ee80000300800 */
[----:B------:R-:W3:Y:S04]  /*2f880*/  LDL.LU R7, [R1+0x1140] ;  /* 0x0011400001077983 */ /* 0x000ee80000300800 */
[----:B------:R-:W3:Y:S04]  /*2f890*/  LDL.LU R8, [R1+0x112c] ;  /* 0x00112c0001087983 */ /* 0x000ee80000300800 */
[----:B------:R-:W3:Y:S01]  /*2f8a0*/  LDL.LU R9, [R1+0x113c] ;  /* 0x00113c0001097983 */ /* 0x000ee20000300800 */
[----:B----4-:R-:W-:-:S02]  /*2f8b0*/  IADD3 R10, P1, R10, R2, RZ ;  /* 0x000000020a0a7210 */ /* 0x010fc40007f3e0ff */
[----:B--2---:R-:W-:-:S03]  /*2f8c0*/  IADD3 R11, P2, R11, R2, RZ ;  /* 0x000000020b0b7210 */ /* 0x004fc60007f5e0ff */
        /* <DEDUP_REMOVED lines=19> */
[----:B------:R1:W-:Y:S01]  /*2fa00*/  STL [R1+0x1130], R6 ;  /* 0x0011300601007387 */ /* 0x0003e20000100800 */
[----:B------:R-:W-:-:S03]  /*2fa10*/  IMAD.X R9, R9, 0x1, R0, P2 ;  /* 0x0000000109097824 */ /* 0x000fc600010e0600 */
[----:B------:R1:W-:Y:S02]  /*2fa20*/  STL [R1+0x112c], R8 ;  /* 0x00112c0801007387 */ /* 0x0003e40000100800 */
[----:B-1----:R-:W-:Y:S02]  /*2fa30*/  IMAD.MOV.U32 R146, RZ, RZ, R6 ;  /* 0x000000ffff927224 */ /* 0x002fe400078e0006 */
[----:B------:R1:W-:Y:S01]  /*2fa40*/  STL [R1+0x1140], R7 ;  /* 0x0011400701007387 */ /* 0x0003e20000100800 */
[----:B------:R-:W-:-:S03]  /*2fa50*/  IMAD.MOV.U32 R147, RZ, RZ, R8 ;  /* 0x000000ffff937224 */ /* 0x000fc600078e0008 */
[----:B------:R1:W-:Y:S04]  /*2fa60*/  STL [R1+0x113c], R9 ;  /* 0x00113c0901007387 */ /* 0x0003e80000100800 */
[----:B------:R-:W4:Y:S04]  /*2fa70*/  LDL.LU R6, [R1+0x1170] ;  /* 0x0011700001067983 */ /* 0x000f280000300800 */
[----:B------:R-:W4:Y:S04]  /*2fa80*/  LDL.LU R8, [R1+0x1180] ;  /* 0x0011800001087983 */ /* 0x000f280000300800 */
[----:B------:R1:W-:Y:S02]  /*2fa90*/  LDGSTS.E [R3+0x3a00], desc[UR6][R146.64], P0 ;  /* 0x03a0000092037fae */ /* 0x0003e40008121846 */
[----:B-1----:R-:W-:Y:S01]  /*2faa0*/  IMAD.MOV.U32 R146, RZ, RZ, R7 ;  /* 0x000000ffff927224 */ /* 0x002fe200078e0007 */
[----:B------:R-:W-:Y:S01]  /*2fab0*/  MOV R147, R9 ;  /* 0x0000000900937202 */ /* 0x000fe20000000f00 */
[----:B------:R-:W4:Y:S04]  /*2fac0*/  LDL.LU R7, [R1+0x116c] ;  /* 0x00116c0001077983 */ /* 0x000f280000300800 */
[----:B------:R-:W4:Y:S04]  /*2fad0*/  LDL.LU R9, [R1+0x117c] ;  /* 0x00117c0001097983 */ /* 0x000f280000300800 */
[----:B------:R-:W-:Y:S01]  /*2fae0*/  LDGSTS.E [R3+0x3e00], desc[UR6][R146.64], P0 ;  /* 0x03e0000092037fae */ /* 0x000fe20008121846 */
[----:B------:R-:W-:-:S02]  /*2faf0*/  IADD3 R10, P1, R10, R2, RZ ;  /* 0x000000020a0a7210 */ /* 0x000fc40007f3e0ff */
        /* <DEDUP_REMOVED lines=30> */
[----:B------:R-:W-:Y:S01]  /*2fce0*/  STL [R1+0x1190], R10 ;  /* 0x0011900a01007387 */ /* 0x000fe20000100800 */
[----:B------:R-:W-:-:S03]  /*2fcf0*/  IMAD.X R145, R145, 0x1, R0, P2 ;  /* 0x0000000191917824 */ /* 0x000fc600010e0600 */
[----:B------:R1:W-:Y:S01]  /*2fd00*/  STL [R1+0x118c], R144 ;  /* 0x00118c9001007387 */ /* 0x0003e20000100800 */
[----:B------:R-:W-:Y:S02]  /*2fd10*/  IMAD.MOV.U32 R146, RZ, RZ, R10 ;  /* 0x000000ffff927224 */ /* 0x000fe400078e000a */
[----:B------:R-:W-:Y:S01]  /*2fd20*/  IMAD.MOV.U32 R147, RZ, RZ, R144 ;  /* 0x000000ffff937224 */ /* 0x000fe200078e0090 */
[----:B------:R-:W-:Y:S04]  /*2fd30*/  STL [R1+0x11a0], R11 ;  /* 0x0011a00b01007387 */ /* 0x000fe80000100800 */
[----:B------:R2:W-:Y:S04]  /*2fd40*/  STL [R1+0x119c], R145 ;  /* 0x00119c9101007387 */ /* 0x0005e80000100800 */
[----:B-1----:R-:W3:Y:S04]  /*2fd50*/  LDL.LU R144, [R1+0x11d0] ;  /* 0x0011d00001907983 */ /* 0x002ee80000300800 */
[----:B------:R-:W4:Y:S04]  /*2fd60*/  LDL.LU R10, [R1+0x11e0] ;  /* 0x0011e000010a7983 */ /* 0x000f280000300800 */
[----:B------:R1:W-:Y:S02]  /*2fd70*/  LDGSTS.E [R3+0x5200], desc[UR6][R146.64], P0 ;  /* 0x0520000092037fae */ /* 0x0003e40008121846 */
[----:B-1----:R-:W-:-:S02]  /*2fd80*/  IMAD.MOV.U32 R147, RZ, RZ, R145 ;  /* 0x000000ffff937224 */ /* 0x002fc400078e0091 */
[----:B--2---:R-:W2:Y:S01]  /*2fd90*/  LDL.LU R145, [R1+0x11cc] ;  /* 0x0011cc0001917983 */ /* 0x004ea20000300800 */
[----:B------:R-:W-:-:S03]  /*2fda0*/  IMAD.MOV.U32 R146, RZ, RZ, R11 ;  /* 0x000000ffff927224 */ /* 0x000fc600078e000b */
[----:B------:R-:W2:Y:S01]  /*2fdb0*/  LDL.LU R11, [R1+0x11dc] ;  /* 0x0011dc00010b7983 */ /* 0x000ea20000300800 */
[----:B------:R-:W-:-:S03]  /*2fdc0*/  IADD3 R6, P1, R6, R2, RZ ;  /* 0x0000000206067210 */ /* 0x000fc60007f3e0ff */
[----:B------:R1:W-:Y:S01]  /*2fdd0*/  LDGSTS.E [R3+0x5600], desc[UR6][R146.64], P0 ;  /* 0x0560000092037fae */ /* 0x0003e20008121846 */
[----:B------:R-:W-:Y:S01]  /*2fde0*/  IADD3 R7, P2, R7, R2, RZ ;  /* 0x0000000207077210 */ /* 0x000fe20007f5e0ff */
[--C-:B------:R-:W-:Y:S02]  /*2fdf0*/  IMAD.X R8, R8, 0x1, R0.reuse, P1 ;  /* 0x0000000108087824 */ /* 0x100fe400008e0600 */
[----:B------:R-:W-:Y:S02]  /*2fe00*/  STL [R1+0x11b0], R6 ;  /* 0x0011b00601007387 */ /* 0x000fe40000100800 */
[----:B------:R-:W-:Y:S02]  /*2fe10*/  IMAD.X R9, R9, 0x1, R0, P2 ;  /* 0x0000000109097824 */ /* 0x000fe400010e0600 */
[----:B------:R1:W-:Y:S02]  /*2fe20*/  STL [R1+0x11ac], R8 ;  /* 0x0011ac0801007387 */ /* 0x0003e40000100800 */
[----:B-1----:R-:W-:-:S02]  /*2fe30*/  IMAD.MOV.U32 R146, RZ, RZ, R6 ;  /* 0x000000ffff927224 */ /* 0x002fc400078e0006 */
[----:B------:R-:W-:Y:S01]  /*2fe40*/  IMAD.MOV.U32 R147, RZ, RZ, R8 ;  /* 0x000000ffff937224 */ /* 0x000fe200078e0008 */
[----:B------:R-:W-:Y:S04]  /*2fe50*/  STL [R1+0x11c0], R7 ;  /* 0x0011c00701007387 */ /* 0x000fe80000100800 */
[----:B------:R1:W-:Y:S04]  /*2fe60*/  STL [R1+0x11bc], R9 ;  /* 0x0011bc0901007387 */ /* 0x0003e80000100800 */
[----:B------:R-:W2:Y:S04]  /*2fe70*/  LDL.LU R8, [R1+0x11f0] ;  /* 0x0011f00001087983 */ /* 0x000ea80000300800 */
[----:B------:R1:W-:Y:S04]  /*2fe80*/  LDGSTS.E [R3+0x5a00], desc[UR6][R146.64], P0 ;  /* 0x05a0000092037fae */ /* 0x0003e80008121846 */
[----:B------:R-:W2:Y:S01]  /*2fe90*/  LDL.LU R6, [R1+0x1200] ;  /* 0x0012000001067983 */ /* 0x000ea20000300800 */
[----:B-1----:R-:W-:-:S03]  /*2fea0*/  IMAD.MOV.U32 R147, RZ, RZ, R9 ;  /* 0x000000ffff937224 */ /* 0x002fc600078e0009 */
[----:B------:R-:W2:Y:S01]  /*2feb0*/  LDL.LU R9, [R1+0x11ec] ;  /* 0x0011ec0001097983 */ /* 0x000ea20000300800 */
[----:B------:R-:W-:-:S03]  /*2fec0*/  IMAD.MOV.U32 R146, RZ, RZ, R7 ;  /* 0x000000ffff927224 */ /* 0x000fc600078e0007 */
[----:B------:R-:W2:Y:S04]  /*2fed0*/  LDL.LU R7, [R1+0x11fc] ;  /* 0x0011fc0001077983 */ /* 0x000ea80000300800 */
[----:B------:R-:W-:Y:S01]  /*2fee0*/  LDGSTS.E [R3+0x5e00], desc[UR6][R146.64], P0 ;  /* 0x05e0000092037fae */ /* 0x000fe20008121846 */
[-C--:B---3--:R-:W-:Y:S02]  /*2fef0*/  IADD3 R144, P1, R144, R2.reuse, RZ ;  /* 0x0000000290907210 */ /* 0x088fe40007f3e0ff */
[----:B----4-:R-:W-:-:S03]  /*2ff00*/  IADD3 R10, P2, R10, R2, RZ ;  /* 0x000000020a0a7210 */ /* 0x010fc60007f5e0ff */
[----:B------:R-:W-:Y:S01]  /*2ff10*/  STL [R1+0x11d0], R144 ;  /* 0x0011d09001007387 */ /* 0x000fe20000100800 */
[--C-:B--2---:R-:W-:Y:S02]  /*2ff20*/  IMAD.X R145, R145, 0x1, R0.reuse, P1 ;  /* 0x0000000191917824 */ /* 0x104fe400008e0600 */
[----:B------:R-:W-:-:S03]  /*2ff30*/  IMAD.X R11, R11, 0x1, R0, P2 ;  /* 0x000000010b0b7824 */ /* 0x000fc600010e0600 */
[----:B------:R-:W-:Y:S04]  /*2ff40*/  STL [R1+0x11cc], R145 ;  /* 0x0011cc9101007387 */ /* 0x000fe80000100800 */
[----:B------:R-:W-:Y:S04]  /*2ff50*/  STL [R1+0x11e0], R10 ;  /* 0x0011e00a01007387 */ /* 0x000fe80000100800 */
[----:B------:R-:W-:Y:S04]  /*2ff60*/  LDGSTS.E [R3+0x6200], desc[UR6][R144.64], P0 ;  /* 0x0620000090037fae */ /* 0x000fe80008121846 */
[----:B------:R1:W-:Y:S04]  /*2ff70*/  STL [R1+0x11dc], R11 ;  /* 0x0011dc0b01007387 */ /* 0x0003e80000100800 */
[----:B------:R2:W-:Y:S04]  /*2ff80*/  LDGSTS.E [R3+0x6600], desc[UR6][R10.64], P0 ;  /* 0x066000000a037fae */ /* 0x0005e80008121846 */
[----:B-1----:R-:W3:Y:S04]  /*2ff90*/  LDL.LU R11, [R1+0x120c] ;  /* 0x00120c00010b7983 */ /* 0x002ee80000300800 */
[----:B------:R-:W2:Y:S04]  /*2ffa0*/  LDL.LU R10, [R1+0x1210] ;  /* 0x00121000010a7983 */ /* 0x000ea80000300800 */
[----:B------:R-:W4:Y:S04]  /*2ffb0*/  LDL.LU R151, [R1+0x121c] ;  /* 0x00121c0001977983 */ /* 0x000f280000300800 */
[----:B------:R-:W4:Y:S01]  /*2ffc0*/  LDL.LU R150, [R1+0x1220] ;  /* 0x0012200001967983 */ /* 0x000f220000300800 */
[----:B------:R-:W-:-:S02]  /*2ffd0*/  IADD3 R8, P1, R8, R2, RZ ;  /* 0x0000000208087210 */ /* 0x000fc40007f3e0ff */
[----:B------:R-:W-:-:S03]  /*2ffe0*/  IADD3 R6, P2, R6, R2, RZ ;  /* 0x0000000206067210 */ /* 0x000fc60007f5e0ff */
[--C-:B------:R-:W-:Y:S01]  /*2fff0*/  IMAD.X R9, R9, 0x1, R0.reuse, P1 ;  /* 0x0000000109097824 */ /* 0x100fe200008e0600 */
[----:B------:R-:W-:Y:S01]  /*30000*/  STL [R1+0x11f0], R8 ;  /* 0x0011f00801007387 */ /* 0x000fe20000100800 */
[----:B------:R-:W-:-:S03]  /*30010*/  IMAD.X R7, R7, 0x1, R0, P2 ;  /* 0x0000000107077824 */ /* 0x000fc600010e0600 */
[----:B------:R1:W-:Y:S04]  /*30020*/  STL [R1+0x11ec], R9 ;  /* 0x0011ec0901007387 */ /* 0x0003e80000100800 */
[----:B------:R-:W-:Y:S04]  /*30030*/  STL [R1+0x1200], R6 ;  /* 0x0012000601007387 */ /* 0x000fe80000100800 */
[----:B------:R-:W4:Y:S04]  /*30040*/  LDL.LU R148, [R1+0x1230] ;  /* 0x0012300001947983 */ /* 0x000f280000300800 */
[----:B------:R1:W-:Y:S04]  /*30050*/  STL [R1+0x11fc], R7 ;  /* 0x0011fc0701007387 */ /* 0x0003e80000100800 */
[----:B------:R-:W4:Y:S04]  /*30060*/  LDL.LU R146, [R1+0x1240] ;  /* 0x0012400001927983 */ /* 0x000f280000300800 */
[----:B------:R-:W4:Y:S04]  /*30070*/  LDL.LU R149, [R1+0x122c] ;  /* 0x00122c0001957983 */ /* 0x000f280000300800 */
[----:B------:R-:W-:Y:S04]  /*30080*/  LDGSTS.E [R3+0x6a00], desc[UR6][R8.64], P0 ;  /* 0x06a0000008037fae */ /* 0x000fe80008121846 */
[----:B------:R-:W4:Y:S04]  /*30090*/  LDL.LU R147, [R1+0x123c] ;  /* 0x00123c0001937983 */ /* 0x000f280000300800 */
[----:B------:R-:W-:Y:S04]  /*300a0*/  LDGSTS.E [R3+0x6e00], desc[UR6][R6.64], P0 ;  /* 0x06e0000006037fae */ /* 0x000fe80008121846 */
[----:B-1----:R-:W4:Y:S04]  /*300b0*/  LDL.LU.64 R8, [R1+0xe28] ;  /* 0x000e280001087983 */ /* 0x002f280000300a00 */
[----:B------:R-:W4:Y:S01]  /*300c0*/  LDL.LU.64 R6, [R1+0xe18] ;  /* 0x000e180001067983 */ /* 0x000f220000300a00 */
[----:B--2---:R-:W-:-:S05]  /*300d0*/  IADD3 R10, P1, R10, R2, RZ ;  /* 0x000000020a0a7210 */ /* 0x004fca0007f3e0ff */
[--C-:B---3--:R-:W-:Y:S01]  /*300e0*/  IMAD.X R11, R11, 0x1, R0.reuse, P1 ;  /* 0x000000010b0b7824 */ /* 0x108fe200008e0600 */
[----:B----4-:R-:W-:Y:S01]  /*300f0*/  IADD3 R150, P2, R150, R2, RZ ;  /* 0x0000000296967210 */ /* 0x010fe20007f5e0ff */
[----:B------:R-:W-:Y:S04]  /*30100*/  STL [R1+0x1210], R10 ;  /* 0x0012100a01007387 */ /* 0x000fe80000100800 */
[----:B------:R1:W-:Y:S04]  /*30110*/  STL [R1+0x120c], R11 ;  /* 0x00120c0b01007387 */ /* 0x0003e80000100800 */
[----:B------:R-:W-:Y:S04]  /*30120*/  STL [R1+0x1220], R150 ;  /* 0x0012209601007387 */ /* 0x000fe80000100800 */
[----:B------:R-:W2:Y:S01]  /*30130*/  LDL.LU.64 R144, [R1+0xe08] ;  /* 0x000e080001907983 */ /* 0x000ea20000300a00 */
[----:B------:R-:W-:-:S03]  /*30140*/  IMAD.X R151, R151, 0x1, R0, P2 ;  /* 0x0000000197977824 */ /* 0x000fc600010e0600 */
[----:B------:R-:W-:Y:S04]  /*30150*/  LDGSTS.E [R3+0x7200], desc[UR6][R10.64], P0 ;  /* 0x072000000a037fae */ /* 0x000fe80008121846 */
[----:B------:R-:W-:Y:S01]  /*30160*/  STL [R1+0x121c], R151 ;  /* 0x00121c9701007387 */ /* 0x000fe20000100800 */
[----:B------:R-:W-:-:S03]  /*30170*/  IADD3 R148, P1, R148, R2, RZ ;  /* 0x0000000294947210 */ /* 0x000fc60007f3e0ff */
[----:B------:R-:W-:Y:S04]  /*30180*/  LDGSTS.E [R3+0x7600], desc[UR6][R150.64], P0 ;  /* 0x0760000096037fae */ /* 0x000fe80008121846 */
[----:B-1----:R-:W3:Y:S01]  /*30190*/  LDL.LU.64 R10, [R1+0x1780] ;  /* 0x00178000010a7983 */ /* 0x002ee20000300a00 */
[----:B------:R-:W-:-:S03]  /*301a0*/  IMAD.X R149, R149, 0x1, R0, P1 ;  /* 0x0000000195957824 */ /* 0x000fc600008e0600 */
[----:B------:R1:W-:Y:S04]  /*301b0*/  STL [R1+0x1230], R148 ;  /* 0x0012309401007387 */ /* 0x0003e80000100800 */
[----:B------:R1:W-:Y:S02]  /*301c0*/  LDGSTS.E [R3+0x7a00], desc[UR6][R148.64], P0 ;  /* 0x07a0000094037fae */ /* 0x0003e40008121846 */
[----:B-1----:R-:W-:-:S05]  /*301d0*/  IADD3 R148, P1, R8, R2, RZ ;  /* 0x0000000208947210 */ /* 0x002fca0007f3e0ff */
[----:B------:R-:W-:Y:S01]  /*301e0*/  IMAD.X R9, R9, 0x1, R0, P1 ;  /* 0x0000000109097824 */ /* 0x000fe200008e0600 */
[----:B------:R-:W-:-:S05]  /*301f0*/  IADD3 R150, P1, R6, R2, RZ ;  /* 0x0000000206967210 */ /* 0x000fca0007f3e0ff */
[--C-:B------:R-:W-:Y:S01]  /*30200*/  IMAD.X R151, R7, 0x1, R0.reuse, P1 ;  /* 0x0000000107977824 */ /* 0x100fe200008e0600 */
[-C--:B------:R-:W-:Y:S01]  /*30210*/  IADD3 R146, P2, R146, R2.reuse, RZ ;  /* 0x0000000292927210 */ /* 0x080fe20007f5e0ff */
[----:B------:R-:W-:Y:S04]  /*30220*/  STL [R1+0x122c], R149 ;  /* 0x00122c9501007387 */ /* 0x000fe80000100800 */
[----:B------:R-:W-:Y:S01]  /*30230*/  IMAD.X R147, R147, 0x1, R0, P2 ;  /* 0x0000000193937824 */ /* 0x000fe200010e0600 */
[----:B------:R1:W-:Y:S04]  /*30240*/  STL [R1+0x1240], R146 ;  /* 0x0012409201007387 */ /* 0x0003e80000100800 */
[----:B------:R1:W-:Y:S04]  /*30250*/  LDGSTS.E [R3+0x7e00], desc[UR6][R146.64], P0 ;  /* 0x07e0000092037fae */ /* 0x0003e80008121846 */
[----:B------:R4:W-:Y:S01]  /*30260*/  STL [R1+0x123c], R147 ;  /* 0x00123c9301007387 */ /* 0x0009e20000100800 */
[----:B--2---:R-:W-:-:S05]  /*30270*/  IADD3 R6, P1, R144, R2, RZ ;  /* 0x0000000290067210 */ /* 0x004fca0007f3e0ff */
[----:B------:R-:W-:Y:S01]  /*30280*/  IMAD.X R7, R145, 0x1, R0, P1 ;  /* 0x0000000191077824 */ /* 0x000fe200008e0600 */
[----:B------:R-:W-:-:S05]  /*30290*/  IADD3 R8, P1, R250, R2, RZ ;  /* 0x00000002fa087210 */ /* 0x000fca0007f3e0ff */
[----:B------:R-:W-:Y:S01]  /*302a0*/  IMAD.X R250, R251, 0x1, R0, P1 ;  /* 0x00000001fbfa7824 */ /* 0x000fe200008e0600 */
[----:B------:R-:W-:-:S05]  /*302b0*/  IADD3 R144, P1, R246, R2, RZ ;  /* 0x00000002f6907210 */ /* 0x000fca0007f3e0ff */
[----:B------:R-:W-:Y:S01]  /*302c0*/  IMAD.X R246, R247, 0x1, R0, P1 ;  /* 0x00000001f7f67824 */ /* 0x000fe200008e0600 */
[----:B------:R-:W-:-:S05]  /*302d0*/  IADD3 R145, P1, R242, R2, RZ ;  /* 0x00000002f2917210 */ /* 0x000fca0007f3e0ff */
[----:B------:R-:W-:Y:S01]  /*302e0*/  IMAD.X R242, R243, 0x1, R0, P1 ;  /* 0x00000001f3f27824 */ /* 0x000fe200008e0600 */
[----:B-1----:R-:W-:-:S05]  /*302f0*/  IADD3 R146, P1, R238, R2, RZ ;  /* 0x00000002ee927210 */ /* 0x002fca0007f3e0ff */
[----:B------:R-:W-:Y:S01]  /*30300*/  IMAD.X R238, R239, 0x1, R0, P1 ;  /* 0x00000001efee7824 */ /* 0x000fe200008e0600 */
[----:B----4-:R-:W-:-:S05]  /*30310*/  IADD3 R147, P1, R234, R2, RZ ;  /* 0x00000002ea937210 */ /* 0x010fca0007f3e0ff */
        /* <DEDUP_REMOVED lines=13> */
[----:B------:R-:W-:Y:S02]  /*303f0*/  IADD3 R147, P1, R210, R2, RZ ;  /* 0x00000002d2937210 */ /* 0x000fe40007f3e0ff */
[----:B------:R-:W-:-:S03]  /*30400*/  MOV R239, R146 ;  /* 0x0000009200ef7202 */ /* 0x000fc60000000f00 */
[--C-:B------:R-:W-:Y:S01]  /*30410*/  IMAD.X R210, R211, 0x1, R0.reuse, P1 ;  /* 0x00000001d3d27824 */ /* 0x100fe200008e0600 */
[-C--:B------:R-:W-:Y:S01]  /*30420*/  IADD3 R146, P1, R206, R2.reuse, RZ ;  /* 0x00000002ce927210 */ /* 0x080fe20007f3e0ff */
[----:B------:R-:W-:Y:S02]  /*30430*/  IMAD.MOV.U32 R219, RZ, RZ, R243 ;  /* 0x000000ffffdb7224 */ /* 0x000fe400078e00f3 */
[----:B------:R-:W-:Y:S02]  /*30440*/  IMAD.MOV.U32 R243, RZ, RZ, R145 ;  /* 0x000000fffff37224 */ /* 0x000fe400078e0091 */
[----:B------:R-:W-:Y:S01]  /*30450*/  IMAD.X R206, R207, 0x1, R0, P1 ;  /* 0x00000001cfce7824 */ /* 0x000fe200008e0600 */
[----:B------:R-:W-:Y:S01]  /*30460*/  IADD3 R145, P1, R202, R2, RZ ;  /* 0x00000002ca917210 */ /* 0x000fe20007f3e0ff */
[----:B------:R-:W-:Y:S02]  /*30470*/  IMAD.MOV.U32 R223, RZ, RZ, R247 ;  /* 0x000000ffffdf7224 */ /* 0x000fe400078e00f7 */
[----:B------:R-:W-:-:S02]  /*30480*/  IMAD.MOV.U32 R247, RZ, RZ, R144 ;  /* 0x000000fffff77224 */ /* 0x000fc400078e0090 */
[----:B------:R-:W-:Y:S01]  /*30490*/  IMAD.X R202, R203, 0x1, R0, P1 ;  /* 0x00000001cbca7824 */ /* 0x000fe200008e0600 */
[-C--:B------:R-:W-:Y:S01]  /*304a0*/  IADD3 R144, P1, R198, R2.reuse, RZ ;  /* 0x00000002c6907210 */ /* 0x080fe20007f3e0ff */
[----:B------:R-:W-:Y:S02]  /*304b0*/  IMAD.MOV.U32 R227, RZ, RZ, R251 ;  /* 0x000000ffffe37224 */ /* 0x000fe400078e00fb */
[----:B------:R-:W-:Y:S02]  /*304c0*/  IMAD.MOV.U32 R251, RZ, RZ, R8 ;  /* 0x000000fffffb7224 */ /* 0x000fe400078e0008 */
        /* <DEDUP_REMOVED lines=35> */
[----:B------:R-:W-:Y:S02]  /*30700*/  IMAD.MOV.U32 R211, RZ, RZ, R147 ;  /* 0x000000ffffd37224 */ /* 0x000fe400078e0093 */
[----:B------:R-:W-:Y:S01]  /*30710*/  IMAD.X R18, R19, 0x1, R0, P1 ;  /* 0x0000000113127824 */ /* 0x000fe200008e0600 */
[----:B------:R-:W-:Y:S01]  /*30720*/  IADD3 R147, P1, R14, R2, RZ ;  /* 0x000000020e937210 */ /* 0x000fe20007f3e0ff */
[----:B------:R-:W-:Y:S02]  /*30730*/  IMAD.MOV.U32 R167, RZ, RZ, R191 ;  /* 0x000000ffffa77224 */ /* 0x000fe400078e00bf */
[----:B------:R-:W-:Y:S02]  /*30740*/  IMAD.MOV.U32 R191, RZ, RZ, R215 ;  /* 0x000000ffffbf7224 */ /* 0x000fe400078e00d7 */
[----:B------:R-:W-:-:S02]  /*30750*/  IMAD.MOV.U32 R171, RZ, RZ, R195 ;  /* 0x000000ffffab7224 */ /* 0x000fc400078e00c3 */
[----:B------:R-:W-:Y:S02]  /*30760*/  IMAD.MOV.U32 R215, RZ, RZ, R149 ;  /* 0x000000ffffd77224 */ /* 0x000fe400078e0095 */
[----:B------:R-:W-:Y:S02]  /*30770*/  IMAD.MOV.U32 R195, RZ, RZ, R8 ;  /* 0x000000ffffc37224 */ /* 0x000fe400078e0008 */
[----:B------:R-:W-:Y:S01]  /*30780*/  IMAD.X R14, R15, 0x1, R0, P1 ;  /* 0x000000010f0e7824 */ /* 0x000fe200008e0600 */
[----:B---3--:R-:W-:Y:S01]  /*30790*/  IADD3 R8, P1, R10, R2, RZ ;  /* 0x000000020a087210 */ /* 0x008fe20007f3e0ff */
[----:B------:R-:W-:Y:S01]  /*307a0*/  IMAD.MOV.U32 R149, RZ, RZ, R9 ;  /* 0x000000ffff957224 */ /* 0x000fe200078e0009 */
[----:B------:R-:W-:Y:S01]  /*307b0*/  MOV R23, R22 ;  /* 0x0000001600177202 */ /* 0x000fe20000000f00 */
[----:B------:R-:W-:Y:S02]  /*307c0*/  IMAD.MOV.U32 R155, RZ, RZ, R154 ;  /* 0x000000ffff9b7224 */ /* 0x000fe400078e009a */
[----:B------:R-:W-:Y:S01]  /*307d0*/  IMAD.X R10, R11, 0x1, R0, P1 ;  /* 0x000000010b0a7824 */ /* 0x000fe200008e0600 */
[----:B------:R1:W-:Y:S01]  /*307e0*/  STL.64 [R1+0xe28], R148 ;  /* 0x000e289401007387 */ /* 0x0003e20000100a00 */
[----:B------:R-:W-:-:S03]  /*307f0*/  IMAD.MOV.U32 R154, RZ, RZ, R144 ;  /* 0x000000ffff9a7224 */ /* 0x000fc600078e0090 */
[----:B------:R2:W-:Y:S01]  /*30800*/  STL.64 [R1+0xe18], R150 ;  /* 0x000e189601007387 */ /* 0x0005e20000100a00 */
[----:B------:R-:W-:Y:S02]  /*30810*/  IMAD.MOV.U32 R22, RZ, RZ, R145 ;  /* 0x000000ffff167224 */ /* 0x000fe400078e0091 */
[----:B------:R-:W-:Y:S01]  /*30820*/  IMAD.MOV.U32 R19, RZ, RZ, R18 ;  /* 0x000000ffff137224 */ /* 0x000fe200078e0012 */
[----:B------:R3:W-:Y:S01]  /*30830*/  STL.64 [R1+0xe08], R6 ;  /* 0x000e080601007387 */ /* 0x0007e20000100a00 */
[----:B------:R-:W-:Y:S02]  /*30840*/  IMAD.MOV.U32 R18, RZ, RZ, R146 ;  /* 0x000000ffff127224 */ /* 0x000fe400078e0092 */
[----:B------:R-:W-:Y:S01]  /*30850*/  IMAD.MOV.U32 R15, RZ, RZ, R14 ;  /* 0x000000ffff0f7224 */ /* 0x000fe200078e000e */
[----:B------:R-:W5:Y:S01]  /*30860*/  LDL.LU R144, [R1+0x1778] ;  /* 0x0017780001907983 */ /* 0x000f620000300800 */
[----:B------:R-:W-:Y:S02]  /*30870*/  IMAD.MOV.U32 R14, RZ, RZ, R147 ;  /* 0x000000ffff0e7224 */ /* 0x000fe400078e0093 */
[----:B------:R-:W-:Y:S01]  /*30880*/  IMAD.MOV.U32 R11, RZ, RZ, R10 ;  /* 0x000000ffff0b7224 */ /* 0x000fe200078e000a */
[----:B------:R-:W5:Y:S01]  /*30890*/  LDL.LU R145, [R1+0x1774] ;  /* 0x0017740001917983 */ /* 0x000f620000300800 */
[----:B------:R-:W-:-:S03]  /*308a0*/  IMAD.MOV.U32 R10, RZ, RZ, R8 ;  /* 0x000000ffff0a7224 */ /* 0x000fc600078e0008 */
[----:B------:R-:W5:Y:S04]  /*308b0*/  LDL.LU R146, [R1+0x1770] ;  /* 0x0017700001927983 */ /* 0x000f680000300800 */
[----:B------:R-:W5:Y:S04]  /*308c0*/  LDL.LU R147, [R1+0x176c] ;  /* 0x00176c0001937983 */ /* 0x000f680000300800 */
[----:B------:R-:W5:Y:S04]  /*308d0*/  LDL.LU R8, [R1+0x1768] ;  /* 0x0017680001087983 */ /* 0x000f680000300800 */
[----:B------:R-:W-:Y:S04]  /*308e0*/  LDGSTS.E [R3+0x8200], desc[UR6][R148.64], P0 ;  /* 0x0820000094037fae */ /* 0x000fe80008121846 */
[----:B------:R-:W-:Y:S04]  /*308f0*/  LDGSTS.E [R3+0x8600], desc[UR6][R150.64], P0 ;  /* 0x0860000096037fae */ /* 0x000fe80008121846 */
[----:B------:R4:W-:Y:S04]  /*30900*/  LDGSTS.E [R3+0x8a00], desc[UR6][R6.64], P0 ;  /* 0x08a0000006037fae */ /* 0x0009e80008121846 */
[----:B-1----:R1:W5:Y:S04]  /*30910*/  LDL.LU.64 R148, [R1+0x1760] ;  /* 0x0017600001947983 */ /* 0x0023680000300a00 */
[----:B--2---:R1:W5:Y:S04]  /*30920*/  LDL.LU.64 R150, [R1+0x1758] ;  /* 0x0017580001967983 */ /* 0x0043680000300a00 */
[----:B---3--:R-:W4:Y:S04]  /*30930*/  LDL.LU.64 R6, [R1+0x1750] ;  /* 0x0017500001067983 */ /* 0x008f280000300a00 */
[----:B------:R-:W2:Y:S01]  /*30940*/  LDL R9, [R1+0x12c0] ;  /* 0x0012c00001097983 */ /* 0x000ea20000100800 */
[----:B------:R-:W-:-:S02]  /*30950*/  LOP3.LUT R251, R251, R250, RZ, 0x3c, !PT ;  /* 0x000000fafbfb7212 */ /* 0x000fc400078e3cff */
[----:B------:R-:W-:Y:S02]  /*30960*/  LOP3.LUT R247, R247, R246, RZ, 0x3c, !PT ;  /* 0x000000f6f7f77212 */ /* 0x000fe400078e3cff */
[----:B------:R-:W-:Y:S02]  /*30970*/  LOP3.LUT R243, R243, R242, RZ, 0x3c, !PT ;  /* 0x000000f2f3f37212 */ /* 0x000fe400078e3cff */
[----:B------:R-:W-:Y:S02]  /*30980*/  LOP3.LUT R239, R239, R238, RZ, 0x3c, !PT ;  /* 0x000000eeefef7212 */ /* 0x000fe400078e3cff */
[----:B------:R-:W-:Y:S02]  /*30990*/  LOP3.LUT R250, R251, R250, RZ, 0x3c, !PT ;  /* 0x000000fafbfa7212 */ /* 0x000fe400078e3cff */
[----:B------:R-:W-:Y:S02]  /*309a0*/  LOP3.LUT R235, R235, R234, RZ, 0x3c, !PT ;  /* 0x000000eaebeb7212 */ /* 0x000fe400078e3cff */
        /* <DEDUP_REMOVED lines=8> */
[----:B------:R-:W-:Y:S01]  /*30a30*/  LOP3.LUT R219, R219, R218, RZ, 0x3c, !PT ;  /* 0x000000dadbdb7212 */ /* 0x000fe200078e3cff */
[----:B------:R1:W-:Y:S01]  /*30a40*/  LDGSTS.E [R3+0x8e00], desc[UR6][R250.64], P0 ;  /* 0x08e00000fa037fae */ /* 0x0003e20008121846 */
[----:B------:R-:W-:Y:S02]  /*30a50*/  LOP3.LUT R247, R247, R246, RZ, 0x3c, !PT ;  /* 0x000000f6f7f77212 */ /* 0x000fe400078e3cff */
[----:B------:R-:W-:Y:S02]  /*30a60*/  LOP3.LUT R230, R231, R230, RZ, 0x3c, !PT ;  /* 0x000000e6e7e67212 */ /* 0x000fe400078e3cff */
[----:B------:R-:W-:Y:S01]  /*30a70*/  LOP3.LUT R215, R215, R214, RZ, 0x3c, !PT ;  /* 0x000000d6d7d77212 */ /* 0x000fe200078e3cff */
[----:B------:R1:W-:Y:S01]  /*30a80*/  LDGSTS.E [R3+0x9200], desc[UR6][R246.64], P0 ;  /* 0x09200000f6037fae */ /* 0x0003e20008121846 */
        /* <DEDUP_REMOVED lines=61> */
[----:B------:R-:W-:Y:S01]  /*30e60*/  LOP3.LUT R179, R179, R178, RZ, 0x3c, !PT ;  /* 0x000000b2b3b37212 */ /* 0x000fe200078e3cff */
[----:B------:R1:W-:Y:S01]  /*30e70*/  LDGSTS.E [R3+0xd200], desc[UR6][R182.64], P0 ;  /* 0x0d200000b6037fae */ /* 0x0003e20008121846 */
[----:B------:R-:W-:Y:S02]  /*30e80*/  LOP3.LUT R162, R163, R162, RZ, 0x3c, !PT ;  /* 0x000000a2a3a27212 */ /* 0x000fe400078e3cff */
[----:B------:R-:W-:Y:S01]  /*30e90*/  LOP3.LUT R175, R175, R174, RZ, 0x3c, !PT ;  /* 0x000000aeafaf7212 */ /* 0x000fe200078e3cff */
[----:B------:R1:W-:Y:S01]  /*30ea0*/  LDGSTS.E [R3+0xd600], desc[UR6][R178.64], P0 ;  /* 0x0d600000b2037fae */ /* 0x0003e20008121846 */
[----:B------:R-:W-:-:S02]  /*30eb0*/  LOP3.LUT R158, R159, R158, RZ, 0x3c, !PT ;  /* 0x0000009e9f9e7212 */ /* 0x000fc400078e3cff */
[----:B------:R-:W-:Y:S01]  /*30ec0*/  LOP3.LUT R171, R171, R170, RZ, 0x3c, !PT ;  /* 0x000000aaabab7212 */ /* 0x000fe200078e3cff */
[----:B------:R1:W-:Y:S01]  /*30ed0*/  LDGSTS.E [R3+0xda00], desc[UR6][R174.64], P0 ;  /* 0x0da00000ae037fae */ /* 0x0003e20008121846 */
[----:B------:R-:W-:Y:S02]  /*30ee0*/  LOP3.LUT R167, R167, R166, RZ, 0x3c, !PT ;  /* 0x000000a6a7a77212 */ /* 0x000fe400078e3cff */
[----:B------:R-:W-:Y:S01]  /*30ef0*/  LOP3.LUT R163, R163, R162, RZ, 0x3c, !PT ;  /* 0x000000a2a3a37212 */ /* 0x000fe200078e3cff */
[----:B------:R1:W-:Y:S01]  /*30f00*/  LDGSTS.E [R3+0xde00], desc[UR6][R170.64], P0 ;  /* 0x0de00000aa037fae */ /* 0x0003e20008121846 */
[----:B------:R-:W-:-:S03]  /*30f10*/  LOP3.LUT R159, R159, R158, RZ, 0x3c, !PT ;  /* 0x0000009e9f9f7212 */ /* 0x000fc600078e3cff */
[----:B------:R1:W-:Y:S04]  /*30f20*/  LDGSTS.E [R3+0xe200], desc[UR6][R166.64], P0 ;  /* 0x0e200000a6037fae */ /* 0x0003e80008121846 */
[----:B------:R1:W-:Y:S04]  /*30f30*/  LDGSTS.E [R3+0xe600], desc[UR6][R162.64], P0 ;  /* 0x0e600000a2037fae */ /* 0x0003e80008121846 */
[----:B------:R1:W-:Y:S04]  /*30f40*/  LDGSTS.E [R3+0xea00], desc[UR6][R158.64], P0 ;  /* 0x0ea000009e037fae */ /* 0x0003e80008121846 */
[----:B------:R1:W-:Y:S04]  /*30f50*/  LDGSTS.E [R3+0xee00], desc[UR6][R154.64], P0 ;  /* 0x0ee000009a037fae */ /* 0x0003e80008121846 */
[----:B------:R1:W-:Y:S04]  /*30f60*/  LDGSTS.E [R3+0xf200], desc[UR6][R22.64], P0 ;  /* 0x0f20000016037fae */ /* 0x0003e80008121846 */
[----:B------:R1:W-:Y:S04]  /*30f70*/  LDGSTS.E [R3+0xf600], desc[UR6][R18.64], P0 ;  /* 0x0f60000012037fae */ /* 0x0003e80008121846 */
[----:B------:R1:W-:Y:S04]  /*30f80*/  LDGSTS.E [R3+0xfa00], desc[UR6][R14.64], P0 ;  /* 0x0fa000000e037fae */ /* 0x0003e80008121846 */
[----:B------:R1:W-:Y:S04]  /*30f90*/  LDGSTS.E [R3+0xfe00], desc[UR6][R10.64], P0 ;  /* 0x0fe000000a037fae */ /* 0x0003e80008121846 */
[----:B------:R-:W0:Y:S01]  /*30fa0*/  LDGDEPBAR ;  /* 0x00000000000079af */ /* 0x000e220000000000 */
[----:B----4-:R-:W-:-:S05]  /*30fb0*/  VIADD R6, R6, 0x1 ;  /* 0x0000000106067836 */ /* 0x010fca0000000000 */
[----:B------:R3:W-:Y:S01]  /*30fc0*/  STL [R1+0xe30], R6 ;  /* 0x000e300601007387 */ /* 0x0007e20000100800 */
[----:B--2---:R-:W-:-:S03]  /*30fd0*/  ISETP.NE.U32.AND P0, PT, R6, R9, PT ;  /* 0x000000090600720c */ /* 0x004fc60003f05070 */
[----:B---3--:R1:W5:Y:S10]  /*30fe0*/  LDL.LU R6, [R1+0x174c] ;  /* 0x00174c0001067983 */ /* 0x0083740000300800 */
[----:B-1----:R-:W-:Y:S05]  /*30ff0*/  @P0 BRA `(.L_x_1) ;  /* 0xffffff2800880947 */ /* 0x002fea000383ffff */
.L_x_0:
[----:B------:R1:W-:Y:S01]  /*31000*/  STL [R1+0x1890], R105 ;  /* 0x0018906901007387 */ /* 0x0003e20000100800 */
[----:B------:R-:W-:-:S04]  /*31010*/  DEPBAR.LE SB0, 0x0 ;  /* 0x000080000000791a */ /* 0x000fc80000000000 */
[----:B------:R2:W-:Y:S01]  /*31020*/  STL [R1+0x188c], R104 ;  /* 0x00188c6801007387 */ /* 0x0005e20000100800 */
[----:B------:R-:W-:Y:S01]  /*31030*/  ULDC.64 UR14, c[0x0][0x228] ;  /* 0x00008a00000e7ab9 */ /* 0x000fe20000000a00 */
[----:B------:R-:W-:Y:S01]  /*31040*/  ULDC.64 UR10, c[0x0][0x228] ;  /* 0x00008a00000a7ab9 */ /* 0x000fe20000000a00 */
[----:B------:R-:W-:Y:S01]  /*31050*/  ULDC UR5, c[0x0][0x248] ;  /* 0x0000920000057ab9 */ /* 0x000fe20000000800 */
[----:B------:R3:W-:Y:S01]  /*31060*/  STL [R1+0x1888], R103 ;  /* 0x0018886701007387 */ /* 0x0007e20000100800 */
[----:B------:R-:W-:Y:S01]  /*31070*/  ULDC.64 UR8, c[0x0][0x228] ;  /* 0x00008a0000087ab9 */ /* 0x000fe20000000a00 */
[----:B------:R-:W4:Y:S01]  /*31080*/  LDC R4, c[0x0][0x244] ;  /* 0x00009100ff047b82 */ /* 0x000f220000000800 */
[----:B------:R-:W-:Y:S01]  /*31090*/  ULDC.64 UR12, c[0x0][0x228] ;  /* 0x00008a00000c7ab9 */ /* 0x000fe20000000a00 */
[----:B------:R3:W-:Y:S01]  /*310a0*/  STL [R1+0x1884], R102 ;  /* 0x0018846601007387 */ /* 0x0007e20000100800 */
[----:B------:R-:W1:Y:S01]  /*310b0*/  S2R R3, SR_TID.X ;  /* 0x0000000000037919 */ /* 0x000e620000002100 */
[----:B------:R-:W2:Y:S01]  /*310c0*/  S2R R0, SR_TID.X ;  /* 0x0000000000007919 */ /* 0x000ea20000002100 */
[----:B------:R-:W-:Y:S01]  /*310d0*/  LOP3.LUT R20, R20, 0xffefffff, RZ, 0xc0, !PT ;  /* 0xffefffff14147812 */ /* 0x000fe200078ec0ff */
[----:B------:R-:W-:Y:S01]  /*310e0*/  ULDC UR26, c[0x0][0x248] ;  /* 0x00009200001a7ab9 */ /* 0x000fe20000000800 */
[----:B------:R-:W-:Y:S01]  /*310f0*/  ULDC.64 UR30, c[0x0][0x228] ;  /* 0x00008a00001e7ab9 */ /* 0x000fe20000000a00 */
[----:B------:R3:W-:Y:S01]  /*31100*/  STL [R1+0x1880], R101 ;  /* 0x0018806501007387 */ /* 0x0007e20000100800 */
[----:B------:R-:W-:Y:S01]  /*31110*/  ULDC UR27, c[0x0][0x248] ;  /* 0x00009200001b7ab9 */ /* 0x000fe20000000800 */
[----:B------:R-:W-:Y:S01]  /*31120*/  ULDC.64 UR36, c[0x0][0x228] ;  /* 0x00008a0000247ab9 */ /* 0x000fe20000000a00 */
[----:B------:R-:W-:Y:S01]  /*31130*/  ULDC UR28, c[0x0][0x248] ;  /* 0x00009200001c7ab9 */ /* 0x000fe20000000800 */
[----:B------:R3:W-:Y:S01]  /*31140*/  STL [R1+0x187c], R100 ;  /* 0x00187c6401007387 */ /* 0x0007e20000100800 */
[----:B------:R-:W-:Y:S01]  /*31150*/  ULDC.64 UR34, c[0x0][0x228] ;  /* 0x00008a0000227ab9 */ /* 0x000fe20000000a00 */
[----:B------:R-:W-:Y:S01]  /*31160*/  ULDC.64 UR40, c[0x0][0x228] ;  /* 0x00008a0000287ab9 */ /* 0x000fe20000000a00 */
[----:B------:R-:W-:Y:S01]  /*31170*/  ULDC.64 UR38, c[0x0][0x228] ;  /* 0x00008a0000267ab9 */ /* 0x000fe20000000a00 */
[----:B------:R3:W-:Y:S01]  /*31180*/  STL [R1+0x1878], R99 ;  /* 0x0018786301007387 */ /* 0x0007e20000100800 */
[----:B------:R-:W-:Y:S01]  /*31190*/  ULDC UR33, c[0x0][0x248] ;  /* 0x0000920000217ab9 */ /* 0x000fe20000000800 */
[----:B------:R-:W-:Y:S01]  /*311a0*/  ULDC UR32, c[0x0][0x248] ;  /* 0x0000920000207ab9 */ /* 0x000fe20000000800 */
[----:B------:R-:W-:Y:S01]  /*311b0*/  ULDC UR57, c[0x0][0x228] ;  /* 0x00008a0000397ab9 */ /* 0x000fe20000000800 */
        /* <DEDUP_REMOVED lines=13> */
[----:B-1----:R-:W-:Y:S01]  /*31290*/  IMAD.SHL.U32 R2, R3, 0x10, RZ ;  /* 0x0000001003027824 */ /* 0x002fe200078e00ff */
[----:B------:R-:W-:Y:S01]  /*312a0*/  ULDC UR44, c[0x0][0x228] ;  /* 0x00008a00002c7ab9 */ /* 0x000fe20000000800 */
[----:B------:R-:W-:Y:S01]  /*312b0*/  ULDC UR46, c[0x0][0x228] ;  /* 0x00008a00002e7ab9 */ /* 0x000fe20000000800 */
[----:B------:R1:W-:Y:S01]  /*312c0*/  STL [R1+0x1864], R94 ;  /* 0x0018645e01007387 */ /* 0x0003e20000100800 */
[----:B--2---:R-:W-:Y:S01]  /*312d0*/  IMAD.SHL.U32 R3, R0, 0x40, RZ ;  /* 0x0000004000037824 */ /* 0x004fe200078e00ff */
[----:B------:R-:W-:Y:S01]  /*312e0*/  LOP3.LUT R2, R2, 0xf0, RZ, 0xc0, !PT ;  /* 0x000000f002027812 */ /* 0x000fe200078ec0ff */
[----:B------:R-:W-:Y:S01]  /*312f0*/  ULDC UR48, c[0x0][0x228] ;  /* 0x00008a0000307ab9 */ /* 0x000fe20000000800 */
[----:B------:R2:W-:Y:S01]  /*31300*/  STL [R1+0x1860], R93 ;  /* 0x0018605d01007387 */ /* 0x0005e20000100800 */
[----:B------:R-:W-:Y:S01]  /*31310*/  LOP3.LUT R5, R0, 0x60, RZ, 0xc0, !PT ;  /* 0x0000006000057812 */ /* 0x000fe200078ec0ff */
[----:B------:R-:W-:Y:S01]  /*31320*/  ULDC UR50, c[0x0][0x228] ;  /* 0x00008a0000327ab9 */ /* 0x000fe20000000800 */
[----:B------:R-:W-:Y:S01]  /*31330*/  LOP3.LUT R3, R3, 0x400, RZ, 0xc0, !PT ;  /* 0x0000040003037812 */ /* 0x000fe200078ec0ff */
[----:B------:R2:W-:Y:S01]  /*31340*/  STL [R1+0x185c], R92 ;  /* 0x00185c5c01007387 */ /* 0x0005e20000100800 */
[----:B------:R-:W-:Y:S01]  /*31350*/  ULDC UR52, c[0x0][0x228] ;  /* 0x00008a0000347ab9 */ /* 0x000fe20000000800 */
[----:B------:R-:W-:Y:S01]  /*31360*/  ULDC UR54, c[0x0][0x228] ;  /* 0x00008a0000367ab9 */ /* 0x000fe20000000800 */
[----:B------:R-:W-:Y:S01]  /*31370*/  IADD3 R0, R3, UR4, R2 ;  /* 0x0000000403007c10 */ /* 0x000fe2000fffe002 */
[----:B------:R-:W-:Y:S01]  /*31380*/  STL [R1+0x1858], R91 ;  /* 0x0018585b01007387 */ /* 0x000fe20000100800 */
[C---:B-----5:R-:W-:Y:S01]  /*31390*/  VIADD R2, R6.reuse, 0x103 ;  /* 0x0000010306027836 */ /* 0x060fe20000000000 */
[----:B------:R-:W-:Y:S01]  /*313a0*/  ULDC UR22, c[0x0][0x228] ;  /* 0x00008a0000167ab9 */ /* 0x000fe20000000800 */
[----:B------:R-:W-:Y:S01]  /*313b0*/  VIADD R3, R6, 0x104 ;  /* 0x0000010406037836 */ /* 0x000fe20000000000 */
[----:B------:R-:W-:Y:S01]  /*313c0*/  STL [R1+0x1854], R90 ;  /* 0x0018545a01007387 */ /* 0x000fe20000100800 */
[----:B------:R-:W-:Y:S01]  /*313d0*/  IMAD R0, R5, 0x8, R0 ;  /* 0x0000000805007824 */ /* 0x000fe200078e0200 */
[----:B------:R-:W-:Y:S01]  /*313e0*/  ISETP.GE.AND P2, PT, R2, UR15, PT ;  /* 0x0000000f02007c0c */ /* 0x000fe2000bf46270 */
[C---:B------:R-:W-:Y:S01]  /*313f0*/  VIADD R2, R6.reuse, 0x101 ;  /* 0x0000010106027836 */ /* 0x040fe20000000000 */
[----:B------:R-:W-:Y:S01]  /*31400*/  STL [R1+0x1850], R89 ;  /* 0x0018505901007387 */ /* 0x000fe20000100800 */
[----:B------:R-:W-:Y:S01]  /*31410*/  ISETP.GE.AND P3, PT, R3, UR9, PT ;  /* 0x0000000903007c0c */ /* 0x000fe2000bf66270 */
[----:B------:R-:W-:Y:S01]  /*31420*/  ULDC UR9, c[0x0][0x248] ;  /* 0x0000920000097ab9 */ /* 0x000fe20000000800 */
[----:B------:R-:W-:Y:S01]  /*31430*/  VIADD R3, R6, 0x102 ;  /* 0x0000010206037836 */ /* 0x000fe20000000000 */
[----:B------:R-:W-:Y:S01]  /*31440*/  STL [R1+0x184c], R88 ;  /* 0x00184c5801007387 */ /* 0x000fe20000100800 */
[----:B------:R-:W-:Y:S01]  /*31450*/  ISETP.GE.AND P0, PT, R2, UR11, PT ;  /* 0x0000000b02007c0c */ /* 0x000fe2000bf06270 */
[----:B------:R-:W-:Y:S01]  /*31460*/  ULDC UR42, c[0x0][0x228] ;  /* 0x00008a00002a7ab9 */ /* 0x000fe20000000800 */
[----:B------:R-:W-:Y:S01]  /*31470*/  ULDC UR20, c[0x0][0x228] ;  /* 0x00008a0000147ab9 */ /* 0x000fe20000000800 */
[----:B------:R-:W-:Y:S01]  /*31480*/  STL [R1+0x1848], R87 ;  /* 0x0018485701007387 */ /* 0x000fe20000100800 */
[----:B------:R-:W-:Y:S01]  /*31490*/  ULDC UR25, c[0x0][0x228] ;  /* 0x00008a0000197ab9 */ /* 0x000fe20000000800 */
        /* <DEDUP_REMOVED lines=13> */
[----:B------:R-:W1:Y:S01]  /*31570*/  S2R R5, SR_TID.X ;  /* 0x0000000000057919 */ /* 0x000e620000002100 */
[----:B------:R-:W-:Y:S01]  /*31580*/  BAR.SYNC.DEFER_BLOCKING 0x0 ;  /* 0x0000000000007b1d */ /* 0x000fe20000010000 */
[----:B------:R-:W-:-:S02]  /*31590*/  ISETP.LT.AND P4, PT, R8, UR14, !P3 ;  /* 0x0000000e08007c0c */ /* 0x000fc4000df81270 */
[----:B------:R-:W-:Y:S01]  /*315a0*/  ISETP.GE.AND P1, PT, R3, UR13, PT ;  /* 0x0000000d03007c0c */ /* 0x000fe2000bf26270 */
[C---:B------:R-:W-:Y:S02]  /*315b0*/  VIADD R105, R6.reuse, 0x100 ;  /* 0x0000010006697836 */ /* 0x040fe40000000000 */
[C---:B------:R-:W-:Y:S01]  /*315c0*/  VIADD R104, R6.reuse, 0xff ;  /* 0x000000ff06687836 */ /* 0x040fe20000000000 */
[----:B------:R-:W-:Y:S01]  /*315d0*/  LOP3.LUT R19, R19, 0x7fffffff, RZ, 0xc0, !PT ;  /* 0x7fffffff13137812 */ /* 0x000fe200078ec0ff */
[----:B------:R-:W-:Y:S01]  /*315e0*/  STL [R1+0x1838], R83 ;  /* 0x0018385301007387 */ /* 0x000fe20000100800 */
[----:B---3--:R-:W-:Y:S01]  /*315f0*/  VIADD R103, R6, 0xfe ;  /* 0x000000fe06677836 */ /* 0x008fe20000000000 */
[----:B------:R-:W-:Y:S01]  /*31600*/  LOP3.LUT R18, R18, 0x7fffffff, RZ, 0xc0, !PT ;  /* 0x7fffffff12127812 */ /* 0x000fe200078ec0ff */
[C---:B------:R-:W-:Y:S01]  /*31610*/  VIADD R102, R6.reuse, 0xfd ;  /* 0x000000fd06667836 */ /* 0x040fe20000000000 */
[----:B------:R-:W-:Y:S01]  /*31620*/  STL [R1+0x1834], R82 ;  /* 0x0018345201007387 */ /* 0x000fe20000100800 */
[C---:B------:R-:W-:Y:S01]  /*31630*/  VIADD R101, R6.reuse, 0xfc ;  /* 0x000000fc06657836 */ /* 0x040fe20000000000 */
[----:B------:R-:W-:Y:S01]  /*31640*/  ULDC UR15, c[0x0][0x228] ;  /* 0x00008a00000f7ab9 */ /* 0x000fe20000000800 */
[C---:B------:R-:W-:Y:S01]  /*31650*/  VIADD R100, R6.reuse, 0xfb ;  /* 0x000000fb06647836 */ /* 0x040fe20000000000 */
[----:B------:R-:W-:Y:S01]  /*31660*/  STL [R1+0x1830], R81 ;  /* 0x0018305101007387 */ /* 0x000fe20000100800 */
[C---:B------:R-:W-:Y:S01]  /*31670*/  VIADD R99, R6.reuse, 0xfa ;  /* 0x000000fa06637836 */ /* 0x040fe20000000000 */
[----:B------:R-:W-:Y:S01]  /*31680*/  ULDC UR11, c[0x0][0x228] ;  /* 0x00008a00000b7ab9 */ /* 0x000fe20000000800 */
[----:B-1----:R-:W-:Y:S01]  /*31690*/  LOP3.LUT R5, R5, 0x7f, RZ, 0xc0, !PT ;  /* 0x0000007f05057812 */ /* 0x002fe200078ec0ff */
[----:B------:R-:W-:Y:S01]  /*316a0*/  STL [R1+0x182c], R80 ;  /* 0x00182c5001007387 */ /* 0x000fe20000100800 */
[----:B------:R-:W-:Y:S01]  /*316b0*/  ISETP.LT.AND P3, PT, R7, UR12, !P3 ;  /* 0x0000000c07007c0c */ /* 0x000fe2000df61270 */
[----:B----4-:R-:W-:Y:S01]  /*316c0*/  VIADD R98, R6, 0xf9 ;  /* 0x000000f906627836 */ /* 0x010fe20000000000 */
[----:B------:R-:W-:Y:S01]  /*316d0*/  LEA R21, R5, UR4, 0x4 ;  /* 0x0000000405157c11 */ /* 0x000fe2000f8e20ff */
[----:B------:R-:W-:Y:S01]  /*316e0*/  STL [R1+0x1828], R79 ;  /* 0x0018284f01007387 */ /* 0x000fe20000100800 */
[----:B------:R-:W-:Y:S01]  /*316f0*/  ULDC UR4, c[0x0][0x248] ;  /* 0x0000920000047ab9 */ /* 0x000fe20000000800 */
[----:B------:R-:W-:Y:S01]  /*31700*/  @P4 LOP3.LUT R20, R20, 0x100000, RZ, 0xfc, !PT ;  /* 0x0010000014144812 */ /* 0x000fe200078efcff */
        /* <DEDUP_REMOVED lines=8> */
[C---:B--2---:R-:W-:Y:S01]  /*31790*/  VIADD R93, R6.reuse, 0xf4 ;  /* 0x000000f4065d7836 */ /* 0x044fe20000000000 */
[----:B------:R-:W-:Y:S01]  /*317a0*/  STL [R1+0x181c], R76 ;  /* 0x00181c4c01007387 */ /* 0x000fe20000100800 */
[----:B------:R-:W-:Y:S01]  /*317b0*/  VIADD R92, R6, 0xf3 ;  /* 0x000000f3065c7836 */ /* 0x000fe20000000000 */
[----:B------:R-:W-:-:S02]  /*317c0*/  ULDC UR12, c[0x0][0x228] ;  /* 0x00008a00000c7ab9 */ /* 0x000fc40000000800 */
[----:B------:R-:W-:Y:S04]  /*317d0*/  STL [R1+0x1818], R75 ;  /* 0x0018184b01007387 */ /* 0x000fe80000100800 */
        /* <DEDUP_REMOVED lines=51> */
[----:B------:R-:W2:Y:S04]  /*31b10*/  LDL.LU R156, [R1+0xc00] ;  /* 0x000c0000019c7983 */ /* 0x000ea80000300800 */
[----:B------:R-:W2:Y:S04]  /*31b20*/  LDL.LU R157, [R1+0xc08] ;  /* 0x000c0800019d7983 */ /* 0x000ea80000300800 */
[----:B------:R-:W2:Y:S04]  /*31b30*/  LDL.LU R158, [R1+0x800] ;  /* 0x00080000019e7983 */ /* 0x000ea80000300800 */
[----:B------:R-:W2:Y:S04]  /*31b40*/  LDL.LU R159, [R1+0x808] ;  /* 0x00080800019f7983 */ /* 0x000ea80000300800 */
[----:B------:R-:W3:Y:S04]  /*31b50*/  LDL.LU R152, [R1+0x400] ;  /* 0x0004000001987983 */ /* 0x000ee80000300800 */
[----:B------:R-:W3:Y:S04]  /*31b60*/  LDL.LU R153, [R1+0x408] ;  /* 0x0004080001997983 */ /* 0x000ee80000300800 */
[----:B------:R-:W3:Y:S04]  /*31b70*/  LDL.LU R154, [R1] ;  /* 0x00000000019a7983 */ /* 0x000ee80000300800 */
[----:B------:R-:W3:Y:S04]  /*31b80*/  LDL.LU R155, [R1+0x8] ;  /* 0x00000800019b7983 */ /* 0x000ee80000300800 */
[----:B--2---:R-:W-:Y:S01]  /*31b90*/  STSM.16.M88.4 [R0], R156 ;  /* 0x0000009c00007844 */ /* 0x004fe20000000200 */
[----:B------:R-:W-:Y:S06]  /*31ba0*/  BAR.SYNC.DEFER_BLOCKING 0x0 ;  /* 0x0000000000007b1d */ /* 0x000fec0000010000 */
[----:B------:R-:W1:Y:S02]  /*31bb0*/  LDS.128 R24, [R21] ;  /* 0x0000000015187984 */ /* 0x000e640000000c00 */
[----:B------:R-:W-:Y:S06]  /*31bc0*/  BAR.SYNC.DEFER_BLOCKING 0x0 ;  /* 0x0000000000007b1d */ /* 0x000fec0000010000 */
[----:B---3--:R2:W-:Y:S04]  /*31bd0*/  STSM.16.M88.4 [R0], R152 ;  /* 0x0000009800007844 */ /* 0x0085e80000000200 */
[----:B-1----:R-:W-:Y:S04]  /*31be0*/  STL.64 [R1+0xe00], R24 ;  /* 0x000e001801007387 */ /* 0x002fe80000100a00 */
[----:B------:R-:W-:Y:S04]  /*31bf0*/  STL.64 [R1+0xe08], R26 ;  /* 0x000e081a01007387 */ /* 0x000fe80000100a00 */
[----:B------:R-:W3:Y:S04]  /*31c00*/  LDL.LU R156, [R1+0xc04] ;  /* 0x000c0400019c7983 */ /* 0x000ee80000300800 */
[----:B------:R-:W3:Y:S04]  /*31c10*/  LDL.LU R157, [R1+0xc0c] ;  /* 0x000c0c00019d7983 */ /* 0x000ee80000300800 */
[----:B------:R-:W3:Y:S04]  /*31c20*/  LDL.LU R158, [R1+0x804] ;  /* 0x00080400019e7983 */ /* 0x000ee80000300800 */
[----:B------:R-:W3:Y:S01]  /*31c30*/  LDL.LU R159, [R1+0x80c] ;  /* 0x00080c00019f7983 */ /* 0x000ee20000300800 */
[----:B------:R-:W-:Y:S06]  /*31c40*/  BAR.SYNC.DEFER_BLOCKING 0x0 ;  /* 0x0000000000007b1d */ /* 0x000fec0000010000 */
[----:B--2---:R-:W2:Y:S04]  /*31c50*/  LDL.LU R152, [R1+0x404] ;  /* 0x0004040001987983 */ /* 0x004ea80000300800 */
[----:B------:R-:W2:Y:S04]  /*31c60*/  LDL.LU R153, [R1+0x40c] ;  /* 0x00040c0001997983 */ /* 0x000ea80000300800 */
[----:B------:R-:W2:Y:S04]  /*31c70*/  LDL.LU R154, [R1+0x4] ;  /* 0x00000400019a7983 */ /* 0x000ea80000300800 */
[----:B------:R-:W2:Y:S04]  /*31c80*/  LDL.LU R155, [R1+0xc] ;  /* 0x00000c00019b7983 */ /* 0x000ea80000300800 */
[----:B------:R-:W1:Y:S01]  /*31c90*/  LDS.128 R24, [R21] ;  /* 0x0000000015187984 */ /* 0x000e620000000c00 */
[----:B------:R-:W-:Y:S06]  /*31ca0*/  BAR.SYNC.DEFER_BLOCKING 0x0 ;  /* 0x0000000000007b1d */ /* 0x000fec0000010000 */
[----:B-1----:R-:W-:Y:S04]  /*31cb0*/  STL.64 [R1+0x800], R24 ;  /* 0x0008001801007387 */ /* 0x002fe80000100a00 */
[----:B------:R-:W-:Y:S04]  /*31cc0*/  STL.64 [R1+0x808], R26 ;  /* 0x0008081a01007387 */ /* 0x000fe80000100a00 */
[----:B---3--:R-:W-:Y:S01]  /*31cd0*/  STSM.16.M88.4 [R0], R156 ;  /* 0x0000009c00007844 */ /* 0x008fe20000000200 */
[----:B------:R-:W-:Y:S06]  /*31ce0*/  BAR.SYNC.DEFER_BLOCKING 0x0 ;  /* 0x0000000000007b1d */ /* 0x000fec0000010000 */
[----:B------:R-:W1:Y:S02]  /*31cf0*/  LDS.128 R24, [R21] ;  /* 0x0000000015187984 */ /* 0x000e640000000c00 */
[----:B------:R-:W-:Y:S06]  /*31d00*/  BAR.SYNC.DEFER_BLOCKING 0x0 ;  /* 0x0000000000007b1d */ /* 0x000fec0000010000 */
[----:B--2---:R2:W-:Y:S04]  /*31d10*/  STSM.16.M88.4 [R0], R152 ;  /* 0x0000009800007844 */ /* 0x0045e80000000200 */
        /* <DEDUP_REMOVED lines=13> */
[----:B-1----:R-:W-:Y:S04]  /*31df0*/  STL.64 [R1], R24 ;  /* 0x0000001801007387 */ /* 0x002fe80000100a00 */
        /* <DEDUP_REMOVED lines=71> */
[----:B------:R-:W3:Y:S04]  /*32270*/  LDL.LU R159, [R1+0x838] ;  /* 0x00083800019f7983 */ /* 0x000ee80000300800 */
[----:B--2---:R-:W2:Y:S04]  /*32280*/  LDL.LU R152, [R1+0x430] ;  /* 0x0004300001987983 */ /* 0x004ea80000300800 */
[----:B------:R-:W2:Y:S04]  /*32290*/  LDL.LU R153, [R1+0x438] ;  /* 0x0004380001997983 */ /* 0x000ea80000300800 */
[----:B------:R-:W2:Y:S04]  /*322a0*/  LDL.LU R154, [R1+0x30] ;  /* 0x00003000019a7983 */ /* 0x000ea80000300800 */
[----:B------:R-:W2:Y:S01]  /*322b0*/  LDL.LU R155, [R1+0x38] ;  /* 0x00003800019b7983 */ /* 0x000ea20000300800 */
[----:B------:R-:W-:Y:S06]  /*322c0*/  BAR.SYNC.DEFER_BLOCKING 0x0 ;  /* 0x0000000000007b1d */ /* 0x000fec0000010000 */
[----:B------:R-:W1:Y:S02]  /*322d0*/  LDS.128 R24, [R21] ;  /* 0x0000000015187984 */ /* 0x000e640000000c00 */
        /* <DEDUP_REMOVED lines=38> */
[----:B------:R-:W-:Y:S01]  /*32540*/  IMAD R2, R6, UR4, RZ ;  /* 0x0000000406027c24 */ /* 0x000fe2000f8e02ff */
[----:B------:R-:W-:Y:S01]  /*32550*/  ULDC UR4, c[0x0][0x248] ;  /* 0x0000920000047ab9 */ /* 0x000fe20000000800 */
        /* <DEDUP_REMOVED lines=12> */
[----:B--2---:R-:W2:Y:S04]  /*32620*/  LDL.LU R152, [R1+0xc44] ;  /* 0x000c440001987983 */ /* 0x004ea80000300800 */
[----:B------:R-:W2:Y:S04]  /*32630*/  LDL.LU R153, [R1+0xc4c] ;  /* 0x000c4c0001997983 */ /* 0x000ea80000300800 */
[----:B------:R-:W2:Y:S04]  /*32640*/  LDL.LU R154, [R1+0x844] ;  /* 0x00084400019a7983 */ /* 0x000ea80000300800 */
[----:B------:R1:W-:Y:S04]  /*32650*/  STL [R1+0x1744], R2 ;  /* 0x0017440201007387 */ /* 0x0003e80000100800 */
[----:B------:R-:W2:Y:S01]  /*32660*/  LDL.LU R155, [R1+0x84c] ;  /* 0x00084c00019b7983 */ /* 0x000ea20000300800 */
[----:B------:R-:W-:Y:S01]  /*32670*/  BAR.SYNC.DEFER_BLOCKING 0x0 ;  /* 0x0000000000007b1d */ /* 0x000fe20000010000 */
[----:B-1----:R-:W-:-:S05]  /*32680*/  VIADD R2, R2, UR5 ;  /* 0x0000000502027c36 */ /* 0x002fca0008000000 */
[----:B------:R-:W-:Y:S01]  /*32690*/  ULDC UR5, c[0x0][0x248] ;  /* 0x0000920000057ab9 */ /* 0x000fe20000000800 */
[----:B------:R1:W-:Y:S02]  /*326a0*/  STL [R1+0x1444], R2 ;  /* 0x0014440201007387 */ /* 0x0003e40000100800 */
[----:B-1----:R-:W-:Y:S01]  /*326b0*/  VIADD R2, R2, UR4 ;  /* 0x0000000402027c36 */ /* 0x002fe20008000000 */
[----:B------:R-:W-:Y:S01]  /*326c0*/  ULDC UR4, c[0x0][0x248] ;  /* 0x0000920000047ab9 */ /* 0x000fe20000000800 */
[----:B------:R-:W1:Y:S01]  /*326d0*/  LDS.128 R24, [R21] ;  /* 0x0000000015187984 */ /* 0x000e620000000c00 */
[----:B------:R-:W-:Y:S06]  /*326e0*/  BAR.SYNC.DEFER_BLOCKING 0x0 ;  /* 0x0000000000007b1d */ /* 0x000fec0000010000 */
[----:B-1----:R-:W-:Y:S04]  /*326f0*/  STL.64 [R1+0x840], R24 ;  /* 0x0008401801007387 */ /* 0x002fe80000100a00 */
[----:B------:R-:W-:Y:S04]  /*32700*/  STL.64 [R1+0x848], R26 ;  /* 0x0008481a01007387 */ /* 0x000fe80000100a00 */
[----:B--2---:R1:W-:Y:S01]  /*32710*/  STSM.16.M88.4 [R0], R152 ;  /* 0x0000009800007844 */ /* 0x0043e20000000200 */
[----:B------:R-:W-:Y:S06]  /*32720*/  BAR.SYNC.DEFER_BLOCKING 0x0 ;  /* 0x0000000000007b1d */ /* 0x000fec0000010000 */
[----:B-1----:R-:W2:Y:S04]  /*32730*/  LDL.LU R152, [R1+0x444] ;  /* 0x0004440001987983 */ /* 0x002ea80000300800 */
[----:B------:R1:W-:Y:S04]  /*32740*/  STL [R1+0x1288], R2 ;  /* 0x0012880201007387 */ /* 0x0003e80000100800 */
[----:B------:R-:W2:Y:S04]  /*32750*/  LDL.LU R153, [R1+0x44c] ;  /* 0x00044c0001997983 */ /* 0x000ea80000300800 */
[----:B------:R-:W2:Y:S01]  /*32760*/  LDL.LU R154, [R1+0x44] ;  /* 0x00004400019a7983 */ /* 0x000ea20000300800 */
[----:B-1----:R-:W-:Y:S01]  /*32770*/  VIADD R2, R2, UR5 ;  /* 0x0000000502027c36 */ /* 0x002fe20008000000 */
[----:B------:R-:W-:-:S02]  /*32780*/  ULDC UR5, c[0x0][0x248] ;  /* 0x0000920000057ab9 */ /* 0x000fc40000000800 */
[----:B------:R-:W2:Y:S04]  /*32790*/  LDL.LU R155, [R1+0x4c] ;  /* 0x00004c00019b7983 */ /* 0x000ea80000300800 */
[----:B------:R-:W1:Y:S01]  /*327a0*/  LDS.128 R24, [R21] ;  /* 0x0000000015187984 */ /* 0x000e620000000c00 */
[----:B------:R-:W-:Y:S06]  /*327b0*/  BAR.SYNC.DEFER_BLOCKING 0x0 ;  /* 0x0000000000007b1d */ /* 0x000fec0000010000 */
[----:B------:R3:W-:Y:S02]  /*327c0*/  STL [R1+0xf50], R2 ;  /* 0x000f500201007387 */ /* 0x0007e40000100800 */
[----:B---3--:R-:W-:Y:S01]  /*327d0*/  VIADD R2, R2, UR4 ;  /* 0x0000000402027c36 */ /* 0x008fe20008000000 */
[----:B------:R-:W-:-:S04]  /*327e0*/  ULDC UR4, c[0x0][0x248] ;  /* 0x0000920000047ab9 */ /* 0x000fc80000000800 */
[----:B------:R3:W-:Y:S02]  /*327f0*/  STL [R1+0xf54], R2 ;  /* 0x000f540201007387 */ /* 0x0007e40000100800 */
[----:B---3--:R-:W-:Y:S01]  /*32800*/  VIADD R2, R2, UR9 ;  /* 0x0000000902027c36 */ /* 0x008fe20008000000 */
[----:B------:R-:W-:Y:S01]  /*32810*/  ULDC UR9, c[0x0][0x248] ;  /* 0x0000920000097ab9 */ /* 0x000fe20000000800 */
[----:B-1----:R-:W-:Y:S04]  /*32820*/  STL.64 [R1+0x440], R24 ;  /* 0x0004401801007387 */ /* 0x002fe80000100a00 */
[----:B------:R-:W-:Y:S04]  /*32830*/  STL.64 [R1+0x448], R26 ;  /* 0x0004481a01007387 */ /* 0x000fe80000100a00 */
[----:B--2---:R1:W-:Y:S01]  /*32840*/  STSM.16.M88.4 [R0], R152 ;  /* 0x0000009800007844 */ /* 0x0043e20000000200 */
[----:B------:R-:W-:Y:S06]  /*32850*/  BAR.SYNC.DEFER_BLOCKING 0x0 ;  /* 0x0000000000007b1d */ /* 0x000fec0000010000 */
[----:B-1----:R-:W2:Y:S04]  /*32860*/  LDL.LU R152, [R1+0xc50] ;  /* 0x000c500001987983 */ /* 0x002ea80000300800 */
[----:B------:R1:W-:Y:S04]  /*32870*/  STL [R1+0xf58], R2 ;  /* 0x000f580201007387 */ /* 0x0003e80000100800 */
[----:B------:R-:W2:Y:S04]  /*32880*/  LDL.LU R153, [R1+0xc58] ;  /* 0x000c580001997983 */ /* 0x000ea80000300800 */
[----:B------:R-:W2:Y:S04]  /*32890*/  LDL.LU R154, [R1+0x850] ;  /* 0x00085000019a7983 */ /* 0x000ea80000300800 */
[----:B------:R-:W2:Y:S04]  /*328a0*/  LDL.LU R155, [R1+0x858] ;  /* 0x00085800019b7983 */ /* 0x000ea80000300800 */
[----:B------:R-:W3:Y:S01]  /*328b0*/  LDS.128 R24, [R21] ;  /* 0x0000000015187984 */ /* 0x000ee20000000c00 */
[----:B------:R-:W-:Y:S01]  /*328c0*/  BAR.SYNC.DEFER_BLOCKING 0x0 ;  /* 0x0000000000007b1d */ /* 0x000fe20000010000 */
[----:B-1----:R-:W-:-:S05]  /*328d0*/  VIADD R2, R2, UR4 ;  /* 0x0000000402027c36 */ /* 0x002fca0008000000 */
[----:B------:R-:W-:Y:S01]  /*328e0*/  ULDC UR4, c[0x0][0x248] ;  /* 0x0000920000047ab9 */ /* 0x000fe20000000800 */
[----:B------:R1:W-:Y:S02]  /*328f0*/  STL [R1+0xf5c], R2 ;  /* 0x000f5c0201007387 */ /* 0x0003e40000100800 */
[----:B-1----:R-:W-:Y:S01]  /*32900*/  VIADD R2, R2, UR5 ;  /* 0x0000000502027c36 */ /* 0x002fe20008000000 */
[----:B------:R-:W-:-:S04]  /*32910*/  ULDC UR5, c[0x0][0x248] ;  /* 0x0000920000057ab9 */ /* 0x000fc80000000800 */
[----:B------:R1:W-:Y:S02]  /*32920*/  STL [R1+0xf60], R2 ;  /* 0x000f600201007387 */ /* 0x0003e40000100800 */
[----:B-1----:R-:W-:Y:S01]  /*32930*/  VIADD R2, R2, UR4 ;  /* 0x0000000402027c36 */ /* 0x002fe20008000000 */
[----:B------:R-:W-:Y:S01]  /*32940*/  ULDC UR4, c[0x0][0x248] ;  /* 0x0000920000047ab9 */ /* 0x000fe20000000800 */
[----:B---3--:R-:W-:Y:S04]  /*32950*/  STL.64 [R1+0x40], R24 ;  /* 0x0000401801007387 */ /* 0x008fe80000100a00 */
        /* <DEDUP_REMOVED lines=124> */
[----:B-1----:R-:W-:-:S05]  /*33120*/  IADD3 R2, R2, UR5, RZ ;  /* 0x0000000502027c10 */ /* 0x002fca000fffe0ff */
        /* <DEDUP_REMOVED lines=1068> */
[----:B------:R1:W-:Y:S04]  /*373f0*/  STL [R1+0x1258], R2 ;  /* 0x0012580201007387 */ /* 0x0003e80000100800 */
[----:B---3--:R-:W-:Y:S04]  /*37400*/  STL.64 [R1+0x540], R24 ;  /* 0x0005401801007387 */ /* 0x008fe80000100a00 */
[----:B------:R-:W-:Y:S01]  /*37410*/  STL.64 [R1+0x548], R26 ;  /* 0x0005481a01007387 */ /* 0x000fe20000100a00 */
[----:B-1----:R-:W-:Y:S01]  /*37420*/  VIADD R2, R2, UR9 ;  /* 0x0000000902027c36 */ /* 0x002fe20008000000 */
[----:B------:R-:W-:-:S04]  /*37430*/  ULDC UR9, c[0x0][0x248] ;  /* 0x0000920000097ab9 */ /* 0x000fc80000000800 */
[----:B------:R1:W-:Y:S02]  /*37440*/  STL [R1+0x1254], R2 ;  /* 0x0012540201007387 */ /* 0x0003e40000100800 */
[----:B-1----:R-:W-:Y:S01]  /*37450*/  VIADD R2, R2, UR4 ;  /* 0x0000000402027c36 */ /* 0x002fe20008000000 */
[----:B------:R-:W-:Y:S01]  /*37460*/  ULDC UR4, c[0x0][0x248] ;  /* 0x0000920000047ab9 */ /* 0x000fe20000000800 */
[----:B------:R-:W-:-:S04]  /*37470*/  LOP3.LUT R20, R20, 0xfff7ffff, RZ, 0xc0, !PT ;  /* 0xfff7ffff14147812 */ /* 0x000fc800078ec0ff */
[----:B------:R-:W-:Y:S01]  /*37480*/  @P3 LOP3.LUT R20, R20, 0x80000, RZ, 0xfc, !PT ;  /* 0x0008000014143812 */ /* 0x000fe200078efcff */
[----:B--2---:R1:W-:Y:S01]  /*37490*/  STSM.16.M88.4 [R0], R152 ;  /* 0x0000009800007844 */ /* 0x0043e20000000200 */
[----:B------:R-:W-:Y:S06]  /*374a0*/  BAR.SYNC.DEFER_BLOCKING 0x0 ;  /* 0x0000000000007b1d */ /* 0x000fec0000010000 */
[----:B-1----:R-:W2:Y:S04]  /*374b0*/  LDL.LU R152, [R1+0xd50] ;  /* 0x000d500001987983 */ /* 0x002ea80000300800 */
[----:B------:R-:W1:Y:S04]  /*374c0*/  LDS.128 R24, [R21] ;  /* 0x0000000015187984 */ /* 0x000e680000000c00 */
[----:B------:R3:W-:Y:S04]  /*374d0*/  STL [R1+0x125c], R2 ;  /* 0x00125c0201007387 */ /* 0x0007e80000100800 */
[----:B------:R-:W2:Y:S04]  /*374e0*/  LDL.LU R153, [R1+0xd58] ;  /* 0x000d580001997983 */ /* 0x000ea80000300800 */
[----:B------:R-:W2:Y:S01]  /*374f0*/  LDL.LU R154, [R1+0x950] ;  /* 0x00095000019a7983 */ /* 0x000ea20000300800 */
[----:B---3--:R-:W-:Y:S01]  /*37500*/  VIADD R2, R2, UR5 ;  /* 0x0000000502027c36 */ /* 0x008fe20008000000 */
[----:B------:R-:W-:-:S02]  /*37510*/  ULDC UR5, c[0x0][0x248] ;  /* 0x0000920000057ab9 */ /* 0x000fc40000000800 */
[----:B------:R-:W2:Y:S04]  /*37520*/  LDL.LU R155, [R1+0x958] ;  /* 0x00095800019b7983 */ /* 0x000ea80000300800 */
[----:B------:R3:W-:Y:S01]  /*37530*/  STL [R1+0x1260], R2 ;  /* 0x0012600201007387 */ /* 0x0007e20000100800 */
[----:B------:R-:W-:Y:S01]  /*37540*/  ISETP.LT.AND P4, PT, R8, UR10, !P2 ;  /* 0x0000000a08007c0c */ /* 0x000fe2000d781270 */
[----:B------:R-:W-:Y:S01]  /*37550*/  VIADD R91, R6, 0xf2 ;  /* 0x000000f2065b7836 */ /* 0x000fe20000000000 */
[----:B------:R-:W-:Y:S01]  /*37560*/  LOP3.LUT R20, R20, 0xfffbffff, RZ, 0xc0, !PT ;  /* 0xfffbffff14147812 */ /* 0x000fe200078ec0ff */
[C---:B------:R-:W-:Y:S01]  /*37570*/  VIADD R90, R6.reuse, 0xf1 ;  /* 0x000000f1065a7836 */ /* 0x040fe20000000000 */
[----:B------:R-:W-:Y:S01]  /*37580*/  LOP3.LUT R17, R17, 0x7fffffff, RZ, 0xc0, !PT ;  /* 0x7fffffff11117812 */ /* 0x000fe200078ec0ff */
[----:B------:R-:W-:Y:S01]  /*37590*/  VIADD R89, R6, 0xf0 ;  /* 0x000000f006597836 */ /* 0x000fe20000000000 */
[----:B------:R-:W-:Y:S01]  /*375a0*/  LOP3.LUT R16, R16, 0x7fffffff, RZ, 0xc0, !PT ;  /* 0x7fffffff10107812 */ /* 0x000fe200078ec0ff */
[----:B------:R-:W-:Y:S01]  /*375b0*/  VIADD R88, R6, 0xef ;  /* 0x000000ef06587836 */ /* 0x000fe20000000000 */
[----:B------:R-:W-:Y:S01]  /*375c0*/  LOP3.LUT R15, R15, 0x7fffffff, RZ, 0xc0, !PT ;  /* 0x7fffffff0f0f7812 */ /* 0x000fe200078ec0ff */
[----:B---3--:R-:W-:Y:S01]  /*375d0*/  VIADD R2, R2, UR4 ;  /* 0x0000000402027c36 */ /* 0x008fe20008000000 */
[----:B------:R-:W-:Y:S01]  /*375e0*/  ULDC UR4, c[0x0][0x244] ;  /* 0x0000910000047ab9 */ /* 0x000fe20000000800 */
[C---:B------:R-:W-:Y:S01]  /*375f0*/  VIADD R87, R6.reuse, 0xee ;  /* 0x000000ee06577836 */ /* 0x040fe20000000000 */
[----:B------:R-:W-:Y:S01]  /*37600*/  ULDC UR10, c[0x0][0x228] ;  /* 0x00008a00000a7ab9 */ /* 0x000fe20000000800 */
[C---:B------:R-:W-:Y:S01]  /*37610*/  VIADD R86, R6.reuse, 0xed ;  /* 0x000000ed06567836 */ /* 0x040fe20000000000 */
[----:B------:R3:W-:Y:S01]  /*37620*/  STL [R1+0x1268], R2 ;  /* 0x0012680201007387 */ /* 0x0007e20000100800 */
[----:B------:R-:W-:-:S02]  /*37630*/  VIADD R85, R6, 0xec ;  /* 0x000000ec06557836 */ /* 0x000fc40000000000 */
[C---:B------:R-:W-:Y:S02]  /*37640*/  VIADD R84, R6.reuse, 0xeb ;  /* 0x000000eb06547836 */ /* 0x040fe40000000000 */
[----:B------:R-:W-:Y:S01]  /*37650*/  VIADD R252, R6, 0xaf ;  /* 0x000000af06fc7836 */ /* 0x000fe20000000000 */
[----:B-1----:R-:W-:Y:S01]  /*37660*/  STL.64 [R1+0x140], R24 ;  /* 0x0001401801007387 */ /* 0x002fe20000100a00 */
[----:B---3--:R-:W-:-:S03]  /*37670*/  VIADD R2, R2, UR9 ;  /* 0x0000000902027c36 */ /* 0x008fc60008000000 */
[----:B------:R-:W-:Y:S01]  /*37680*/  STL.64 [R1+0x148], R26 ;  /* 0x0001481a01007387 */ /* 0x000fe20000100a00 */
[----:B------:R-:W-:Y:S01]  /*37690*/  IMAD R3, R7, UR4, RZ ;  /* 0x0000000407037c24 */ /* 0x000fe2000f8e02ff */
[----:B------:R-:W-:Y:S02]  /*376a0*/  ULDC UR9, c[0x0][0x248] ;  /* 0x0000920000097ab9 */ /* 0x000fe40000000800 */
[----:B------:R1:W-:Y:S01]  /*376b0*/  STL [R1+0x1264], R2 ;  /* 0x0012640201007387 */ /* 0x0003e20000100800 */
[C---:B------:R-:W-:Y:S02]  /*376c0*/  VIADD R83, R6.reuse, 0xea ;  /* 0x000000ea06537836 */ /* 0x040fe40000000000 */
[C---:B------:R-:W-:Y:S02]  /*376d0*/  VIADD R82, R6.reuse, 0xe9 ;  /* 0x000000e906527836 */ /* 0x040fe40000000000 */
[C---:B------:R-:W-:Y:S02]  /*376e0*/  VIADD R251, R6.reuse, 0xae ;  /* 0x000000ae06fb7836 */ /* 0x040fe40000000000 */
[----:B------:R-:W-:-:S02]  /*376f0*/  VIADD R250, R6, 0xad ;  /* 0x000000ad06fa7836 */ /* 0x000fc40000000000 */
[C---:B------:R-:W-:Y:S02]  /*37700*/  VIADD R249, R6.reuse, 0xac ;  /* 0x000000ac06f97836 */ /* 0x040fe40000000000 */
[C---:B------:R-:W-:Y:S02]  /*37710*/  VIADD R248, R6.reuse, 0xab ;  /* 0x000000ab06f87836 */ /* 0x040fe40000000000 */
[----:B------:R-:W-:Y:S01]  /*37720*/  VIADD R247, R6, 0xaa ;  /* 0x000000aa06f77836 */ /* 0x000fe20000000000 */
[----:B------:R-:W-:Y:S01]  /*37730*/  LOP3.LUT R14, R14, 0x7fffffff, RZ, 0xc0, !PT ;  /* 0x7fffffff0e0e7812 */ /* 0x000fe200078ec0ff */
[----:B-1----:R-:W-:Y:S01]  /*37740*/  VIADD R2, R2, UR5 ;  /* 0x0000000502027c36 */ /* 0x002fe20008000000 */
[----:B------:R-:W-:Y:S01]  /*37750*/  ULDC UR5, c[0x0][0x248] ;  /* 0x0000920000057ab9 */ /* 0x000fe20000000800 */
[C---:B------:R-:W-:Y:S02]  /*37760*/  VIADD R81, R6.reuse, 0xe8 ;  /* 0x000000e806517836 */ /* 0x040fe40000000000 */
[----:B------:R-:W-:-:S02]  /*37770*/  VIADD R246, R6, 0xa9 ;  /* 0x000000a906f67836 */ /* 0x000fc40000000000 */
[C---:B------:R-:W-:Y:S02]  /*37780*/  VIADD R245, R6.reuse, 0xa8 ;  /* 0x000000a806f57836 */ /* 0x040fe40000000000 */
[C---:B------:R-:W-:Y:S02]  /*37790*/  VIADD R244, R6.reuse, 0xa7 ;  /* 0x000000a706f47836 */ /* 0x040fe40000000000 */
[C---:B------:R-:W-:Y:S02]  /*377a0*/  VIADD R243, R6.reuse, 0xa6 ;  /* 0x000000a606f37836 */ /* 0x040fe40000000000 */
[C---:B------:R-:W-:Y:S02]  /*377b0*/  VIADD R242, R6.reuse, 0xa5 ;  /* 0x000000a506f27836 */ /* 0x040fe40000000000 */
        /* <DEDUP_REMOVED lines=12> */
[----:B------:R-:W-:Y:S01]  /*37880*/  VIADD R5, R2, UR5 ;  /* 0x0000000502057c36 */ /* 0x000fe20008000000 */
[----:B------:R-:W-:Y:S01]  /*37890*/  ULDC.64 UR4, c[0x0][0x220] ;  /* 0x0000880000047ab9 */ /* 0x000fe20000000a00 */
[----:B------:R1:W-:Y:S02]  /*378a0*/  STL [R1+0x126c], R2 ;  /* 0x00126c0201007387 */ /* 0x0003e40000100800 */
[----:B------:R-:W-:Y:S01]  /*378b0*/  VIADD R22, R5, UR9 ;  /* 0x0000000905167c36 */ /* 0x000fe20008000000 */
[----:B------:R-:W-:Y:S01]  /*378c0*/  ULDC UR9, c[0x0][0x248] ;  /* 0x0000920000097ab9 */ /* 0x000fe20000000800 */
[----:B------:R-:W-:Y:S04]  /*378d0*/  STL [R1+0x1270], R5 ;  /* 0x0012700501007387 */ /* 0x000fe80000100800 */
[----:B------:R3:W-:Y:S01]  /*378e0*/  STL [R1+0x1274], R22 ;  /* 0x0012741601007387 */ /* 0x0007e20000100800 */
[----:B-1----:R-:W-:Y:S01]  /*378f0*/  LEA R2, P3, R3, UR4, 0x2 ;  /* 0x0000000403027c11 */ /* 0x002fe2000f8610ff */
[----:B------:R-:W-:Y:S01]  /*37900*/  ULDC UR4, c[0x0][0x248] ;  /* 0x0000920000047ab9 */ /* 0x000fe20000000800 */
        /* <DEDUP_REMOVED lines=16> */
[----:B------:R-:W-:Y:S01]  /*37a10*/  VIADD R215, R6, 0x8a ;  /* 0x0000008a06d77836 */ /* 0x000fe20000000000 */
[----:B------:R-:W-:Y:S01]  /*37a20*/  LOP3.LUT R12, R12, 0x7fffffff, RZ, 0xc0, !PT ;  /* 0x7fffffff0c0c7812 */ /* 0x000fe200078ec0ff */
[----:B---3--:R-:W-:Y:S02]  /*37a30*/  VIADD R22, R22, UR4 ;  /* 0x0000000416167c36 */ /* 0x008fe40008000000 */
[----:B------:R-:W-:-:S02]  /*37a40*/  VIADD R214, R6, 0x89 ;  /* 0x0000008906d67836 */ /* 0x000fc40000000000 */
[----:B------:R-:W-:Y:S01]  /*37a50*/  VIADD R213, R6, 0x88 ;  /* 0x0000008806d57836 */ /* 0x000fe20000000000 */
[----:B------:R1:W-:Y:S01]  /*37a60*/  STL [R1+0x1278], R22 ;  /* 0x0012781601007387 */ /* 0x0003e20000100800 */
[----:B------:R-:W-:Y:S01]  /*37a70*/  IMAD R5, R4, 0x80, R3 ;  /* 0x0000008004057824 */ /* 0x000fe200078e0203 */
[----:B------:R-:W-:Y:S01]  /*37a80*/  LEA.HI.X.SX32 R3, R3, UR5, 0x2, P3 ;  /* 0x0000000503037c11 */ /* 0x000fe200098f16ff */
[----:B------:R-:W-:Y:S01]  /*37a90*/  ULDC.64 UR4, c[0x0][0x220] ;  /* 0x0000880000047ab9 */ /* 0x000fe20000000a00 */
[C---:B------:R-:W-:Y:S02]  /*37aa0*/  VIADD R79, R6.reuse, 0xe6 ;  /* 0x000000e6064f7836 */ /* 0x040fe40000000000 */
[C---:B------:R-:W-:Y:S01]  /*37ab0*/  VIADD R212, R6.reuse, 0x87 ;  /* 0x0000008706d47836 */ /* 0x040fe20000000000 */
[----:B------:R-:W-:Y:S01]  /*37ac0*/  LEA R4, P3, R5, UR4, 0x2 ;  /* 0x0000000405047c11 */ /* 0x000fe2000f8610ff */
        /* <DEDUP_REMOVED lines=14> */
[----:B------:R-:W-:Y:S01]  /*37bb0*/  VIADD R199, R6, 0x7a ;  /* 0x0000007a06c77836 */ /* 0x000fe20000000000 */
[----:B------:R-:W-:Y:S01]  /*37bc0*/  LOP3.LUT R11, R11, 0x7fffffff, RZ, 0xc0, !PT ;  /* 0x7fffffff0b0b7812 */ /* 0x000fe200078ec0ff */
[----:B-1----:R-:W-:Y:S01]  /*37bd0*/  VIADD R22, R22, UR9 ;  /* 0x0000000916167c36 */ /* 0x002fe20008000000 */
[----:B------:R-:W-:Y:S01]  /*37be0*/  ISETP.LT.AND P2, PT, R7, UR30, !P2 ;  /* 0x0000001e07007c0c */ /* 0x000fe2000d741270 */
[----:B------:R-:W-:Y:S01]  /*37bf0*/  VIADD R77, R6, 0xe4 ;  /* 0x000000e4064d7836 */ /* 0x000fe20000000000 */
[----:B------:R-:W-:Y:S01]  /*37c00*/  @P4 LOP3.LUT R20, R20, 0x40000, RZ, 0xfc, !PT ;  /* 0x0004000014144812 */ /* 0x000fe200078efcff */
[C---:B------:R-:W-:Y:S01]  /*37c10*/  VIADD R76, R6.reuse, 0xe3 ;  /* 0x000000e3064c7836 */ /* 0x040fe20000000000 */
[----:B------:R1:W-:Y:S01]  /*37c20*/  STL [R1+0x127c], R22 ;  /* 0x00127c1601007387 */ /* 0x0003e20000100800 */
        /* <DEDUP_REMOVED lines=20> */
[----:B-1----:R-:W-:Y:S01]  /*37d70*/  VIADD R22, R22, UR4 ;  /* 0x0000000416167c36 */ /* 0x002fe20008000000 */
[----:B------:R-:W-:Y:S01]  /*37d80*/  ULDC UR4, c[0x0][0x248] ;  /* 0x0000920000047ab9 */ /* 0x000fe20000000800 */
[----:B------:R-:W-:-:S02]  /*37d90*/  VIADD R73, R6, 0xe0 ;  /* 0x000000e006497836 */ /* 0x000fc40000000000 */
[C---:B------:R-:W-:Y:S01]  /*37da0*/  VIADD R182, R6.reuse, 0x69 ;  /* 0x0000006906b67836 */ /* 0x040fe20000000000 */
[----:B------:R1:W-:Y:S01]  /*37db0*/  STL [R1+0x1280], R22 ;  /* 0x0012801601007387 */ /* 0x0003e20000100800 */
        /* <DEDUP_REMOVED lines=16> */
[----:B------:R-:W-:Y:S01]  /*37ec0*/  VIADD R167, R6, 0x5a ;  /* 0x0000005a06a77836 */ /* 0x000fe20000000000 */
[----:B------:R-:W-:Y:S01]  /*37ed0*/  LOP3.LUT R9, R9, 0x7fffffff, RZ, 0xc0, !PT ;  /* 0x7fffffff09097812 */ /* 0x000fe200078ec0ff */
[----:B-1----:R-:W-:Y:S01]  /*37ee0*/  VIADD R22, R22, UR4 ;  /* 0x0000000416167c36 */ /* 0x002fe20008000000 */
[----:B------:R-:W-:Y:S01]  /*37ef0*/  ULDC UR4, c[0x0][0x248] ;  /* 0x0000920000047ab9 */ /* 0x000fe20000000800 */
[----:B------:R-:W-:Y:S01]  /*37f00*/  VIADD R70, R6, 0xdd ;  /* 0x000000dd06467836 */ /* 0x000fe20000000000 */
[----:B------:R-:W-:Y:S06]  /*37f10*/  BAR.SYNC.DEFER_BLOCKING 0x0 ;  /* 0x0000000000007b1d */ /* 0x000fec0000010000 */
[----:B------:R1:W-:Y:S02]  /*37f20*/  STL [R1+0x1284], R22 ;  /* 0x0012841601007387 */ /* 0x0003e40000100800 */
[----:B-1----:R-:W-:Y:S01]  /*37f30*/  VIADD R22, R22, UR4 ;  /* 0x0000000416167c36 */ /* 0x002fe20008000000 */
[----:B------:R-:W-:-:S04]  /*37f40*/  ULDC UR4, c[0x0][0x248] ;  /* 0x0000920000047ab9 */ /* 0x000fc80000000800 */
        /* <DEDUP_REMOVED lines=22> */
[----:B-1----:R-:W-:Y:S01]  /*380b0*/  IADD3 R22, R22, UR4, RZ ;  /* 0x0000000416167c10 */ /* 0x002fe2000fffe0ff */
        /* <DEDUP_REMOVED lines=243> */
[----:B------:R-:W-:-:S03]  /*38ff0*/  ULDC UR4, c[0x0][0x248] ;  /* 0x0000920000047ab9 */ /* 0x000fc60000000800 */
[----:B------:R-:W-:Y:S01]  /*39000*/  VIADD R24, R22, UR4 ;  /* 0x0000000416187c36 */ /* 0x000fe20008000000 */
[----:B------:R-:W-:Y:S01]  /*39010*/  STL [R1+0x13f0], R22 ;  /* 0x0013f01601007387 */ /* 0x000fe20000100800 */
[----:B------:R-:W-:-:S03]  /*39020*/  ULDC UR4, c[0x0][0x248] ;  /* 0x0000920000047ab9 */ /* 0x000fc60000000800 */
        /* <DEDUP_REMOVED lines=50> */
[----:B------:R-:W-:Y:S01]  /*39350*/  LOP3.LUT R20, R20, 0xfffdffff, RZ, 0xc0, !PT ;  /* 0xfffdffff14147812 */ /* 0x000fe200078ec0ff */
        /* <DEDUP_REMOVED lines=19> */
[----:B------:R1:W-:Y:S01]  /*39490*/  STL [R1+0x145c], R24 ;  /* 0x00145c1801007387 */ /* 0x0003e20000100800 */
[----:B------:R-:W-:Y:S02]  /*394a0*/  @P2 LOP3.LUT R20, R20, 0x20000, RZ, 0xfc, !PT ;  /* 0x0002000014142812 */ /* 0x000fe400078efcff */
[----:B------:R-:W-:Y:S01]  /*394b0*/  ISETP.LT.AND P2, PT, R8, UR36, !P1 ;  /* 0x0000002408007c0c */ /* 0x000fe2000cf41270 */
[----:B-1----:R-:W-:Y:S01]  /*394c0*/  VIADD R24, R24, UR26 ;  /* 0x0000001a18187c36 */ /* 0x002fe20008000000 */
[----:B------:R-:W-:Y:S01]  /*394d0*/  LOP3.LUT R20, R20, 0xfffeffff, RZ, 0xc0, !PT ;  /* 0xfffeffff14147812 */ /* 0x000fe200078ec0ff */
[----:B------:R-:W-:-:S03]  /*394e0*/  ULDC UR26, c[0x0][0x248] ;  /* 0x00009200001a7ab9 */ /* 0x000fc60000000800 */
[----:B------:R1:W-:Y:S02]  /*394f0*/  STL [R1+0x1460], R24 ;  /* 0x0014601801007387 */ /* 0x0003e40000100800 */
[----:B-1----:R-:W-:-:S05]  /*39500*/  VIADD R24, R24, UR27 ;  /* 0x0000001b18187c36 */ /* 0x002fca0008000000 */
[----:B------:R1:W-:Y:S01]  /*39510*/  STL [R1+0x1464], R24 ;  /* 0x0014641801007387 */ /* 0x0003e20000100800 */
[----:B------:R-:W-:Y:S01]  /*39520*/  @P2 LOP3.LUT R20, R20, 0x10000, RZ, 0xfc, !PT ;  /* 0x0001000014142812 */ /* 0x000fe200078efcff */
[----:B-1----:R-:W-:Y:S01]  /*39530*/  VIADD R24, R24, UR28 ;  /* 0x0000001c18187c36 */ /* 0x002fe20008000000 */
[----:B------:R-:W-:Y:S02]  /*39540*/  ULDC.64 UR28, c[0x0][0x228] ;  /* 0x00008a00001c7ab9 */ /* 0x000fe40000000a00 */
[----:B------:R-:W-:Y:S02]  /*39550*/  ISETP.LT.AND P1, PT, R7, UR28, !P1 ;  /* 0x0000001c07007c0c */ /* 0x000fe4000cf21270 */
[----:B------:R-:W-:Y:S01]  /*39560*/  LOP3.LUT R20, R20, 0xffff7fff, RZ, 0xc0, !PT ;  /* 0xffff7fff14147812 */ /* 0x000fe200078ec0ff */
[----:B------:R1:W-:Y:S02]  /*39570*/  STL [R1+0x1468], R24 ;  /* 0x0014681801007387 */ /* 0x0003e40000100800 */
[----:B-1----:R-:W-:Y:S01]  /*39580*/  VIADD R24, R24, UR26 ;  /* 0x0000001a18187c36 */ /* 0x002fe20008000000 */
[----:B------:R-:W-:-:S07]  /*39590*/  ULDC.64 UR26, c[0x0][0x228] ;  /* 0x00008a00001a7ab9 */ /* 0x000fce0000000a00 */
[----:B------:R-:W-:Y:S02]  /*395a0*/  @P1 LOP3.LUT R20, R20, 0x8000, RZ, 0xfc, !PT ;  /* 0x0000800014141812 */ /* 0x000fe400078efcff */
[----:B------:R-:W-:Y:S01]  /*395b0*/  ISETP.LT.AND P1, PT, R8, UR26, !P0 ;  /* 0x0000001a08007c0c */ /* 0x000fe2000c721270 */
[----:B------:R1:W-:Y:S01]  /*395c0*/  STL [R1+0x146c], R24 ;  /* 0x00146c1801007387 */ /* 0x0003e20000100800 */
[----:B------:R-:W-:Y:S01]  /*395d0*/  ISETP.LT.AND P0, PT, R7, UR34, !P0 ;  /* 0x0000002207007c0c */ /* 0x000fe2000c701270 */
[----:B------:R-:W-:Y:S01]  /*395e0*/  ULDC UR26, c[0x0][0x248] ;  /* 0x00009200001a7ab9 */ /* 0x000fe20000000800 */
[----:B------:R-:W-:-:S09]  /*395f0*/  LOP3.LUT R20, R20, 0xffffbfff, RZ, 0xc0, !PT ;  /* 0xffffbfff14147812 */ /* 0x000fd200078ec0ff */
[----:B------:R-:W-:-:S04]  /*39600*/  @P1 LOP3.LUT R20, R20, 0x4000, RZ, 0xfc, !PT ;  /* 0x0000400014141812 */ /* 0x000fc800078efcff */
[----:B------:R-:W-:-:S04]  /*39610*/  LOP3.LUT R20, R20, 0xffffdfff, RZ, 0xc0, !PT ;  /* 0xffffdfff14147812 */ /* 0x000fc800078ec0ff */
[----:B------:R-:W-:Y:S02]  /*39620*/  @P0 LOP3.LUT R20, R20, 0x2000, RZ, 0xfc, !PT ;  /* 0x0000200014140812 */ /* 0x000fe400078efcff */
[----:B------:R-:W-:Y:S01]  /*39630*/  ISETP.GE.AND P0, PT, R105, UR31, PT ;  /* 0x0000001f69007c0c */ /* 0x000fe2000bf06270 */
[----:B-1----:R-:W-:Y:S01]  /*39640*/  VIADD R24, R24, UR33 ;  /* 0x0000002118187c36 */ /* 0x002fe20008000000 */
[----:B------:R-:W-:Y:S01]  /*39650*/  LOP3.LUT R20, R20, 0xffffefff, RZ, 0xc0, !PT ;  /* 0xffffefff14147812 */ /* 0x000fe200078ec0ff */
[----:B------:R-:W-:Y:S01]  /*39660*/  ULDC.64 UR30, c[0x0][0x228] ;  /* 0x00008a00001e7ab9 */ /* 0x000fe20000000a00 */
[----:B------:R-:W-:Y:S02]  /*39670*/  ISETP.LT.AND P1, PT, R8, UR40, !P0 ;  /* 0x0000002808007c0c */ /* 0x000fe4000c721270 */
[----:B------:R-:W-:Y:S01]  /*39680*/  ISETP.LT.AND P0, PT, R7, UR38, !P0 ;  /* 0x0000002607007c0c */ /* 0x000fe2000c701270 */
[----:B------:R1:W-:Y:S10]  /*39690*/  STL [R1+0x1470], R24 ;  /* 0x0014701801007387 */ /* 0x0003f40000100800 */
[----:B------:R-:W-:-:S04]  /*396a0*/  @P1 LOP3.LUT R20, R20, 0x1000, RZ, 0xfc, !PT ;  /* 0x0000100014141812 */ /* 0x000fc800078efcff */
[----:B------:R-:W-:Y:S01]  /*396b0*/  LOP3.LUT R20, R20, 0xfffff7ff, RZ, 0xc0, !PT ;  /* 0xfffff7ff14147812 */ /* 0x000fe200078ec0ff */
[----:B-1----:R-:W-:Y:S01]  /*396c0*/  VIADD R24, R24, UR32 ;  /* 0x0000002018187c36 */ /* 0x002fe20008000000 */
[----:B------:R-:W-:Y:S02]  /*396d0*/  ULDC.64 UR32, c[0x0][0x228] ;  /* 0x00008a0000207ab9 */ /* 0x000fe40000000a00 */
[----:B------:R-:W-:Y:S02]  /*396e0*/  @P0 LOP3.LUT R20, R20, 0x800, RZ, 0xfc, !PT ;  /* 0x0000080014140812 */ /* 0x000fe400078efcff */
[----:B------:R-:W-:Y:S01]  /*396f0*/  ISETP.GE.AND P0, PT, R104, UR37, PT ;  /* 0x0000002568007c0c */ /* 0x000fe2000bf06270 */
[----:B------:R-:W-:-:S03]  /*39700*/  ULDC.64 UR36, c[0x0][0x228] ;  /* 0x00008a0000247ab9 */ /* 0x000fc60000000a00 */
[----:B------:R-:W-:Y:S02]  /*39710*/  ISETP.LT.AND P1, PT, R8, UR32, !P0 ;  /* 0x0000002008007c0c */ /* 0x000fe4000c721270 */
[----:B------:R-:W-:Y:S02]  /*39720*/  ISETP.LT.AND P0, PT, R7, UR30, !P0 ;  /* 0x0000001e07007c0c */ /* 0x000fe4000c701270 */
[----:B------:R-:W-:-:S09]  /*39730*/  LOP3.LUT R20, R20, 0xfffffbff, RZ, 0xc0, !PT ;  /* 0xfffffbff14147812 */ /* 0x000fd200078ec0ff */
[----:B------:R-:W-:-:S04]  /*39740*/  @P1 LOP3.LUT R20, R20, 0x400, RZ, 0xfc, !PT ;  /* 0x0000040014141812 */ /* 0x000fc800078efcff */
[----:B------:R-:W-:-:S04]  /*39750*/  LOP3.LUT R20, R20, 0xfffffdff, RZ, 0xc0, !PT ;  /* 0xfffffdff14147812 */ /* 0x000fc800078ec0ff */
[----:B------:R-:W-:Y:S02]  /*39760*/  @P0 LOP3.LUT R20, R20, 0x200, RZ, 0xfc, !PT ;  /* 0x0000020014140812 */ /* 0x000fe400078efcff */
[----:B------:R-:W-:Y:S01]  /*39770*/  ISETP.GE.AND P0, PT, R103, UR29, PT ;  /* 0x0000001d67007c0c */ /* 0x000fe2000bf06270 */
[----:B------:R-:W-:-:S03]  /*39780*/  ULDC.64 UR28, c[0x0][0x228] ;  /* 0x00008a00001c7ab9 */ /* 0x000fc60000000a00 */
[----:B------:R-:W-:Y:S01]  /*39790*/  ISETP.LT.AND P1, PT, R8, UR57, !P0 ;  /* 0x0000003908007c0c */ /* 0x000fe2000c721270 */
[----:B------:R1:W-:Y:S01]  /*397a0*/  STL [R1+0x1474], R24 ;  /* 0x0014741801007387 */ /* 0x0003e20000100800 */
[----:B------:R-:W-:Y:S01]  /*397b0*/  ISETP.LT.AND P0, PT, R7, UR36, !P0 ;  /* 0x0000002407007c0c */ /* 0x000fe2000c701270 */
[----:B------:R-:W-:Y:S01]  /*397c0*/  VIADD R69, R6, 0xdc ;  /* 0x000000dc06457836 */ /* 0x000fe20000000000 */
[----:B------:R-:W-:Y:S01]  /*397d0*/  LOP3.LUT R20, R20, 0xfffffeff, RZ, 0xc0, !PT ;  /* 0xfffffeff14147812 */ /* 0x000fe200078ec0ff */
[----:B------:R-:W3:Y:S01]  /*397e0*/  LDL.LU R105, [R1+0x1890] ;  /* 0x0018900001697983 */ /* 0x000ee20000300800 */
[----:B------:R-:W-:Y:S01]  /*397f0*/  LEA.HI.X.SX32 R5, R5, UR5, 0x2, P3 ;  /* 0x0000000505057c11 */ /* 0x000fe200098f16ff */
[----:B------:R-:W-:Y:S01]  /*39800*/  ULDC UR5, c[0x0][0x228] ;  /* 0x00008a0000057ab9 */ /* 0x000fe20000000800 */
[----:B------:R-:W-:Y:S01]  /*39810*/  VIADD R68, R6, 0xdb ;  /* 0x000000db06447836 */ /* 0x000fe20000000000 */
[----:B------:R-:W-:-:S04]  /*39820*/  ULDC UR57, c[0x0][0x228] ;  /* 0x00008a0000397ab9 */ /* 0x000fc80000000800 */
[----:B------:R-:W-:-:S04]  /*39830*/  @P1 LOP3.LUT R20, R20, 0x100, RZ, 0xfc, !PT ;  /* 0x0000010014141812 */ /* 0x000fc800078efcff */
[----:B------:R-:W-:-:S04]  /*39840*/  LOP3.LUT R20, R20, 0xffffff7f, RZ, 0xc0, !PT ;  /* 0xffffff7f14147812 */ /* 0x000fc800078ec0ff */
[----:B------:R-:W-:Y:S02]  /*39850*/  @P0 LOP3.LUT R20, R20, 0x80, RZ, 0xfc, !PT ;  /* 0x0000008014140812 */ /* 0x000fe400078efcff */
[----:B------:R-:W-:-:S04]  /*39860*/  ISETP.GE.AND P0, PT, R102, UR27, PT ;  /* 0x0000001b66007c0c */ /* 0x000fc8000bf06270 */
[----:B------:R-:W-:Y:S01]  /*39870*/  ISETP.LT.AND P1, PT, R8, UR55, !P0 ;  /* 0x0000003708007c0c */ /* 0x000fe2000c721270 */
[----:B-1----:R-:W-:Y:S01]  /*39880*/  VIADD R24, R24, UR61 ;  /* 0x0000003d18187c36 */ /* 0x002fe20008000000 */
[----:B------:R-:W-:Y:S01]  /*39890*/  ISETP.LT.AND P0, PT, R7, UR28, !P0 ;  /* 0x0000001c07007c0c */ /* 0x000fe2000c701270 */
[----:B------:R-:W-:Y:S01]  /*398a0*/  VIADD R67, R6, 0xda ;  /* 0x000000da06437836 */ /* 0x000fe20000000000 */
[----:B------:R-:W-:Y:S01]  /*398b0*/  LOP3.LUT R20, R20, 0xffffffbf, RZ, 0xc0, !PT ;  /* 0xffffffbf14147812 */ /* 0x000fe200078ec0ff */
[C---:B------:R-:W-:Y:S01]  /*398c0*/  VIADD R66, R6.reuse, 0xd9 ;  /* 0x000000d906427836 */ /* 0x040fe20000000000 */
[----:B------:R1:W-:Y:S01]  /*398d0*/  STL [R1+0x1478], R24 ;  /* 0x0014781801007387 */ /* 0x0003e20000100800 */
[C---:B------:R-:W-:Y:S01]  /*398e0*/  VIADD R65, R6.reuse, 0xd8 ;  /* 0x000000d806417836 */ /* 0x040fe20000000000 */
[----:B------:R-:W-:Y:S01]  /*398f0*/  ULDC UR61, c[0x0][0x228] ;  /* 0x00008a00003d7ab9 */ /* 0x000fe20000000800 */
[C---:B------:R-:W-:Y:S01]  /*39900*/  VIADD R64, R6.reuse, 0xd7 ;  /* 0x000000d706407836 */ /* 0x040fe20000000000 */
[----:B------:R-:W4:Y:S01]  /*39910*/  LDL.LU R104, [R1+0x188c] ;  /* 0x00188c0001687983 */ /* 0x000f220000300800 */
[----:B------:R-:W-:Y:S01]  /*39920*/  VIADD R63, R6, 0xd6 ;  /* 0x000000d6063f7836 */ /* 0x000fe20000000000 */
[----:B------:R-:W-:Y:S01]  /*39930*/  ULDC UR55, c[0x0][0x228] ;  /* 0x00008a0000377ab9 */ /* 0x000fe20000000800 */
[----:B------:R-:W-:-:S04]  /*39940*/  @P1 LOP3.LUT R20, R20, 0x40, RZ, 0xfc, !PT ;  /* 0x0000004014141812 */ /* 0x000fc800078efcff */
[----:B------:R-:W-:Y:S01]  /*39950*/  LOP3.LUT R20, R20, 0xffffffdf, RZ, 0xc0, !PT ;  /* 0xffffffdf14147812 */ /* 0x000fe200078ec0ff */
[----:B-1----:R-:W-:Y:S01]  /*39960*/  VIADD R24, R24, UR26 ;  /* 0x0000001a18187c36 */ /* 0x002fe20008000000 */
[----:B------:R-:W-:Y:S02]  /*39970*/  ULDC UR26, c[0x0][0x248] ;  /* 0x00009200001a7ab9 */ /* 0x000fe40000000800 */
[----:B------:R-:W-:Y:S02]  /*39980*/  @P0 LOP3.LUT R20, R20, 0x20, RZ, 0xfc, !PT ;  /* 0x0000002014140812 */ /* 0x000fe400078efcff */
[----:B------:R-:W-:Y:S01]  /*39990*/  ISETP.GE.AND P0, PT, R101, UR35, PT ;  /* 0x0000002365007c0c */ /* 0x000fe2000bf06270 */
[----:B------:R1:W-:Y:S01]  /*399a0*/  STL [R1+0x147c], R24 ;  /* 0x00147c1801007387 */ /* 0x0003e20000100800 */
[----:B------:R-:W-:Y:S01]  /*399b0*/  LOP3.LUT R20, R20, 0xffffffef, RZ, 0xc0, !PT ;  /* 0xffffffef14147812 */ /* 0x000fe200078ec0ff */
[----:B------:R-:W-:Y:S01]  /*399c0*/  ULDC.64 UR34, c[0x0][0x228] ;  /* 0x00008a0000227ab9 */ /* 0x000fe20000000a00 */
[----:B------:R-:W-:Y:S01]  /*399d0*/  ISETP.LT.AND P1, PT, R8, UR53, !P0 ;  /* 0x0000003508007c0c */ /* 0x000fe2000c721270 */
[----:B------:R-:W3:Y:S01]  /*399e0*/  LDL.LU R103, [R1+0x1888] ;  /* 0x0018880001677983 */ /* 0x000ee20000300800 */
[----:B------:R-:W-:Y:S01]  /*399f0*/  VIADD R62, R6, 0xd5 ;  /* 0x000000d5063e7836 */ /* 0x000fe20000000000 */
[----:B------:R-:W-:Y:S01]  /*39a00*/  ULDC UR53, c[0x0][0x228] ;  /* 0x00008a0000357ab9 */ /* 0x000fe20000000800 */
[----:B-1----:R-:W-:Y:S01]  /*39a10*/  VIADD R24, R24, UR26 ;  /* 0x0000001a18187c36 */ /* 0x002fe20008000000 */
[----:B------:R-:W-:-:S04]  /*39a20*/  ULDC UR26, c[0x0][0x248] ;  /* 0x00009200001a7ab9 */ /* 0x000fc80000000800 */
[----:B------:R1:W-:Y:S04]  /*39a30*/  STL [R1+0x1480], R24 ;  /* 0x0014801801007387 */ /* 0x0003e80000100800 */
[----:B------:R-:W-:Y:S01]  /*39a40*/  @P1 LOP3.LUT R20, R20, 0x10, RZ, 0xfc, !PT ;  /* 0x0000001014141812 */ /* 0x000fe200078efcff */
[----:B------:R-:W4:Y:S01]  /*39a50*/  LDL.LU R102, [R1+0x1884] ;  /* 0x0018840001667983 */ /* 0x000f220000300800 */
[----:B-1----:R-:W-:Y:S01]  /*39a60*/  VIADD R24, R24, UR26 ;  /* 0x0000001a18187c36 */ /* 0x002fe20008000000 */
[----:B------:R-:W-:Y:S02]  /*39a70*/  ULDC.64 UR26, c[0x0][0x228] ;  /* 0x00008a00001a7ab9 */ /* 0x000fe40000000a00 */
[----:B------:R-:W-:Y:S01]  /*39a80*/  ISETP.LT.AND P0, PT, R7, UR26, !P0 ;  /* 0x0000001a07007c0c */ /* 0x000fe2000c701270 */
[----:B------:R-:W-:Y:S01]  /*39a90*/  ULDC UR26, c[0x0][0x248] ;  /* 0x00009200001a7ab9 */ /* 0x000fe20000000800 */
[----:B------:R-:W-:-:S11]  /*39aa0*/  LOP3.LUT R20, R20, 0xfffffff7, RZ, 0xc0, !PT ;  /* 0xfffffff714147812 */ /* 0x000fd600078ec0ff */
        /* <DEDUP_REMOVED lines=9> */
[----:B------:R-:W-:Y:S01]  /*39b40*/  VIADD R60, R6, 0xd3 ;  /* 0x000000d3063c7836 */ /* 0x000fe20000000000 */
[----:B------:R-:W-:-:S06]  /*39b50*/  ULDC UR51, c[0x0][0x228] ;  /* 0x00008a0000337ab9 */ /* 0x000fcc0000000800 */
[----:B------:R-:W-:-:S04]  /*39b60*/  @P1 LOP3.LUT R20, R20, 0x4, RZ, 0xfc, !PT ;  /* 0x0000000414141812 */ /* 0x000fc800078efcff */
[----:B------:R-:W-:-:S04]  /*39b70*/  LOP3.LUT R20, R20, 0xfffffffd, RZ, 0xc0, !PT ;  /* 0xfffffffd14147812 */ /* 0x000fc800078ec0ff */
[----:B------:R-:W-:Y:S02]  /*39b80*/  @P0 LOP3.LUT R20, R20, 0x2, RZ, 0xfc, !PT ;  /* 0x0000000214140812 */ /* 0x000fe400078efcff */
[----:B------:R-:W-:Y:S01]  /*39b90*/  ISETP.GE.AND P0, PT, R99, UR39, PT ;  /* 0x0000002763007c0c */ /* 0x000fe2000bf06270 */
[----:B------:R-:W-:-:S03]  /*39ba0*/  ULDC.64 UR38, c[0x0][0x228] ;  /* 0x00008a0000267ab9 */ /* 0x000fc60000000a00 */
[----:B------:R-:W-:Y:S01]  /*39bb0*/  ISETP.LT.AND P1, PT, R8, UR49, !P0 ;  /* 0x0000003108007c0c */ /* 0x000fe2000c721270 */
[----:B-1----:R-:W-:Y:S01]  /*39bc0*/  VIADD R24, R24, UR26 ;  /* 0x0000001a18187c36 */ /* 0x002fe20008000000 */
[----:B------:R-:W-:Y:S01]  /*39bd0*/  ISETP.LT.AND P0, PT, R7, UR40, !P0 ;  /* 0x0000002807007c0c */ /* 0x000fe2000c701270 */
[----:B------:R-:W-:Y:S01]  /*39be0*/  ULDC UR26, c[0x0][0x248] ;  /* 0x00009200001a7ab9 */ /* 0x000fe20000000800 */
[----:B------:R-:W-:Y:S01]  /*39bf0*/  LOP3.LUT R20, R20, 0xfffffffe, RZ, 0xc0, !PT ;  /* 0xfffffffe14147812 */ /* 0x000fe200078ec0ff */
[----:B------:R-:W-:Y:S01]  /*39c00*/  VIADD R59, R6, 0xd2 ;  /* 0x000000d2063b7836 */ /* 0x000fe20000000000 */
[----:B------:R-:W-:-:S09]  /*39c10*/  ULDC UR49, c[0x0][0x228] ;  /* 0x00008a0000317ab9 */ /* 0x000fd20000000800 */
[----:B------:R-:W-:Y:S02]  /*39c20*/  @P0 LOP3.LUT R19, R19, 0x80000000, RZ, 0xfc, !PT ;  /* 0x8000000013130812 */ /* 0x000fe400078efcff */
[----:B------:R-:W-:Y:S01]  /*39c30*/  ISETP.GE.AND P0, PT, R98, UR33, PT ;  /* 0x0000002162007c0c */ /* 0x000fe2000bf06270 */
[----:B------:R-:W-:Y:S01]  /*39c40*/  ULDC.64 UR32, c[0x0][0x228] ;  /* 0x00008a0000207ab9 */ /* 0x000fe20000000a00 */
[----:B------:R-:W-:Y:S02]  /*39c50*/  @P1 LOP3.LUT R20, R20, 0x1, RZ, 0xfc, !PT ;  /* 0x0000000114141812 */ /* 0x000fe400078efcff */
[----:B------:R-:W-:Y:S01]  /*39c60*/  ISETP.LT.AND P1, PT, R8, UR47, !P0 ;  /* 0x0000002f08007c0c */ /* 0x000fe2000c721270 */
[----:B------:R1:W-:Y:S01]  /*39c70*/  STL [R1+0x1488], R24 ;  /* 0x0014881801007387 */ /* 0x0003e20000100800 */
[----:B------:R-:W-:Y:S01]  /*39c80*/  ISETP.LT.AND P0, PT, R7, UR38, !P0 ;  /* 0x0000002607007c0c */ /* 0x000fe2000c701270 */
[C---:B------:R-:W-:Y:S01]  /*39c90*/  VIADD R58, R6.reuse, 0xd1 ;  /* 0x000000d1063a7836 */ /* 0x040fe20000000000 */
[----:B------:R-:W-:Y:S01]  /*39ca0*/  LOP3.LUT R19, R19, 0xbfffffff, RZ, 0xc0, !PT ;  /* 0xbfffffff13137812 */ /* 0x000fe200078ec0ff */
[----:B------:R-:W4:Y:S01]  /*39cb0*/  LDL.LU R100, [R1+0x187c] ;  /* 0x00187c0001647983 */ /* 0x000f220000300800 */
        /* <DEDUP_REMOVED lines=13> */
[----:B------:R-:W-:-:S07]  /*39d90*/  ULDC UR45, c[0x0][0x228] ;  /* 0x00008a00002d7ab9 */ /* 0x000fce0000000800 */
        /* <DEDUP_REMOVED lines=8> */
[----:B------:R-:W-:Y:S01]  /*39e20*/  ULDC UR43, c[0x0][0x228] ;  /* 0x00008a00002b7ab9 */ /* 0x000fe20000000800 */
[----:B------:R-:W-:Y:S01]  /*39e30*/  LOP3.LUT R19, R19, 0xfbffffff, RZ, 0xc0, !PT ;  /* 0xfbffffff13137812 */ /* 0x000fe200078ec0ff */
[----:B------:R-:W3:Y:S08]  /*39e40*/  LDL.LU R99, [R1+0x1878] ;  /* 0x0018780001637983 */ /* 0x000ef00000300800 */
        /* <DEDUP_REMOVED lines=10> */
[----:B------:R-:W-:-:S08]  /*39ef0*/  ULDC UR19, c[0x0][0x248] ;  /* 0x0000920000137ab9 */ /* 0x000fd00000000800 */
[----:B------:R-:W-:-:S04]  /*39f00*/  @P1 LOP3.LUT R19, R19, 0x1000000, RZ, 0xfc, !PT ;  /* 0x0100000013131812 */ /* 0x000fc800078efcff */
[----:B------:R-:W-:-:S04]  /*39f10*/  LOP3.LUT R19, R19, 0xff7fffff, RZ, 0xc0, !PT ;  /* 0xff7fffff13137812 */ /* 0x000fc800078ec0ff */
[----:B------:R-:W-:Y:S02]  /*39f20*/  @P0 LOP3.LUT R19, R19, 0x800000, RZ, 0xfc, !PT ;  /* 0x0080000013130812 */ /* 0x000fe400078efcff */
[----:B------:R-:W-:-:S04]  /*39f30*/  ISETP.GE.AND P0, PT, R94, UR27, PT ;  /* 0x0000001b5e007c0c */ /* 0x000fc8000bf06270 */
        /* <DEDUP_REMOVED lines=8> */
[----:B------:R-:W-:Y:S01]  /*39fc0*/  @P1 LOP3.LUT R19, R19, 0x400000, RZ, 0xfc, !PT ;  /* 0x0040000013131812 */ /* 0x000fe200078efcff */
[----:B-1----:R-:W-:Y:S01]  /*39fd0*/  VIADD R24, R24, UR26 ;  /* 0x0000001a18187c36 */ /* 0x002fe20008000000 */
[----:B------:R-:W-:Y:S02]  /*39fe0*/  ULDC UR26, c[0x0][0x248] ;  /* 0x00009200001a7ab9 */ /* 0x000fe40000000800 */
[----:B------:R-:W-:-:S04]  /*39ff0*/  LOP3.LUT R19, R19, 0xffdfffff, RZ, 0xc0, !PT ;  /* 0xffdfffff13137812 */ /* 0x000fc800078ec0ff */
        /* <DEDUP_REMOVED lines=16> */
[----:B------:R-:W-:Y:S02]  /*3a100*/  ISETP.LT.AND P0, PT, R7, UR26, !P0 ;  /* 0x0000001a07007c0c */ /* 0x000fe4000c701270 */
[----:B------:R-:W-:-:S11]  /*3a110*/  LOP3.LUT R19, R19, 0xfff7ffff, RZ, 0xc0, !PT ;  /* 0xfff7ffff13137812 */ /* 0x000fd600078ec0ff */
[----:B------:R-:W-:Y:S02]  /*3a120*/  @P0 LOP3.LUT R19, R19, 0x80000, RZ, 0xfc, !PT ;  /* 0x0008000013130812 */ /* 0x000fe400078efcff */
[----:B------:R-:W-:Y:S01]  /*3a130*/  ISETP.GE.AND P0, PT, R92, UR41, PT ;  /* 0x000000295c007c0c */ /* 0x000fe2000bf06270 */
[----:B------:R-:W-:-:S03]  /*3a140*/  ULDC.64 UR40, c[0x0][0x228] ;  /* 0x00008a0000287ab9 */ /* 0x000fc60000000a00 */
[----:B------:R-:W-:Y:S01]  /*3a150*/  ISETP.LT.AND P1, PT, R8, UR48, !P0 ;  /* 0x0000003008007c0c */ /* 0x000fe2000c721270 */
[----:B------:R1:W-:Y:S01]  /*3a160*/  STL [R1+0x149c], R24 ;  /* 0x00149c1801007387 */ /* 0x0003e20000100800 */
[----:B------:R-:W-:Y:S01]  /*3a170*/  ISETP.LT.AND P0, PT, R7, UR34, !P0 ;  /* 0x0000002207007c0c */ /* 0x000fe2000c701270 */
[C---:B------:R-:W-:Y:S01]  /*3a180*/  VIADD R52, R6.reuse, 0xcb ;  /* 0x000000cb06347836 */ /* 0x040fe20000000000 */
        /* <DEDUP_REMOVED lines=88> */
[----:B-1----:R-:W-:Y:S01]  /*3a710*/  VIADD R24, R24, UR19 ;  /* 0x0000001318187c36 */ /* 0x002fe20008000000 */
[----:B------:R-:W-:Y:S01]  /*3a720*/  LOP3.LUT R19, R19, 0xfffffffe, RZ, 0xc0, !PT ;  /* 0xfffffffe13137812 */ /* 0x000fe200078ec0ff */
[----:B------:R-:W-:Y:S01]  /*3a730*/  ULDC UR19, c[0x0][0x248] ;  /* 0x0000920000137ab9 */ /* 0x000fe20000000800 */
[----:B------:R-:W-:Y:S01]  /*3a740*/  ISETP.LT.AND P1, PT, R8, UR24, !P0 ;  /* 0x0000001808007c0c */ /* 0x000fe2000c721270 */
[----:B------:R-:W-:Y:S01]  /*3a750*/  ULDC.64 UR24, c[0x0][0x228] ;  /* 0x00008a0000187ab9 */ /* 0x000fe20000000a00 */
[----:B------:R-:W-:Y:S01]  /*3a760*/  ISETP.LT.AND P0, PT, R7, UR40, !P0 ;  /* 0x0000002807007c0c */ /* 0x000fe2000c701270 */
[----:B------:R-:W-:-:S12]  /*3a770*/  ULDC.64 UR38, c[0x0][0x228] ;  /* 0x00008a0000267ab9 */ /* 0x000fd80000000a00 */
[----:B------:R-:W-:Y:S02]  /*3a780*/  @P0 LOP3.LUT R18, R18, 0x80000000, RZ, 0xfc, !PT ;  /* 0x8000000012120812 */ /* 0x000fe400078efcff */
[----:B------:R-:W-:Y:S01]  /*3a790*/  ISETP.GE.AND P0, PT, R82, UR33, PT ;  /* 0x0000002152007c0c */ /* 0x000fe2000bf06270 */
[----:B------:R-:W-:Y:S01]  /*3a7a0*/  ULDC.64 UR32, c[0x0][0x228] ;  /* 0x00008a0000207ab9 */ /* 0x000fe20000000a00 */
[----:B------:R-:W-:Y:S02]  /*3a7b0*/  @P1 LOP3.LUT R19, R19, 0x1, RZ, 0xfc, !PT ;  /* 0x0000000113131812 */ /* 0x000fe400078efcff */
[----:B------:R-:W-:Y:S01]  /*3a7c0*/  ISETP.LT.AND P1, PT, R8, UR15, !P0 ;  /* 0x0000000f08007c0c */ /* 0x000fe2000c721270 */
[----:B------:R1:W-:Y:S01]  /*3a7d0*/  STL [R1+0x14a8], R24 ;  /* 0x0014a81801007387 */ /* 0x0003e20000100800 */
[----:B------:R-:W-:Y:S01]  /*3a7e0*/  ISETP.LT.AND P0, PT, R7, UR24, !P0 ;  /* 0x0000001807007c0c */ /* 0x000fe2000c701270 */
[----:B------:R-:W-:Y:S01]  /*3a7f0*/  ULDC UR15, c[0x0][0x248] ;  /* 0x00009200000f7ab9 */ /* 0x000fe20000000800 */
[----:B------:R-:W-:Y:S01]  /*3a800*/  LOP3.LUT R18, R18, 0xbfffffff, RZ, 0xc0, !PT ;  /* 0xbfffffff12127812 */ /* 0x000fe200078ec0ff */
[----:B------:R-:W4:Y:S08]  /*3a810*/  LDL.LU R92, [R1+0x185c] ;  /* 0x00185c00015c7983 */ /* 0x000f300000300800 */
        /* <DEDUP_REMOVED lines=10> */
[----:B------:R-:W-:-:S10]  /*3a8c0*/  ULDC.64 UR30, c[0x0][0x228] ;  /* 0x00008a00001e7ab9 */ /* 0x000fd40000000a00 */
[----:B------:R-:W-:-:S04]  /*3a8d0*/  @P1 LOP3.LUT R18, R18, 0x10000000, RZ, 0xfc, !PT ;  /* 0x1000000012121812 */ /* 0x000fc800078efcff */
        /* <DEDUP_REMOVED lines=8> */
[----:B------:R-:W-:Y:S01]  /*3a960*/  ISETP.LT.AND P0, PT, R7, UR20, !P0 ;  /* 0x0000001407007c0c */ /* 0x000fe2000c701270 */
[----:B------:R-:W-:Y:S02]  /*3a970*/  ULDC UR13, c[0x0][0x248] ;  /* 0x00009200000d7ab9 */ /* 0x000fe40000000800 */
[----:B------:R-:W4:Y:S08]  /*3a980*/  LDL.LU R90, [R1+0x1854] ;  /* 0x00185400015a7983 */ /* 0x000f300000300800 */
        /* <DEDUP_REMOVED lines=11> */
[----:B-1----:R-:W-:Y:S01]  /*3aa40*/  VIADD R24, R24, UR19 ;  /* 0x0000001318187c36 */ /* 0x002fe20008000000 */
[----:B------:R-:W-:Y:S01]  /*3aa50*/  ULDC UR19, c[0x0][0x248] ;  /* 0x0000920000137ab9 */ /* 0x000fe20000000800 */
[----:B------:R-:W-:-:S03]  /*3aa60*/  ISETP.LT.AND P0, PT, R7, UR30, !P0 ;  /* 0x0000001e07007c0c */ /* 0x000fc6000c701270 */
[----:B------:R1:W-:Y:S06]  /*3aa70*/  STL [R1+0x14b4], R24 ;  /* 0x0014b41801007387 */ /* 0x0003ec0000100800 */
[----:B------:R-:W-:Y:S01]  /*3aa80*/  @P1 LOP3.LUT R18, R18, 0x1000000, RZ, 0xfc, !PT ;  /* 0x0100000012121812 */ /* 0x000fe200078efcff */
[----:B------:R-:W4:Y:S01]  /*3aa90*/  LDL.LU R88, [R1+0x184c] ;  /* 0x00184c0001587983 */ /* 0x000f220000300800 */
[----:B-1----:R-:W-:Y:S01]  /*3aaa0*/  VIADD R24, R24, UR19 ;  /* 0x0000001318187c36 */ /* 0x002fe20008000000 */
[----:B------:R-:W-:-:S04]  /*3aab0*/  ULDC UR19, c[0x0][0x248] ;  /* 0x0000920000137ab9 */ /* 0x000fc80000000800 */
[----:B------:R1:W-:Y:S01]  /*3aac0*/  STL [R1+0x14b8], R24 ;  /* 0x0014b81801007387 */ /* 0x0003e20000100800 */
[----:B------:R-:W-:-:S03]  /*3aad0*/  LOP3.LUT R18, R18, 0xff7fffff, RZ, 0xc0, !PT ;  /* 0xff7fffff12127812 */ /* 0x000fc600078ec0ff */
[----:B------:R-:W3:Y:S01]  /*3aae0*/  LDL.LU R87, [R1+0x1848] ;  /* 0x0018480001577983 */ /* 0x000ee20000300800 */
[----:B-1----:R-:W-:Y:S01]  /*3aaf0*/  IADD3 R24, R24, UR19, RZ ;  /* 0x0000001318187c10 */ /* 0x002fe2000fffe0ff */
[----:B------:R-:W-:Y:S01]  /*3ab00*/  ULDC UR19, c[0x0][0x248] ;  /* 0x0000920000137ab9 */ /* 0x000fe20000000800 */
[----:B------:R-:W-:-:S03]  /*3ab10*/  @P0 LOP3.LUT R18, R18, 0x800000, RZ, 0xfc, !PT ;  /* 0x0080000012120812 */ /* 0x000fc600078efcff */
[----:B------:R1:W-:Y:S01]  /*3ab20*/  STL [R1+0x14bc], R24 ;  /* 0x0014bc1801007387 */ /* 0x0003e20000100800 */
[----:B------:R-:W-:Y:S01]  /*3ab30*/  ISETP.GE.AND P0, PT, R78, UR27, PT ;  /* 0x0000001b4e007c0c */ /* 0x000fe2000bf06270 */
[----:B------:R-:W-:Y:S02]  /*3ab40*/  ULDC.64 UR26, c[0x0][0x228] ;  /* 0x00008a00001a7ab9 */ /* 0x000fe40000000a00 */
[----:B------:R-:W4:Y:S01]  /*3ab50*/  LDL.LU R86, [R1+0x1844] ;  /* 0x0018440001567983 */ /* 0x000f220000300800 */
[----:B-1----:R-:W-:Y:S01]  /*3ab60*/  VIADD R24, R24, UR19 ;  /* 0x0000001318187c36 */ /* 0x002fe20008000000 */
[----:B------:R-:W-:Y:S01]  /*3ab70*/  ULDC UR19, c[0x0][0x248] ;  /* 0x0000920000137ab9 */ /* 0x000fe20000000800 */
[----:B------:R-:W-:Y:S01]  /*3ab80*/  ISETP.LT.AND P1, PT, R8, UR11, !P0 ;  /* 0x0000000b08007c0c */ /* 0x000fe2000c721270 */
[----:B------:R-:W-:Y:S02]  /*3ab90*/  ULDC UR11, c[0x0][0x248] ;  /* 0x00009200000b7ab9 */ /* 0x000fe40000000800 */
[----:B------:R1:W-:Y:S04]  /*3aba0*/  STL [R1+0x14c0], R24 ;  /* 0x0014c01801007387 */ /* 0x0003e80000100800 */
[----:B------:R-:W3:Y:S01]  /*3abb0*/  LDL.LU R85, [R1+0x1840] ;  /* 0x0018400001557983 */ /* 0x000ee20000300800 */
[----:B-1----:R-:W-:Y:S01]  /*3abc0*/  VIADD R24, R24, UR19 ;  /* 0x0000001318187c36 */ /* 0x002fe20008000000 */
[----:B------:R-:W-:-:S04]  /*3abd0*/  ULDC UR19, c[0x0][0x248] ;  /* 0x0000920000137ab9 */ /* 0x000fc80000000800 */
[----:B------:R1:W-:Y:S01]  /*3abe0*/  STL [R1+0x14c4], R24 ;  /* 0x0014c41801007387 */ /* 0x0003e20000100800 */
[----:B------:R-:W-:-:S03]  /*3abf0*/  LOP3.LUT R18, R18, 0xffbfffff, RZ, 0xc0, !PT ;  /* 0xffbfffff12127812 */ /* 0x000fc600078ec0ff */
[----:B------:R-:W4:Y:S01]  /*3ac00*/  LDL.LU R84, [R1+0x183c] ;  /* 0x00183c0001547983 */ /* 0x000f220000300800 */
[----:B-1----:R-:W-:Y:S01]  /*3ac10*/  VIADD R24, R24, UR19 ;  /* 0x0000001318187c36 */ /* 0x002fe20008000000 */
[----:B------:R-:W-:Y:S02]  /*3ac20*/  ULDC.64 UR18, c[0x0][0x228] ;  /* 0x00008a0000127ab9 */ /* 0x000fe40000000a00 */
[----:B------:R-:W-:Y:S02]  /*3ac30*/  ISETP.LT.AND P0, PT, R7, UR18, !P0 ;  /* 0x0000001207007c0c */ /* 0x000fe4000c701270 */
[----:B------:R-:W-:-:S04]  /*3ac40*/  @P1 LOP3.LUT R18, R18, 0x400000, RZ, 0xfc, !PT ;  /* 0x0040000012121812 */ /* 0x000fc800078efcff */
[----:B------:R-:W-:-:S07]  /*3ac50*/  LOP3.LUT R18, R18, 0xffdfffff, RZ, 0xc0, !PT ;  /* 0xffdfffff12127812 */ /* 0x000fce00078ec0ff */
[----:B------:R-:W-:Y:S02]  /*3ac60*/  @P0 LOP3.LUT R18, R18, 0x200000, RZ, 0xfc, !PT ;  /* 0x0020000012120812 */ /* 0x000fe400078efcff */
[----:B------:R-:W-:Y:S01]  /*3ac70*/  ISETP.GE.AND P0, PT, R77, UR35, PT ;  /* 0x000000234d007c0c */ /* 0x000fe2000bf06270 */
[----:B------:R1:W-:Y:S01]  /*3ac80*/  STL [R1+0x14c8], R24 ;  /* 0x0014c81801007387 */ /* 0x0003e20000100800 */
[----:B------:R-:W-:Y:S01]  /*3ac90*/  LOP3.LUT R18, R18, 0xffefffff, RZ, 0xc0, !PT ;  /* 0xffefffff12127812 */ /* 0x000fe200078ec0ff */
[----:B------:R-:W-:Y:S01]  /*3aca0*/  ULDC.64 UR34, c[0x0][0x228] ;  /* 0x00008a0000227ab9 */ /* 0x000fe20000000a00 */
[----:B------:R-:W-:Y:S01]  /*3acb0*/  ISETP.LT.AND P1, PT, R8, UR16, !P0 ;  /* 0x0000001008007c0c */ /* 0x000fe2000c721270 */
[----:B------:R-:W3:Y:S01]  /*3acc0*/  LDL.LU R83, [R1+0x1838] ;  /* 0x0018380001537983 */ /* 0x000ee20000300800 */
[----:B------:R-:W-:-:S11]  /*3acd0*/  ISETP.LT.AND P0, PT, R7, UR26, !P0 ;  /* 0x0000001a07007c0c */ /* 0x000fd6000c701270 */
[----:B------:R-:W-:-:S04]  /*3ace0*/  @P1 LOP3.LUT R18, R18, 0x100000, RZ, 0xfc, !PT ;  /* 0x0010000012121812 */ /* 0x000fc800078efcff */
[----:B------:R-:W-:-:S04]  /*3acf0*/  LOP3.LUT R18, R18, 0xfff7ffff, RZ, 0xc0, !PT ;  /* 0xfff7ffff12127812 */ /* 0x000fc800078ec0ff */
[----:B------:R-:W-:Y:S02]  /*3ad00*/  @P0 LOP3.LUT R18, R18, 0x80000, RZ, 0xfc, !PT ;  /* 0x0008000012120812 */ /* 0x000fe400078efcff */
[----:B------:R-:W-:Y:S01]  /*3ad10*/  ISETP.GE.AND P0, PT, R76, UR41, PT ;  /* 0x000000294c007c0c */ /* 0x000fe2000bf06270 */
[----:B-1----:R-:W-:Y:S01]  /*3ad20*/  VIADD R24, R24, UR17 ;  /* 0x0000001118187c36 */ /* 0x002fe20008000000 */
[----:B------:R-:W-:Y:S01]  /*3ad30*/  ULDC UR17, c[0x0][0x248] ;  /* 0x0000920000117ab9 */ /* 0x000fe20000000800 */
[----:B------:R-:W-:Y:S01]  /*3ad40*/  LOP3.LUT R18, R18, 0xfffbffff, RZ, 0xc0, !PT ;  /* 0xfffbffff12127812 */ /* 0x000fe200078ec0ff */
[----:B------:R-:W-:Y:S01]  /*3ad50*/  ULDC.64 UR40, c[0x0][0x228] ;  /* 0x00008a0000287ab9 */ /* 0x000fe20000000a00 */
[----:B------:R-:W-:Y:S01]  /*3ad60*/  ISETP.LT.AND P1, PT, R8, UR9, !P0 ;  /* 0x0000000908007c0c */ /* 0x000fe2000c721270 */
[----:B------:R1:W-:Y:S01]  /*3ad70*/  STL [R1+0x14cc], R24 ;  /* 0x0014cc1801007387 */ /* 0x0003e20000100800 */
[----:B------:R-:W-:Y:S01]  /*3ad80*/  VIADD R46, R6, 0xc5 ;  /* 0x000000c5062e7836 */ /* 0x000fe20000000000 */
[----:B------:R-:W-:-:S02]  /*3ad90*/  ULDC UR9, c[0x0][0x228] ;  /* 0x00008a0000097ab9 */ /* 0x000fc40000000800 */
[----:B------:R-:W4:Y:S01]  /*3ada0*/  LDL.LU R82, [R1+0x1834] ;  /* 0x0018340001527983 */ /* 0x000f220000300800 */
[----:B-1----:R-:W-:Y:S01]  /*3adb0*/  VIADD R24, R24, UR17 ;  /* 0x0000001118187c36 */ /* 0x002fe20008000000 */
[----:B------:R-:W-:Y:S02]  /*3adc0*/  ULDC.64 UR16, c[0x0][0x228] ;  /* 0x00008a0000107ab9 */ /* 0x000fe40000000a00 */
[----:B------:R-:W-:Y:S01]  /*3add0*/  ISETP.LT.AND P0, PT, R7, UR16, !P0 ;  /* 0x0000001007007c0c */ /* 0x000fe2000c701270 */
[----:B------:R-:W-:-:S03]  /*3ade0*/  ULDC UR16, c[0x0][0x248] ;  /* 0x0000920000107ab9 */ /* 0x000fc60000000800 */
[----:B------:R-:W-:-:S04]  /*3adf0*/  @P1 LOP3.LUT R18, R18, 0x40000, RZ, 0xfc, !PT ;  /* 0x0004000012121812 */ /* 0x000fc800078efcff */
[----:B------:R-:W-:-:S05]  /*3ae00*/  LOP3.LUT R18, R18, 0xfffdffff, RZ, 0xc0, !PT ;  /* 0xfffdffff12127812 */ /* 0x000fca00078ec0ff */
        /* <DEDUP_REMOVED lines=8> */
[----:B------:R-:W-:Y:S01]  /*3ae90*/  VIADD R45, R6, 0xc4 ;  /* 0x000000c4062d7836 */ /* 0x000fe20000000000 */
[----:B------:R-:W-:Y:S01]  /*3aea0*/  ULDC UR10, c[0x0][0x228] ;  /* 0x00008a00000a7ab9 */ /* 0x000fe20000000800 */
[----:B-1----:R-:W-:Y:S01]  /*3aeb0*/  VIADD R24, R24, UR15 ;  /* 0x0000000f18187c36 */ /* 0x002fe20008000000 */
[----:B------:R-:W-:-:S04]  /*3aec0*/  ULDC UR15, c[0x0][0x248] ;  /* 0x00009200000f7ab9 */ /* 0x000fc80000000800 */
[----:B------:R1:W-:Y:S03]  /*3aed0*/  STL [R1+0x14d4], R24 ;  /* 0x0014d41801007387 */ /* 0x0003e60000100800 */
[----:B------:R-:W-:Y:S01]  /*3aee0*/  @P1 LOP3.LUT R18, R18, 0x10000, RZ, 0xfc, !PT ;  /* 0x0001000012121812 */ /* 0x000fe200078efcff */
[----:B------:R-:W4:Y:S03]  /*3aef0*/  LDL.LU R80, [R1+0x182c] ;  /* 0x00182c0001507983 */ /* 0x000f260000300800 */
[----:B------:R-:W-:Y:S01]  /*3af00*/  LOP3.LUT R18, R18, 0xffff7fff, RZ, 0xc0, !PT ;  /* 0xffff7fff12127812 */ /* 0x000fe200078ec0ff */
[----:B-1----:R-:W-:-:S03]  /*3af10*/  VIADD R24, R24, UR15 ;  /* 0x0000000f18187c36 */ /* 0x002fc60008000000 */
[----:B------:R-:W-:Y:S02]  /*3af20*/  @P0 LOP3.LUT R18, R18, 0x8000, RZ, 0xfc, !PT ;  /* 0x0000800012120812 */ /* 0x000fe400078efcff */
[----:B------:R-:W-:Y:S01]  /*3af30*/  ISETP.GE.AND P0, PT, R74, UR33, PT ;  /* 0x000000214a007c0c */ /* 0x000fe2000bf06270 */
[----:B------:R-:W-:Y:S01]  /*3af40*/  ULDC.64 UR32, c[0x0][0x228] ;  /* 0x00008a0000207ab9 */ /* 0x000fe20000000a00 */
[----:B------:R1:W-:Y:S02]  /*3af50*/  STL [R1+0x14d8], R24 ;  /* 0x0014d81801007387 */ /* 0x0003e40000100800 */
[----:B------:R-:W-:Y:S01]  /*3af60*/  ISETP.LT.AND P1, PT, R8, UR14, !P0 ;  /* 0x0000000e08007c0c */ /* 0x000fe2000c721270 */
[----:B------:R-:W-:Y:S01]  /*3af70*/  ULDC UR14, c[0x0][0x248] ;  /* 0x00009200000e7ab9 */ /* 0x000fe20000000800 */
[----:B------:R-:W3:Y:S01]  /*3af80*/  LDL.LU R79, [R1+0x1828] ;  /* 0x00182800014f7983 */ /* 0x000ee20000300800 */
[----:B-1----:R-:W-:Y:S01]  /*3af90*/  VIADD R24, R24, UR13 ;  /* 0x0000000d18187c36 */ /* 0x002fe20008000000 */
[----:B------:R-:W-:-:S04]  /*3afa0*/  ULDC UR13, c[0x0][0x248] ;  /* 0x00009200000d7ab9 */ /* 0x000fc80000000800 */
[----:B------:R1:W-:Y:S01]  /*3afb0*/  STL [R1+0x14dc], R24 ;  /* 0x0014dc1801007387 */ /* 0x0003e20000100800 */
[----:B------:R-:W-:-:S03]  /*3afc0*/  ISETP.LT.AND P0, PT, R7, UR24, !P0 ;  /* 0x0000001807007c0c */ /* 0x000fc6000c701270 */
[----:B------:R-:W4:Y:S01]  /*3afd0*/  LDL.LU R78, [R1+0x1824] ;  /* 0x00182400014e7983 */ /* 0x000f220000300800 */
[----:B-1----:R-:W-:Y:S01]  /*3afe0*/  VIADD R24, R24, UR13 ;  /* 0x0000000d18187c36 */ /* 0x002fe20008000000 */
[----:B------:R-:W-:Y:S01]  /*3aff0*/  LOP3.LUT R18, R18, 0xffffbfff, RZ, 0xc0, !PT ;  /* 0xffffbfff12127812 */ /* 0x000fe200078ec0ff */
[----:B------:R-:W-:-:S03]  /*3b000*/  ULDC UR13, c[0x0][0x248] ;  /* 0x00009200000d7ab9 */ /* 0x000fc60000000800 */
[----:B------:R1:W-:Y:S01]  /*3b010*/  STL [R1+0x14e0], R24 ;  /* 0x0014e01801007387 */ /* 0x0003e20000100800 */
[----:B------:R-:W-:-:S03]  /*3b020*/  @P1 LOP3.LUT R18, R18, 0x4000, RZ, 0xfc, !PT ;  /* 0x0000400012121812 */ /* 0x000fc600078efcff */
[----:B------:R-:W3:Y:S01]  /*3b030*/  LDL.LU R77, [R1+0x1820] ;  /* 0x00182000014d7983 */ /* 0x000ee20000300800 */
[----:B-1----:R-:W-:Y:S01]  /*3b040*/  VIADD R24, R24, UR11 ;  /* 0x0000000b18187c36 */ /* 0x002fe20008000000 */
[----:B------:R-:W-:Y:S01]  /*3b050*/  LOP3.LUT R18, R18, 0xffffdfff, RZ, 0xc0, !PT ;  /* 0xffffdfff12127812 */ /* 0x000fe200078ec0ff */
[----:B------:R-:W-:Y:S01]  /*3b060*/  VIADD R44, R6, 0xc3 ;  /* 0x000000c3062c7836 */ /* 0x000fe20000000000 */
[----:B------:R-:W-:Y:S02]  /*3b070*/  ULDC UR11, c[0x0][0x228] ;  /* 0x00008a00000b7ab9 */ /* 0x000fe40000000800 */
[----:B------:R1:W-:Y:S04]  /*3b080*/  STL [R1+0x14e4], R24 ;  /* 0x0014e41801007387 */ /* 0x0003e80000100800 */
[----:B------:R-:W4:Y:S01]  /*3b090*/  LDL.LU R76, [R1+0x181c] ;  /* 0x00181c00014c7983 */ /* 0x000f220000300800 */
[----:B-1----:R-:W-:Y:S01]  /*3b0a0*/  VIADD R24, R24, UR13 ;  /* 0x0000000d18187c36 */ /* 0x002fe20008000000 */
[----:B------:R-:W-:Y:S01]  /*3b0b0*/  ULDC UR13, c[0x0][0x248] ;  /* 0x00009200000d7ab9 */ /* 0x000fe20000000800 */
[----:B------:R-:W-:-:S03]  /*3b0c0*/  @P0 LOP3.LUT R18, R18, 0x2000, RZ, 0xfc, !PT ;  /* 0x0000200012120812 */ /* 0x000fc600078efcff */
[----:B------:R1:W-:Y:S01]  /*3b0d0*/  STL [R1+0x14e8], R24 ;  /* 0x0014e81801007387 */ /* 0x0003e20000100800 */
[----:B------:R-:W-:Y:S01]  /*3b0e0*/  ISETP.GE.AND P0, PT, R73, UR21, PT ;  /* 0x0000001549007c0c */ /* 0x000fe2000bf06270 */
[----:B------:R-:W-:Y:S02]  /*3b0f0*/  ULDC.64 UR20, c[0x0][0x228] ;  /* 0x00008a0000147ab9 */ /* 0x000fe40000000a00 */
[----:B------:R-:W3:Y:S01]  /*3b100*/  LDL.LU R75, [R1+0x1818] ;  /* 0x00181800014b7983 */ /* 0x000ee20000300800 */
[----:B-1----:R-:W-:Y:S01]  /*3b110*/  VIADD R24, R24, UR13 ;  /* 0x0000000d18187c36 */ /* 0x002fe20008000000 */
[----:B------:R-:W-:Y:S01]  /*3b120*/  ULDC UR13, c[0x0][0x248] ;  /* 0x00009200000d7ab9 */ /* 0x000fe20000000800 */
[----:B------:R-:W-:Y:S01]  /*3b130*/  ISETP.LT.AND P1, PT, R8, UR23, !P0 ;  /* 0x0000001708007c0c */ /* 0x000fe2000c721270 */
[----:B------:R-:W-:Y:S02]  /*3b140*/  ULDC.64 UR22, c[0x0][0x228] ;  /* 0x00008a0000167ab9 */ /* 0x000fe40000000a00 */
[----:B------:R1:W-:Y:S04]  /*3b150*/  STL [R1+0x14ec], R24 ;  /* 0x0014ec1801007387 */ /* 0x0003e80000100800 */
[----:B------:R-:W4:Y:S01]  /*3b160*/  LDL.LU R74, [R1+0x1814] ;  /* 0x00181400014a7983 */ /* 0x000f220000300800 */
[----:B-1----:R-:W-:Y:S01]  /*3b170*/  VIADD R24, R24, UR13 ;  /* 0x0000000d18187c36 */ /* 0x002fe20008000000 */
[----:B------:R-:W-:Y:S01]  /*3b180*/  LOP3.LUT R18, R18, 0xffffefff, RZ, 0xc0, !PT ;  /* 0xffffefff12127812 */ /* 0x000fe200078ec0ff */
[----:B------:R-:W-:Y:S01]  /*3b190*/  VIADD R43, R6, 0xc2 ;  /* 0x000000c2062b7836 */ /* 0x000fe20000000000 */
[----:B------:R-:W-:-:S02]  /*3b1a0*/  ULDC UR13, c[0x0][0x228] ;  /* 0x00008a00000d7ab9 */ /* 0x000fc40000000800 */
[----:B------:R1:W-:Y:S01]  /*3b1b0*/  STL [R1+0x14f0], R24 ;  /* 0x0014f01801007387 */ /* 0x0003e20000100800 */
[----:B------:R-:W-:-:S03]  /*3b1c0*/  @P1 LOP3.LUT R18, R18, 0x1000, RZ, 0xfc, !PT ;  /* 0x0000100012121812 */ /* 0x000fc600078efcff */
[----:B------:R-:W3:Y:S01]  /*3b1d0*/  LDL.LU R73, [R1+0x1810] ;  /* 0x0018100001497983 */ /* 0x000ee20000300800 */
[----:B-1----:R-:W-:Y:S01]  /*3b1e0*/  VIADD R24, R24, UR14 ;  /* 0x0000000e18187c36 */ /* 0x002fe20008000000 */
[----:B------:R-:W-:Y:S02]  /*3b1f0*/  ULDC.64 UR14, c[0x0][0x228] ;  /* 0x00008a00000e7ab9 */ /* 0x000fe40000000a00 */
[----:B------:R-:W-:Y:S01]  /*3b200*/  ISETP.LT.AND P0, PT, R7, UR14, !P0 ;  /* 0x0000000e07007c0c */ /* 0x000fe2000c701270 */
[----:B------:R-:W-:Y:S01]  /*3b210*/  VIADD R42, R6, 0xc1 ;  /* 0x000000c1062a7836 */ /* 0x000fe20000000000 */
[----:B------:R-:W-:Y:S01]  /*3b220*/  LOP3.LUT R18, R18, 0xfffff7ff, RZ, 0xc0, !PT ;  /* 0xfffff7ff12127812 */ /* 0x000fe200078ec0ff */
[----:B------:R1:W-:Y:S01]  /*3b230*/  STL [R1+0x14f4], R24 ;  /* 0x0014f41801007387 */ /* 0x0003e20000100800 */
[----:B------:R-:W-:Y:S01]  /*3b240*/  VIADD R41, R6, 0xc0 ;  /* 0x000000c006297836 */ /* 0x000fe20000000000 */
[----:B------:R-:W-:-:S08]  /*3b250*/  ULDC UR14, c[0x0][0x228] ;  /* 0x00008a00000e7ab9 */ /* 0x000fd00000000800 */
[----:B------:R-:W-:Y:S02]  /*3b260*/  @P0 LOP3.LUT R18, R18, 0x800, RZ, 0xfc, !PT ;  /* 0x0000080012120812 */ /* 0x000fe400078efcff */
[----:B------:R-:W-:Y:S01]  /*3b270*/  ISETP.GE.AND P0, PT, R72, UR31, PT ;  /* 0x0000001f48007c0c */ /* 0x000fe2000bf06270 */
[----:B------:R-:W-:Y:S01]  /*3b280*/  ULDC.64 UR30, c[0x0][0x228] ;  /* 0x00008a00001e7ab9 */ /* 0x000fe20000000a00 */
[----:B------:R-:W-:Y:S01]  /*3b290*/  LOP3.LUT R18, R18, 0xfffffbff, RZ, 0xc0, !PT ;  /* 0xfffffbff12127812 */ /* 0x000fe200078ec0ff */
[----:B-1----:R-:W-:Y:S01]  /*3b2a0*/  VIADD R24, R24, UR16 ;  /* 0x0000001018187c36 */ /* 0x002fe20008000000 */
[----:B------:R-:W-:Y:S01]  /*3b2b0*/  ISETP.LT.AND P1, PT, R8, UR5, !P0 ;  /* 0x0000000508007c0c */ /* 0x000fe2000c721270 */
[----:B------:R-:W4:Y:S01]  /*3b2c0*/  LDL.LU R72, [R1+0x180c] ;  /* 0x00180c0001487983 */ /* 0x000f220000300800 */
[----:B------:R-:W-:Y:S01]  /*3b2d0*/  ISETP.LT.AND P0, PT, R7, UR20, !P0 ;  /* 0x0000001407007c0c */ /* 0x000fe2000c701270 */
[----:B------:R-:W-:Y:S01]  /*3b2e0*/  ULDC UR16, c[0x0][0x248] ;  /* 0x0000920000107ab9 */ /* 0x000fe20000000800 */
[----:B------:R-:W-:Y:S01]  /*3b2f0*/  ULDC UR20, c[0x0][0x248] ;  /* 0x0000920000147ab9 */ /* 0x000fe20000000800 */
        /* <DEDUP_REMOVED lines=25> */
[----:B------:R-:W-:Y:S01]  /*3b490*/  ULDC UR18, c[0x0][0x248] ;  /* 0x0000920000127ab9 */ /* 0x000fe20000000800 */
[----:B------:R-:W-:Y:S01]  /*3b4a0*/  VIADD R38, R6, 0xbd ;  /* 0x000000bd06267836 */ /* 0x000fe20000000000 */
[----:B------:R-:W-:-:S06]  /*3b4b0*/  ULDC UR4, c[0x0][0x228] ;  /* 0x00008a0000047ab9 */ /* 0x000fcc0000000800 */
[----:B------:R-:W-:-:S04]  /*3b4c0*/  @P1 LOP3.LUT R18, R18, 0x40, RZ, 0xfc, !PT ;  /* 0x0000004012121812 */ /* 0x000fc800078efcff */
[----:B------:R-:W-:-:S04]  /*3b4d0*/  LOP3.LUT R18, R18, 0xffffffdf, RZ, 0xc0, !PT ;  /* 0xffffffdf12127812 */ /* 0x000fc800078ec0ff */
[----:B------:R-:W-:Y:S02]  /*3b4e0*/  @P0 LOP3.LUT R18, R18, 0x20, RZ, 0xfc, !PT ;  /* 0x0000002012120812 */ /* 0x000fe400078efcff */
[----:B------:R-:W-:Y:S01]  /*3b4f0*/  ISETP.GE.AND P0, PT, R69, UR17, PT ;  /* 0x0000001145007c0c */ /* 0x000fe2000bf06270 */
[----:B------:R1:W-:Y:S01]  /*3b500*/  STL [R1+0x14fc], R24 ;  /* 0x0014fc1801007387 */ /* 0x0003e20000100800 */
[----:B------:R-:W-:Y:S01]  /*3b510*/  LOP3.LUT R18, R18, 0xffffffef, RZ, 0xc0, !PT ;  /* 0xffffffef12127812 */ /* 0x000fe200078ec0ff */
[----:B------:R-:W-:Y:S01]  /*3b520*/  ULDC UR17, c[0x0][0x248] ;  /* 0x0000920000117ab9 */ /* 0x000fe20000000800 */
[----:B------:R-:W-:Y:S01]  /*3b530*/  ISETP.LT.AND P1, PT, R8, UR56, !P0 ;  /* 0x0000003808007c0c */ /* 0x000fe2000c721270 */
[----:B------:R-:W4:Y:S01]  /*3b540*/  LDL.LU R70, [R1+0x1804] ;  /* 0x0018040001467983 */ /* 0x000f220000300800 */
[----:B------:R-:W-:Y:S01]  /*3b550*/  ISETP.LT.AND P0, PT, R7, UR26, !P0 ;  /* 0x0000001a07007c0c */ /* 0x000fe2000c701270 */
[----:B------:R-:W-:-:S10]  /*3b560*/  ULDC UR56, c[0x0][0x228] ;  /* 0x00008a0000387ab9 */ /* 0x000fd40000000800 */
        /* <DEDUP_REMOVED lines=24> */
[----:B------:R-:W-:-:S08]  /*3b6f0*/  ULDC UR59, c[0x0][0x228] ;  /* 0x00008a00003b7ab9 */ /* 0x000fd00000000800 */
[----:B------:R-:W-:Y:S02]  /*3b700*/  @P0 LOP3.LUT R17, R17, 0x80000000, RZ, 0xfc, !PT ;  /* 0x8000000011110812 */ /* 0x000fe400078efcff */
[----:B------:R-:W-:Y:S01]  /*3b710*/  ISETP.GE.AND P0, PT, R66, UR15, PT ;  /* 0x0000000f42007c0c */ /* 0x000fe2000bf06270 */
[----:B-1----:R-:W-:Y:S01]  /*3b720*/  VIADD R24, R24, UR16 ;  /* 0x0000001018187c36 */ /* 0x002fe20008000000 */
[----:B------:R-:W-:Y:S01]  /*3b730*/  @P1 LOP3.LUT R18, R18, 0x1, RZ, 0xfc, !PT ;  /* 0x0000000112121812 */ /* 0x000fe200078efcff */
[----:B------:R-:W-:Y:S01]  /*3b740*/  VIADD R35, R6, 0xba ;  /* 0x000000ba06237836 */ /* 0x000fe20000000000 */
[----:B------:R-:W-:Y:S01]  /*3b750*/  ISETP.LT.AND P1, PT, R8, UR60, !P0 ;  /* 0x0000003c08007c0c */ /* 0x000fe2000c721270 */
[C---:B------:R-:W-:Y:S01]  /*3b760*/  VIADD R34, R6.reuse, 0xb9 ;  /* 0x000000b906227836 */ /* 0x040fe20000000000 */
[----:B------:R-:W-:Y:S02]  /*3b770*/  ISETP.LT.AND P0, PT, R7, UR24, !P0 ;  /* 0x0000001807007c0c */ /* 0x000fe4000c701270 */
[----:B------:R-:W-:Y:S01]  /*3b780*/  LOP3.LUT R17, R17, 0xbfffffff, RZ, 0xc0, !PT ;  /* 0xbfffffff11117812 */ /* 0x000fe200078ec0ff */
[----:B------:R1:W-:Y:S01]  /*3b790*/  STL [R1+0x1504], R24 ;  /* 0x0015041801007387 */ /* 0x0003e20000100800 */
[----:B------:R-:W-:Y:S01]  /*3b7a0*/  ULDC UR24, c[0x0][0x248] ;  /* 0x0000920000187ab9 */ /* 0x000fe20000000800 */
[C---:B------:R-:W-:Y:S01]  /*3b7b0*/  VIADD R33, R6.reuse, 0xb8 ;  /* 0x000000b806217836 */ /* 0x040fe20000000000 */
[----:B------:R-:W-:Y:S01]  /*3b7c0*/  ULDC UR16, c[0x0][0x228] ;  /* 0x00008a0000107ab9 */ /* 0x000fe20000000800 */
[----:B------:R-:W4:Y:S01]  /*3b7d0*/  LDL.LU R68, [R1+0x17fc] ;  /* 0x0017fc0001447983 */ /* 0x000f220000300800 */
[C---:B------:R-:W-:Y:S01]  /*3b7e0*/  VIADD R32, R6.reuse, 0xb7 ;  /* 0x000000b706207836 */ /* 0x040fe20000000000 */
[----:B------:R-:W-:Y:S01]  /*3b7f0*/  ULDC UR15, c[0x0][0x228] ;  /* 0x00008a00000f7ab9 */ /* 0x000fe20000000800 */
[C---:B------:R-:W-:Y:S01]  /*3b800*/  VIADD R31, R6.reuse, 0xb6 ;  /* 0x000000b6061f7836 */ /* 0x040fe20000000000 */
[----:B------:R-:W-:Y:S01]  /*3b810*/  @P1 LOP3.LUT R17, R17, 0x40000000, RZ, 0xfc, !PT ;  /* 0x4000000011111812 */ /* 0x000fe200078efcff */
[----:B------:R-:W-:Y:S01]  /*3b820*/  VIADD R30, R6, 0xb5 ;  /* 0x000000b5061e7836 */ /* 0x000fe20000000000 */
[----:B------:R-:W-:-:S02]  /*3b830*/  ULDC UR60, c[0x0][0x228] ;  /* 0x00008a00003c7ab9 */ /* 0x000fc40000000800 */
[----:B------:R-:W-:-:S04]  /*3b840*/  LOP3.LUT R17, R17, 0xdfffffff, RZ, 0xc0, !PT ;  /* 0xdfffffff11117812 */ /* 0x000fc800078ec0ff */
[----:B------:R-:W-:Y:S02]  /*3b850*/  @P0 LOP3.LUT R17, R17, 0x20000000, RZ, 0xfc, !PT ;  /* 0x2000000011110812 */ /* 0x000fe400078efcff */
[----:B------:R-:W-:Y:S01]  /*3b860*/  ISETP.GE.AND P0, PT, R65, UR21, PT ;  /* 0x0000001541007c0c */ /* 0x000fe2000bf06270 */
[----:B-1----:R-:W-:Y:S01]  /*3b870*/  VIADD R24, R24, UR17 ;  /* 0x0000001118187c36 */ /* 0x002fe20008000000 */
[----:B------:R-:W-:Y:S01]  /*3b880*/  LOP3.LUT R17, R17, 0xefffffff, RZ, 0xc0, !PT ;  /* 0xefffffff11117812 */ /* 0x000fe200078ec0ff */
[----:B------:R-:W-:Y:S01]  /*3b890*/  ULDC UR21, c[0x0][0x248] ;  /* 0x0000920000157ab9 */ /* 0x000fe20000000800 */
[----:B------:R-:W-:Y:S01]  /*3b8a0*/  ISETP.LT.AND P1, PT, R8, UR43, !P0 ;  /* 0x0000002b08007c0c */ /* 0x000fe2000c721270 */
[----:B------:R-:W-:Y:S01]  /*3b8b0*/  ULDC UR43, c[0x0][0x228] ;  /* 0x00008a00002b7ab9 */ /* 0x000fe20000000800 */
[----:B------:R-:W-:Y:S01]  /*3b8c0*/  ISETP.LT.AND P0, PT, R7, UR32, !P0 ;  /* 0x0000002007007c0c */ /* 0x000fe2000c701270 */
[----:B------:R-:W-:Y:S01]  /*3b8d0*/  VIADD R29, R6, 0xb4 ;  /* 0x000000b4061d7836 */ /* 0x000fe20000000000 */
[----:B------:R-:W-:-:S09]  /*3b8e0*/  ULDC UR17, c[0x0][0x228] ;  /* 0x00008a0000117ab9 */ /* 0x000fd20000000800 */
[----:B------:R-:W-:-:S04]  /*3b8f0*/  @P1 LOP3.LUT R17, R17, 0x10000000, RZ, 0xfc, !PT ;  /* 0x1000000011111812 */ /* 0x000fc800078efcff */
[----:B------:R-:W-:-:S04]  /*3b900*/  LOP3.LUT R17, R17, 0xf7ffffff, RZ, 0xc0, !PT ;  /* 0xf7ffffff11117812 */ /* 0x000fc800078ec0ff */
[----:B------:R-:W-:Y:S02]  /*3b910*/  @P0 LOP3.LUT R17, R17, 0x8000000, RZ, 0xfc, !PT ;  /* 0x0800000011110812 */ /* 0x000fe400078efcff */
[----:B------:R-:W-:-:S04]  /*3b920*/  ISETP.GE.AND P0, PT, R64, UR23, PT ;  /* 0x0000001740007c0c */ /* 0x000fc8000bf06270 */
[----:B------:R-:W-:Y:S01]  /*3b930*/  ISETP.LT.AND P1, PT, R8, UR43, !P0 ;  /* 0x0000002b08007c0c */ /* 0x000fe2000c721270 */
[----:B------:R1:W-:Y:S01]  /*3b940*/  STL [R1+0x1508], R24 ;  /* 0x0015081801007387 */ /* 0x0003e20000100800 */
[----:B------:R-:W-:Y:S01]  /*3b950*/  ISETP.LT.AND P0, PT, R7, UR34, !P0 ;  /* 0x0000002207007c0c */ /* 0x000fe2000c701270 */
[----:B------:R-:W-:Y:S01]  /*3b960*/  ULDC UR43, c[0x0][0x228] ;  /* 0x00008a00002b7ab9 */ /* 0x000fe20000000800 */
[----:B------:R-:W-:Y:S01]  /*3b970*/  LOP3.LUT R17, R17, 0xfbffffff, RZ, 0xc0, !PT ;  /* 0xfbffffff11117812 */ /* 0x000fe200078ec0ff */
[----:B------:R-:W3:Y:S01]  /*3b980*/  LDL.LU R67, [R1+0x17f8] ;  /* 0x0017f80001437983 */ /* 0x000ee20000300800 */
[----:B-1----:R-:W-:Y:S01]  /*3b990*/  VIADD R24, R24, UR18 ;  /* 0x0000001218187c36 */ /* 0x002fe20008000000 */
[----:B------:R-:W-:-:S06]  /*3b9a0*/  ULDC UR18, c[0x0][0x228] ;  /* 0x00008a0000127ab9 */ /* 0x000fcc0000000800 */
[----:B------:R-:W-:Y:S01]  /*3b9b0*/  @P1 LOP3.LUT R17, R17, 0x4000000, RZ, 0xfc, !PT ;  /* 0x0400000011111812 */ /* 0x000fe200078efcff */
[----:B------:R1:W-:Y:S03]  /*3b9c0*/  STL [R1+0x150c], R24 ;  /* 0x00150c1801007387 */ /* 0x0003e60000100800 */
[----:B------:R-:W-:Y:S01]  /*3b9d0*/  LOP3.LUT R17, R17, 0xfdffffff, RZ, 0xc0, !PT ;  /* 0xfdffffff11117812 */ /* 0x000fe200078ec0ff */
[----:B------:R-:W4:Y:S01]  /*3b9e0*/  LDL.LU R66, [R1+0x17f4] ;  /* 0x0017f40001427983 */ /* 0x000f220000300800 */
[----:B-1----:R-:W-:Y:S01]  /*3b9f0*/  VIADD R24, R24, UR20 ;  /* 0x0000001418187c36 */ /* 0x002fe20008000000 */
[----:B------:R-:W-:Y:S01]  /*3ba00*/  ULDC UR20, c[0x0][0x248] ;  /* 0x0000920000147ab9 */ /* 0x000fe20000000800 */
[----:B------:R-:W-:-:S03]  /*3ba10*/  @P0 LOP3.LUT R17, R17, 0x2000000, RZ, 0xfc, !PT ;  /* 0x0200000011110812 */ /* 0x000fc600078efcff */
[----:B------:R1:W-:Y:S01]  /*3ba20*/  STL [R1+0x1510], R24 ;  /* 0x0015101801007387 */ /* 0x0003e20000100800 */
[----:B------:R-:W-:Y:S01]  /*3ba30*/  ISETP.GE.AND P0, PT, R63, UR19, PT ;  /* 0x000000133f007c0c */ /* 0x000fe2000bf06270 */
[----:B------:R-:W-:Y:S01]  /*3ba40*/  VIADD R28, R6, 0xb3 ;  /* 0x000000b3061c7836 */ /* 0x000fe20000000000 */
[----:B------:R-:W-:Y:S01]  /*3ba50*/  LOP3.LUT R17, R17, 0xfeffffff, RZ, 0xc0, !PT ;  /* 0xfeffffff11117812 */ /* 0x000fe200078ec0ff */
[----:B------:R-:W3:Y:S01]  /*3ba60*/  LDL.LU R65, [R1+0x17f0] ;  /* 0x0017f00001417983 */ /* 0x000ee20000300800 */
[----:B-1----:R-:W-:Y:S01]  /*3ba70*/  VIADD R24, R24, UR20 ;  /* 0x0000001418187c36 */ /* 0x002fe20008000000 */
[----:B------:R-:W-:Y:S01]  /*3ba80*/  ISETP.LT.AND P1, PT, R8, UR43, !P0 ;  /* 0x0000002b08007c0c */ /* 0x000fe2000c721270 */
[----:B------:R-:W-:Y:S01]  /*3ba90*/  ULDC UR43, c[0x0][0x228] ;  /* 0x00008a00002b7ab9 */ /* 0x000fe20000000800 */
[C---:B------:R-:W-:Y:S01]  /*3baa0*/  VIADD R27, R6.reuse, 0xb2 ;  /* 0x000000b2061b7836 */ /* 0x040fe20000000000 */
[----:B------:R-:W-:Y:S01]  /*3bab0*/  ULDC UR20, c[0x0][0x228] ;  /* 0x00008a0000147ab9 */ /* 0x000fe20000000800 */
[----:B------:R1:W-:Y:S01]  /*3bac0*/  STL [R1+0x1514], R24 ;  /* 0x0015141801007387 */ /* 0x0003e20000100800 */
[----:B------:R-:W-:Y:S01]  /*3bad0*/  VIADD R26, R6, 0xb1 ;  /* 0x000000b1061a7836 */ /* 0x000fe20000000000 */
[----:B------:R-:W-:-:S02]  /*3bae0*/  ULDC UR19, c[0x0][0x228] ;  /* 0x00008a0000137ab9 */ /* 0x000fc40000000800 */
[----:B------:R-:W4:Y:S01]  /*3baf0*/  LDL.LU R64, [R1+0x17ec] ;  /* 0x0017ec0001407983 */ /* 0x000f220000300800 */
[----:B-1----:R-:W-:-:S04]  /*3bb00*/  VIADD R24, R24, UR21 ;  /* 0x0000001518187c36 */ /* 0x002fc80008000000 */
[----:B------:R-:W-:Y:S01]  /*3bb10*/  @P1 LOP3.LUT R17, R17, 0x1000000, RZ, 0xfc, !PT ;  /* 0x0100000011111812 */ /* 0x000fe200078efcff */
[----:B------:R-:W-:Y:S01]  /*3bb20*/  VIADD R25, R6, 0xb0 ;  /* 0x000000b006197836 */ /* 0x000fe20000000000 */
[----:B------:R-:W-:Y:S01]  /*3bb30*/  ULDC UR21, c[0x0][0x228] ;  /* 0x00008a0000157ab9 */ /* 0x000fe20000000800 */
[----:B------:R1:W-:Y:S01]  /*3bb40*/  STL [R1+0x151c], R24 ;  /* 0x00151c1801007387 */ /* 0x0003e20000100800 */
[----:B------:R-:W-:-:S03]  /*3bb50*/  LOP3.LUT R17, R17, 0xff7fffff, RZ, 0xc0, !PT ;  /* 0xff7fffff11117812 */ /* 0x000fc600078ec0ff */
[----:B------:R-:W3:Y:S01]  /*3bb60*/  LDL.LU R63, [R1+0x17e8] ;  /* 0x0017e800013f7983 */ /* 0x000ee20000300800 */
[----:B-1----:R-:W-:Y:S01]  /*3bb70*/  VIADD R24, R24, UR22 ;  /* 0x0000001618187c36 */ /* 0x002fe20008000000 */
[----:B------:R-:W-:Y:S02]  /*3bb80*/  ULDC.64 UR22, c[0x0][0x228] ;  /* 0x00008a0000167ab9 */ /* 0x000fe40000000a00 */
[----:B------:R-:W-:Y:S01]  /*3bb90*/  ISETP.LT.AND P0, PT, R7, UR22, !P0 ;  /* 0x0000001607007c0c */ /* 0x000fe2000c701270 */
[----:B------:R-:W-:-:S12]  /*3bba0*/  ULDC UR22, c[0x0][0x248] ;  /* 0x0000920000167ab9 */ /* 0x000fd80000000800 */
[----:B------:R-:W-:Y:S02]  /*3bbb0*/  @P0 LOP3.LUT R17, R17, 0x800000, RZ, 0xfc, !PT ;  /* 0x0080000011110812 */ /* 0x000fe400078efcff */
[----:B------:R-:W-:Y:S01]  /*3bbc0*/  ISETP.GE.AND P0, PT, R62, UR27, PT ;  /* 0x0000001b3e007c0c */ /* 0x000fe2000bf06270 */
[----:B------:R-:W-:-:S03]  /*3bbd0*/  ULDC.64 UR26, c[0x0][0x228] ;  /* 0x00008a00001a7ab9 */ /* 0x000fc60000000a00 */
[----:B------:R-:W-:Y:S01]  /*3bbe0*/  ISETP.LT.AND P1, PT, R8, UR43, !P0 ;  /* 0x0000002b08007c0c */ /* 0x000fe2000c721270 */
[----:B------:R-:W-:Y:S01]  /*3bbf0*/  ULDC UR43, c[0x0][0x228] ;  /* 0x00008a00002b7ab9 */ /* 0x000fe20000000800 */
        /* <DEDUP_REMOVED lines=8> */
[----:B------:R-:W-:Y:S01]  /*3bc80*/  ULDC UR43, c[0x0][0x228] ;  /* 0x00008a00002b7ab9 */ /* 0x000fe20000000800 */
[----:B------:R-:W-:Y:S01]  /*3bc90*/  ISETP.LT.AND P0, PT, R7, UR26, !P0 ;  /* 0x0000001a07007c0c */ /* 0x000fe2000c701270 */
[----:B------:R1:W-:Y:S01]  /*3bca0*/  STL [R1+0x1520], R24 ;  /* 0x0015201801007387 */ /* 0x0003e20000100800 */
[----:B------:R-:W-:Y:S01]  /*3bcb0*/  LOP3.LUT R17, R17, 0xffefffff, RZ, 0xc0, !PT ;  /* 0xffefffff11117812 */ /* 0x000fe200078ec0ff */
[----:B------:R-:W-:Y:S02]  /*3bcc0*/  ULDC UR26, c[0x0][0x248] ;  /* 0x00009200001a7ab9 */ /* 0x000fe40000000800 */
[----:B------:R-:W4:Y:S06]  /*3bcd0*/  LDL.LU R62, [R1+0x17e4] ;  /* 0x0017e400013e7983 */ /* 0x000f2c0000300800 */
[----:B------:R-:W-:-:S04]  /*3bce0*/  @P1 LOP3.LUT R17, R17, 0x100000, RZ, 0xfc, !PT ;  /* 0x0010000011111812 */ /* 0x000fc800078efcff */
[----:B------:R-:W-:-:S04]  /*3bcf0*/  LOP3.LUT R17, R17, 0xfff7ffff, RZ, 0xc0, !PT ;  /* 0xfff7ffff11117812 */ /* 0x000fc800078ec0ff */
[----:B------:R-:W-:Y:S02]  /*3bd00*/  @P0 LOP3.LUT R17, R17, 0x80000, RZ, 0xfc, !PT ;  /* 0x0008000011110812 */ /* 0x000fe400078efcff */
[----:B------:R-:W-:-:S04]  /*3bd10*/  ISETP.GE.AND P0, PT, R60, UR29, PT ;  /* 0x0000001d3c007c0c */ /* 0x000fc8000bf06270 */
[----:B------:R-:W-:Y:S01]  /*3bd20*/  ISETP.LT.AND P1, PT, R8, UR43, !P0 ;  /* 0x0000002b08007c0c */ /* 0x000fe2000c721270 */
[----:B-1----:R-:W-:Y:S01]  /*3bd30*/  VIADD R24, R24, UR22 ;  /* 0x0000001618187c36 */ /* 0x002fe20008000000 */
[----:B------:R-:W-:Y:S01]  /*3bd40*/  ISETP.LT.AND P0, PT, R7, UR30, !P0 ;  /* 0x0000001e07007c0c */ /* 0x000fe2000c701270 */
[----:B------:R-:W-:Y:S01]  /*3bd50*/  ULDC UR43, c[0x0][0x228] ;  /* 0x00008a00002b7ab9 */ /* 0x000fe20000000800 */
[----:B------:R-:W-:Y:S01]  /*3bd60*/  LOP3.LUT R17, R17, 0xfffbffff, RZ, 0xc0, !PT ;  /* 0xfffbffff11117812 */ /* 0x000fe200078ec0ff */
[----:B------:R-:W-:Y:S01]  /*3bd70*/  ULDC UR22, c[0x0][0x228] ;  /* 0x00008a0000167ab9 */ /* 0x000fe20000000800 */
[----:B------:R1:W-:Y:S04]  /*3bd80*/  STL [R1+0x152c], R24 ;  /* 0x00152c1801007387 */ /* 0x0003e80000100800 */
[----:B------:R-:W3:Y:S03]  /*3bd90*/  LDL.LU R61, [R1+0x17e0] ;  /* 0x0017e000013d7983 */ /* 0x000ee60000300800 */
        /* <DEDUP_REMOVED lines=8> */
[----:B------:R-:W-:Y:S01]  /*3be20*/  ULDC UR25, c[0x0][0x228] ;  /* 0x00008a0000197ab9 */ /* 0x000fe20000000800 */
[----:B------:R-:W-:Y:S01]  /*3be30*/  ISETP.LT.AND P1, PT, R8, UR43, !P0 ;  /* 0x0000002b08007c0c */ /* 0x000fe2000c721270 */
[----:B------:R-:W4:Y:S01]  /*3be40*/  LDL.LU R60, [R1+0x17dc] ;  /* 0x0017dc00013c7983 */ /* 0x000f220000300800 */
[----:B------:R-:W-:Y:S01]  /*3be50*/  ULDC UR43, c[0x0][0x228] ;  /* 0x00008a00002b7ab9 */ /* 0x000fe20000000800 */
[----:B-1----:R-:W-:Y:S01]  /*3be60*/  VIADD R24, R24, UR26 ;  /* 0x0000001a18187c36 */ /* 0x002fe20008000000 */
[----:B------:R-:W-:-:S04]  /*3be70*/  ULDC UR26, c[0x0][0x228] ;  /* 0x00008a00001a7ab9 */ /* 0x000fc80000000800 */
[----:B------:R1:W-:Y:S05]  /*3be80*/  STL [R1+0x1538], R24 ;  /* 0x0015381801007387 */ /* 0x0003ea0000100800 */
[----:B------:R-:W-:Y:S01]  /*3be90*/  @P1 LOP3.LUT R17, R17, 0x10000, RZ, 0xfc, !PT ;  /* 0x0001000011111812 */ /* 0x000fe200078efcff */
[----:B------:R-:W3:Y:S01]  /*3bea0*/  LDL.LU R59, [R1+0x17d8] ;  /* 0x0017d800013b7983 */ /* 0x000ee20000300800 */
        /* <DEDUP_REMOVED lines=29> */
[----:B------:R-:W-:Y:S01]  /*3c080*/  ULDC UR43, c[0x0][0x228] ;  /* 0x00008a00002b7ab9 */ /* 0x000fe20000000800 */
[----:B------:R-:W-:Y:S01]  /*3c090*/  ISETP.LT.AND P0, PT, R7, UR34, !P0 ;  /* 0x0000002207007c0c */ /* 0x000fe2000c701270 */
[----:B------:R-:W4:Y:S10]  /*3c0a0*/  LDL.LU R58, [R1+0x17d4] ;  /* 0x0017d400013a7983 */ /* 0x000f340000300800 */
        /* <DEDUP_REMOVED lines=19> */
[----:B------:R-:W-:-:S10]  /*3c1e0*/  ULDC UR27, c[0x0][0x248] ;  /* 0x00009200001b7ab9 */ /* 0x000fd40000000800 */
        /* <DEDUP_REMOVED lines=8> */
[----:B------:R-:W-:Y:S01]  /*3c270*/  ULDC UR56, c[0x0][0x228] ;  /* 0x00008a0000387ab9 */ /* 0x000fe20000000800 */
[----:B------:R-:W-:Y:S01]  /*3c280*/  ISETP.LT.AND P0, PT, R7, UR42, !P0 ;  /* 0x0000002a07007c0c */ /* 0x000fe2000c701270 */
[----:B------:R-:W3:Y:S10]  /*3c290*/  LDL.LU R57, [R1+0x17d0] ;  /* 0x0017d00001397983 */ /* 0x000ef40000300800 */
        /* <DEDUP_REMOVED lines=11> */
[----:B------:R-:W4:Y:S03]  /*3c350*/  LDL.LU R56, [R1+0x17cc] ;  /* 0x0017cc0001387983 */ /* 0x000f260000300800 */
[----:B------:R-:W-:Y:S01]  /*3c360*/  @P1 LOP3.LUT R17, R17, 0x4, RZ, 0xfc, !PT ;  /* 0x0000000411111812 */ /* 0x000fe200078efcff */
[----:B-1----:R-:W-:-:S03]  /*3c370*/  VIADD R24, R24, UR28 ;  /* 0x0000001c18187c36 */ /* 0x002fc60008000000 */
[----:B------:R-:W-:Y:S01]  /*3c380*/  LOP3.LUT R17, R17, 0xfffffffd, RZ, 0xc0, !PT ;  /* 0xfffffffd11117812 */ /* 0x000fe200078ec0ff */
[----:B------:R-:W-:Y:S01]  /*3c390*/  ULDC UR28, c[0x0][0x248] ;  /* 0x00009200001c7ab9 */ /* 0x000fe20000000800 */
[----:B------:R1:W-:Y:S02]  /*3c3a0*/  STL [R1+0x1554], R24 ;  /* 0x0015541801007387 */ /* 0x0003e40000100800 */
[----:B------:R-:W-:Y:S02]  /*3c3b0*/  @P0 LOP3.LUT R17, R17, 0x2, RZ, 0xfc, !PT ;  /* 0x0000000211110812 */ /* 0x000fe400078efcff */
[----:B------:R-:W-:Y:S01]  /*3c3c0*/  ISETP.GE.AND P0, PT, R51, UR39, PT ;  /* 0x0000002733007c0c */ /* 0x000fe2000bf06270 */
[----:B------:R-:W3:Y:S01]  /*3c3d0*/  LDL.LU R55, [R1+0x17c8] ;  /* 0x0017c80001377983 */ /* 0x000ee20000300800 */
[----:B-1----:R-:W-:Y:S02]  /*3c3e0*/  VIADD R24, R24, UR23 ;  /* 0x0000001718187c36 */ /* 0x002fe40008000000 */
[----:B------:R-:W-:Y:S01]  /*3c3f0*/  ISETP.LT.AND P1, PT, R8, UR56, !P0 ;  /* 0x0000003808007c0c */ /* 0x000fe2000c721270 */
[----:B------:R-:W-:Y:S01]  /*3c400*/  ULDC UR56, c[0x0][0x228] ;  /* 0x00008a0000387ab9 */ /* 0x000fe20000000800 */
[----:B------:R-:W-:Y:S01]  /*3c410*/  LOP3.LUT R17, R17, 0xfffffffe, RZ, 0xc0, !PT ;  /* 0xfffffffe11117812 */ /* 0x000fe200078ec0ff */
[----:B------:R-:W-:Y:S01]  /*3c420*/  ULDC.64 UR38, c[0x0][0x228] ;  /* 0x00008a0000267ab9 */ /* 0x000fe20000000a00 */
[----:B------:R1:W-:Y:S01]  /*3c430*/  STL [R1+0x155c], R24 ;  /* 0x00155c1801007387 */ /* 0x0003e20000100800 */
[----:B------:R-:W-:-:S03]  /*3c440*/  ULDC UR23, c[0x0][0x228] ;  /* 0x00008a0000177ab9 */ /* 0x000fc60000000800 */
[----:B------:R-:W4:Y:S01]  /*3c450*/  LDL.LU R54, [R1+0x17c4] ;  /* 0x0017c40001367983 */ /* 0x000f220000300800 */
[----:B-1----:R-:W-:Y:S01]  /*3c460*/  VIADD R24, R24, UR28 ;  /* 0x0000001c18187c36 */ /* 0x002fe20008000000 */
[----:B------:R-:W-:Y:S02]  /*3c470*/  ULDC.64 UR28, c[0x0][0x228] ;  /* 0x00008a00001c7ab9 */ /* 0x000fe40000000a00 */
[----:B------:R-:W-:Y:S02]  /*3c480*/  ISETP.LT.AND P0, PT, R7, UR28, !P0 ;  /* 0x0000001c07007c0c */ /* 0x000fe4000c701270 */
[----:B------:R-:W-:-:S11]  /*3c490*/  @P1 LOP3.LUT R17, R17, 0x1, RZ, 0xfc, !PT ;  /* 0x0000000111111812 */ /* 0x000fd600078efcff */
        /* <DEDUP_REMOVED lines=163> */
[----:B------:R-:W4:Y:S10]  /*3ced0*/  LDL.LU R48, [R1+0x17ac] ;  /* 0x0017ac0001307983 */ /* 0x000f340000300800 */
[----:B------:R-:W-:-:S02]  /*3cee0*/  @P0 LOP3.LUT R15, R15, 0x80000000, RZ, 0xfc, !PT ;  /* 0x800000000f0f0812 */ /* 0x000fc400078efcff */
[----:B------:R-:W-:Y:S01]  /*3cef0*/  ISETP.GE.AND P0, PT, R34, UR33, PT ;  /* 0x0000002122007c0c */ /* 0x000fe2000bf06270 */
[----:B------:R-:W-:Y:S01]  /*3cf00*/  ULDC.64 UR32, c[0x0][0x228] ;  /* 0x00008a0000207ab9 */ /* 0x000fe20000000a00 */
[----:B------:R-:W-:Y:S02]  /*3cf10*/  @P1 LOP3.LUT R16, R16, 0x1, RZ, 0xfc, !PT ;  /* 0x0000000110101812 */ /* 0x000fe400078efcff */
[----:B------:R-:W-:Y:S01]  /*3cf20*/  ISETP.LT.AND P1, PT, R8, UR47, !P0 ;  /* 0x0000002f08007c0c */ /* 0x000fe2000c721270 */
[----:B-1----:R-:W-:Y:S01]  /*3cf30*/  VIADD R24, R24, UR27 ;  /* 0x0000001b18187c36 */ /* 0x002fe20008000000 */
[----:B------:R-:W-:Y:S01]  /*3cf40*/  ISETP.LT.AND P0, PT, R7, UR38, !P0 ;  /* 0x0000002607007c0c */ /* 0x000fe2000c701270 */
[----:B------:R-:W-:Y:S01]  /*3cf50*/  ULDC UR27, c[0x0][0x248] ;  /* 0x00009200001b7ab9 */ /* 0x000fe20000000800 */
[----:B------:R-:W-:Y:S01]  /*3cf60*/  LOP3.LUT R15, R15, 0xbfffffff, RZ, 0xc0, !PT ;  /* 0xbfffffff0f0f7812 */ /* 0x000fe200078ec0ff */
[----:B------:R-:W-:Y:S01]  /*3cf70*/  ULDC UR38, c[0x0][0x228] ;  /* 0x00008a0000267ab9 */ /* 0x000fe20000000800 */
        /* <DEDUP_REMOVED lines=22> */
[----:B------:R1:W-:Y:S01]  /*3d0e0*/  STL [R1+0x1590], R24 ;  /* 0x0015901801007387 */ /* 0x0003e20000100800 */
[----:B------:R-:W-:-:S03]  /*3d0f0*/  ULDC UR45, c[0x0][0x228] ;  /* 0x00008a00002d7ab9 */ /* 0x000fc60000000800 */
[----:B------:R-:W4:Y:S06]  /*3d100*/  LDL.LU R46, [R1+0x17a4] ;  /* 0x0017a400012e7983 */ /* 0x000f2c0000300800 */
        /* <DEDUP_REMOVED lines=12> */
[----:B------:R-:W3:Y:S01]  /*3d1d0*/  LDL.LU R45, [R1+0x17a0] ;  /* 0x0017a000012d7983 */ /* 0x000ee20000300800 */
[----:B-1----:R-:W-:Y:S01]  /*3d1e0*/  IADD3 R24, R24, UR27, RZ ;  /* 0x0000001b18187c10 */ /* 0x002fe2000fffe0ff */
[----:B------:R-:W-:-:S04]  /*3d1f0*/  ULDC UR27, c[0x0][0x248] ;  /* 0x00009200001b7ab9 */ /* 0x000fc80000000800 */
[----:B------:R-:W-:Y:S01]  /*3d200*/  @P1 LOP3.LUT R15, R15, 0x1000000, RZ, 0xfc, !PT ;  /* 0x010000000f0f1812 */ /* 0x000fe200078efcff */
[----:B------:R1:W-:Y:S03]  /*3d210*/  STL [R1+0x15a0], R24 ;  /* 0x0015a01801007387 */ /* 0x0003e60000100800 */
[----:B------:R-:W-:-:S04]  /*3d220*/  LOP3.LUT R15, R15, 0xff7fffff, RZ, 0xc0, !PT ;  /* 0xff7fffff0f0f7812 */ /* 0x000fc800078ec0ff */
[----:B------:R-:W-:Y:S02]  /*3d230*/  @P0 LOP3.LUT R15, R15, 0x800000, RZ, 0xfc, !PT ;  /* 0x008000000f0f0812 */ /* 0x000fe400078efcff */
[----:B------:R-:W-:Y:S01]  /*3d240*/  ISETP.GE.AND P0, PT, R30, UR43, PT ;  /* 0x0000002b1e007c0c */ /* 0x000fe2000bf06270 */
[----:B------:R-:W-:Y:S01]  /*3d250*/  ULDC.64 UR42, c[0x0][0x228] ;  /* 0x00008a00002a7ab9 */ /* 0x000fe20000000a00 */
[----:B-1----:R-:W-:Y:S01]  /*3d260*/  VIADD R24, R24, UR27 ;  /* 0x0000001b18187c36 */ /* 0x002fe20008000000 */
[----:B------:R-:W-:Y:S01]  /*3d270*/  ULDC UR27, c[0x0][0x248] ;  /* 0x00009200001b7ab9 */ /* 0x000fe20000000800 */
[----:B------:R-:W-:Y:S01]  /*3d280*/  ISETP.LT.AND P1, PT, R8, UR11, !P0 ;  /* 0x0000000b08007c0c */ /* 0x000fe2000c721270 */
[----:B------:R-:W-:Y:S02]  /*3d290*/  ULDC UR11, c[0x0][0x248] ;  /* 0x00009200000b7ab9 */ /* 0x000fe40000000800 */
[----:B------:R1:W-:Y:S04]  /*3d2a0*/  STL [R1+0x15a8], R24 ;  /* 0x0015a81801007387 */ /* 0x0003e80000100800 */
[----:B------:R-:W4:Y:S01]  /*3d2b0*/  LDL.LU R44, [R1+0x179c] ;  /* 0x00179c00012c7983 */ /* 0x000f220000300800 */
[----:B-1----:R-:W-:Y:S01]  /*3d2c0*/  VIADD R24, R24, UR27 ;  /* 0x0000001b18187c36 */ /* 0x002fe20008000000 */
[----:B------:R-:W-:-:S04]  /*3d2d0*/  ULDC UR27, c[0x0][0x248] ;  /* 0x00009200001b7ab9 */ /* 0x000fc80000000800 */
[----:B------:R1:W-:Y:S01]  /*3d2e0*/  STL [R1+0x15ac], R24 ;  /* 0x0015ac1801007387 */ /* 0x0003e20000100800 */
[----:B------:R-:W-:Y:S02]  /*3d2f0*/  ISETP.LT.AND P0, PT, R7, UR36, !P0 ;  /* 0x0000002407007c0c */ /* 0x000fe4000c701270 */
[----:B------:R-:W-:Y:S01]  /*3d300*/  LOP3.LUT R15, R15, 0xffbfffff, RZ, 0xc0, !PT ;  /* 0xffbfffff0f0f7812 */ /* 0x000fe200078ec0ff */
[----:B------:R-:W3:Y:S01]  /*3d310*/  LDL.LU R43, [R1+0x1798] ;  /* 0x00179800012b7983 */ /* 0x000ee20000300800 */
[----:B-1----:R-:W-:Y:S01]  /*3d320*/  VIADD R24, R24, UR27 ;  /* 0x0000001b18187c36 */ /* 0x002fe20008000000 */
[----:B------:R-:W-:Y:S01]  /*3d330*/  ULDC UR27, c[0x0][0x248] ;  /* 0x00009200001b7ab9 */ /* 0x000fe20000000800 */
[----:B------:R-:W-:-:S03]  /*3d340*/  @P1 LOP3.LUT R15, R15, 0x400000, RZ, 0xfc, !PT ;  /* 0x004000000f0f1812 */ /* 0x000fc600078efcff */
[----:B------:R1:W-:Y:S01]  /*3d350*/  STL [R1+0x15b4], R24 ;  /* 0x0015b41801007387 */ /* 0x0003e20000100800 */
[----:B------:R-:W-:-:S03]  /*3d360*/  LOP3.LUT R15, R15, 0xffdfffff, RZ, 0xc0, !PT ;  /* 0xffdfffff0f0f7812 */ /* 0x000fc600078ec0ff */
[----:B------:R-:W4:Y:S01]  /*3d370*/  LDL.LU R42, [R1+0x1794] ;  /* 0x00179400012a7983 */ /* 0x000f220000300800 */
[----:B-1----:R-:W-:Y:S01]  /*3d380*/  VIADD R24, R24, UR27 ;  /* 0x0000001b18187c36 */ /* 0x002fe20008000000 */
[----:B------:R-:W-:-:S04]  /*3d390*/  ULDC UR27, c[0x0][0x248] ;  /* 0x00009200001b7ab9 */ /* 0x000fc80000000800 */
[----:B------:R1:W-:Y:S01]  /*3d3a0*/  STL [R1+0x15b8], R24 ;  /* 0x0015b81801007387 */ /* 0x0003e20000100800 */
[----:B------:R-:W-:Y:S02]  /*3d3b0*/  @P0 LOP3.LUT R15, R15, 0x200000, RZ, 0xfc, !PT ;  /* 0x002000000f0f0812 */ /* 0x000fe400078efcff */
[----:B------:R-:W-:Y:S01]  /*3d3c0*/  ISETP.GE.AND P0, PT, R29, UR31, PT ;  /* 0x0000001f1d007c0c */ /* 0x000fe2000bf06270 */
[----:B------:R-:W3:Y:S01]  /*3d3d0*/  LDL.LU R41, [R1+0x1790] ;  /* 0x0017900001297983 */ /* 0x000ee20000300800 */
[----:B-1----:R-:W-:Y:S01]  /*3d3e0*/  VIADD R24, R24, UR27 ;  /* 0x0000001b18187c36 */ /* 0x002fe20008000000 */
[----:B------:R-:W-:Y:S01]  /*3d3f0*/  ULDC UR27, c[0x0][0x248] ;  /* 0x00009200001b7ab9 */ /* 0x000fe20000000800 */
[----:B------:R-:W-:Y:S01]  /*3d400*/  LOP3.LUT R15, R15, 0xffefffff, RZ, 0xc0, !PT ;  /* 0xffefffff0f0f7812 */ /* 0x000fe200078ec0ff */
[----:B------:R-:W-:Y:S02]  /*3d410*/  ULDC.64 UR30, c[0x0][0x228] ;  /* 0x00008a00001e7ab9 */ /* 0x000fe40000000a00 */
[----:B------:R1:W-:Y:S01]  /*3d420*/  STL [R1+0x15c4], R24 ;  /* 0x0015c41801007387 */ /* 0x0003e20000100800 */
[----:B------:R-:W-:Y:S01]  /*3d430*/  ISETP.LT.AND P1, PT, R8, UR9, !P0 ;  /* 0x0000000908007c0c */ /* 0x000fe2000c721270 */
[----:B------:R-:W-:-:S02]  /*3d440*/  ULDC UR9, c[0x0][0x248] ;  /* 0x0000920000097ab9 */ /* 0x000fc40000000800 */
[----:B------:R-:W4:Y:S01]  /*3d450*/  LDL.LU R40, [R1+0x178c] ;  /* 0x00178c0001287983 */ /* 0x000f220000300800 */
[----:B-1----:R-:W-:Y:S01]  /*3d460*/  VIADD R24, R24, UR27 ;  /* 0x0000001b18187c36 */ /* 0x002fe20008000000 */
[----:B------:R-:W-:-:S04]  /*3d470*/  ULDC UR27, c[0x0][0x248] ;  /* 0x00009200001b7ab9 */ /* 0x000fc80000000800 */
[----:B------:R1:W-:Y:S01]  /*3d480*/  STL [R1+0x15c8], R24 ;  /* 0x0015c81801007387 */ /* 0x0003e20000100800 */
[----:B------:R-:W-:Y:S01]  /*3d490*/  ISETP.LT.AND P0, PT, R7, UR42, !P0 ;  /* 0x0000002a07007c0c */ /* 0x000fe2000c701270 */
[----:B------:R-:W-:Y:S02]  /*3d4a0*/  ULDC UR42, c[0x0][0x228] ;  /* 0x00008a00002a7ab9 */ /* 0x000fe40000000800 */
[----:B------:R-:W3:Y:S01]  /*3d4b0*/  LDL.LU R39, [R1+0x1788] ;  /* 0x0017880001277983 */ /* 0x000ee20000300800 */
[----:B-1----:R-:W-:Y:S01]  /*3d4c0*/  VIADD R24, R24, UR27 ;  /* 0x0000001b18187c36 */ /* 0x002fe20008000000 */
[----:B------:R-:W-:-:S04]  /*3d4d0*/  ULDC UR27, c[0x0][0x248] ;  /* 0x00009200001b7ab9 */ /* 0x000fc80000000800 */
[----:B------:R1:W-:Y:S01]  /*3d4e0*/  STL [R1+0x15d0], R24 ;  /* 0x0015d01801007387 */ /* 0x0003e20000100800 */
[----:B------:R-:W-:-:S03]  /*3d4f0*/  @P1 LOP3.LUT R15, R15, 0x100000, RZ, 0xfc, !PT ;  /* 0x001000000f0f1812 */ /* 0x000fc600078efcff */
[----:B------:R-:W4:Y:S01]  /*3d500*/  LDL.LU R38, [R1+0x1784] ;  /* 0x0017840001267983 */ /* 0x000f220000300800 */
[----:B-1----:R-:W-:Y:S01]  /*3d510*/  VIADD R24, R24, UR27 ;  /* 0x0000001b18187c36 */ /* 0x002fe20008000000 */
[----:B------:R-:W-:Y:S01]  /*3d520*/  ULDC UR27, c[0x0][0x248] ;  /* 0x00009200001b7ab9 */ /* 0x000fe20000000800 */
[----:B------:R-:W-:-:S03]  /*3d530*/  LOP3.LUT R15, R15, 0xfff7ffff, RZ, 0xc0, !PT ;  /* 0xfff7ffff0f0f7812 */ /* 0x000fc600078ec0ff */
[----:B------:R1:W-:Y:S01]  /*3d540*/  STL [R1+0x15d4], R24 ;  /* 0x0015d41801007387 */ /* 0x0003e20000100800 */
[----:B------:R-:W-:-:S03]  /*3d550*/  @P0 LOP3.LUT R15, R15, 0x80000, RZ, 0xfc, !PT ;  /* 0x000800000f0f0812 */ /* 0x000fc600078efcff */
[----:B------:R-:W3:Y:S01]  /*3d560*/  LDL.LU R37, [R1+0x1780] ;  /* 0x0017800001257983 */ /* 0x000ee20000300800 */
[----:B-1----:R-:W-:Y:S01]  /*3d570*/  VIADD R24, R24, UR27 ;  /* 0x0000001b18187c36 */ /* 0x002fe20008000000 */
[----:B------:R-:W-:Y:S01]  /*3d580*/  ULDC UR27, c[0x0][0x248] ;  /* 0x00009200001b7ab9 */ /* 0x000fe20000000800 */
[----:B------:R-:W-:Y:S01]  /*3d590*/  ISETP.GE.AND P0, PT, R28, UR29, PT ;  /* 0x0000001d1c007c0c */ /* 0x000fe2000bf06270 */
[----:B------:R-:W-:Y:S02]  /*3d5a0*/  ULDC.64 UR28, c[0x0][0x228] ;  /* 0x00008a00001c7ab9 */ /* 0x000fe40000000a00 */
[----:B------:R1:W-:Y:S01]  /*3d5b0*/  STL [R1+0x15dc], R24 ;  /* 0x0015dc1801007387 */ /* 0x0003e20000100800 */
[----:B------:R-:W-:-:S03]  /*3d5c0*/  ISETP.LT.AND P1, PT, R8, UR10, !P0 ;  /* 0x0000000a08007c0c */ /* 0x000fc6000c721270 */
[----:B------:R-:W4:Y:S01]  /*3d5d0*/  LDL.LU R36, [R1+0x177c] ;  /* 0x00177c0001247983 */ /* 0x000f220000300800 */
[----:B-1----:R-:W-:Y:S01]  /*3d5e0*/  VIADD R24, R24, UR27 ;  /* 0x0000001b18187c36 */ /* 0x002fe20008000000 */
[----:B------:R-:W-:-:S04]  /*3d5f0*/  ULDC UR27, c[0x0][0x248] ;  /* 0x00009200001b7ab9 */ /* 0x000fc80000000800 */
[----:B------:R1:W-:Y:S01]  /*3d600*/  STL [R1+0x15e4], R24 ;  /* 0x0015e41801007387 */ /* 0x0003e20000100800 */
[----:B------:R-:W-:-:S03]  /*3d610*/  ISETP.LT.AND P0, PT, R7, UR30, !P0 ;  /* 0x0000001e07007c0c */ /* 0x000fc6000c701270 */
[----:B------:R-:W3:Y:S01]  /*3d620*/  LDL.LU R35, [R1+0x1778] ;  /* 0x0017780001237983 */ /* 0x000ee20000300800 */
[----:B-1----:R-:W-:Y:S01]  /*3d630*/  VIADD R24, R24, UR27 ;  /* 0x0000001b18187c36 */ /* 0x002fe20008000000 */
[----:B------:R-:W-:Y:S01]  /*3d640*/  ULDC UR27, c[0x0][0x248] ;  /* 0x00009200001b7ab9 */ /* 0x000fe20000000800 */
[----:B------:R-:W-:-:S03]  /*3d650*/  LOP3.LUT R15, R15, 0xfffbffff, RZ, 0xc0, !PT ;  /* 0xfffbffff0f0f7812 */ /* 0x000fc600078ec0ff */
[----:B------:R1:W-:Y:S01]  /*3d660*/  STL [R1+0x15ec], R24 ;  /* 0x0015ec1801007387 */ /* 0x0003e20000100800 */
[----:B------:R-:W-:-:S03]  /*3d670*/  @P1 LOP3.LUT R15, R15, 0x40000, RZ, 0xfc, !PT ;  /* 0x000400000f0f1812 */ /* 0x000fc600078efcff */
[----:B------:R-:W4:Y:S01]  /*3d680*/  LDL.LU R34, [R1+0x1774] ;  /* 0x0017740001227983 */ /* 0x000f220000300800 */
[----:B-1----:R-:W-:Y:S01]  /*3d690*/  VIADD R24, R24, UR27 ;  /* 0x0000001b18187c36 */ /* 0x002fe20008000000 */
[----:B------:R-:W-:-:S04]  /*3d6a0*/  ULDC UR27, c[0x0][0x248] ;  /* 0x00009200001b7ab9 */ /* 0x000fc80000000800 */
[----:B------:R1:W-:Y:S01]  /*3d6b0*/  STL [R1+0x15f4], R24 ;  /* 0x0015f41801007387 */ /* 0x0003e20000100800 */
[----:B------:R-:W-:-:S03]  /*3d6c0*/  LOP3.LUT R15, R15, 0xfffdffff, RZ, 0xc0, !PT ;  /* 0xfffdffff0f0f7812 */ /* 0x000fc600078ec0ff */
[----:B------:R-:W3:Y:S01]  /*3d6d0*/  LDL.LU R33, [R1+0x1770] ;  /* 0x0017700001217983 */ /* 0x000ee20000300800 */
[----:B-1----:R-:W-:Y:S01]  /*3d6e0*/  VIADD R24, R24, UR27 ;  /* 0x0000001b18187c36 */ /* 0x002fe20008000000 */
[----:B------:R-:W-:Y:S01]  /*3d6f0*/  ULDC UR27, c[0x0][0x248] ;  /* 0x00009200001b7ab9 */ /* 0x000fe20000000800 */
[----:B------:R-:W-:-:S03]  /*3d700*/  @P0 LOP3.LUT R15, R15, 0x20000, RZ, 0xfc, !PT ;  /* 0x000200000f0f0812 */ /* 0x000fc600078efcff */
[----:B------:R1:W-:Y:S01]  /*3d710*/  STL [R1+0x15f8], R24 ;  /* 0x0015f81801007387 */ /* 0x0003e20000100800 */
[----:B------:R-:W-:-:S03]  /*3d720*/  ISETP.GE.AND P0, PT, R27, UR39, PT ;  /* 0x000000271b007c0c */ /* 0x000fc6000bf06270 */
[----:B------:R-:W4:Y:S01]  /*3d730*/  LDL.LU R32, [R1+0x176c] ;  /* 0x00176c0001207983 */ /* 0x000f220000300800 */
[----:B-1----:R-:W-:-:S03]  /*3d740*/  VIADD R24, R24, UR27 ;  /* 0x0000001b18187c36 */ /* 0x002fc60008000000 */
[----:B------:R-:W3:Y:S01]  /*3d750*/  LDL.LU R31, [R1+0x1768] ;  /* 0x00176800011f7983 */ /* 0x000ee20000300800 */
[----:B------:R-:W-:Y:S01]  /*3d760*/  ULDC UR27, c[0x0][0x248] ;  /* 0x00009200001b7ab9 */ /* 0x000fe20000000800 */
[----:B------:R-:W-:Y:S02]  /*3d770*/  ISETP.LT.AND P1, PT, R8, UR13, !P0 ;  /* 0x0000000d08007c0c */ /* 0x000fe4000c721270 */
[----:B------:R1:W-:Y:S04]  /*3d780*/  STL [R1+0x1600], R24 ;  /* 0x0016001801007387 */ /* 0x0003e80000100800 */
[----:B------:R-:W4:Y:S01]  /*3d790*/  LDL.LU R30, [R1+0x1764] ;  /* 0x00176400011e7983 */ /* 0x000f220000300800 */
[----:B-1----:R-:W-:-:S05]  /*3d7a0*/  VIADD R24, R24, UR27 ;  /* 0x0000001b18187c36 */ /* 0x002fca0008000000 */
[----:B------:R1:W-:Y:S01]  /*3d7b0*/  STL [R1+0x1604], R24 ;  /* 0x0016041801007387 */ /* 0x0003e20000100800 */
[----:B------:R-:W-:-:S03]  /*3d7c0*/  LOP3.LUT R15, R15, 0xfffeffff, RZ, 0xc0, !PT ;  /* 0xfffeffff0f0f7812 */ /* 0x000fc600078ec0ff */
[----:B------:R-:W3:Y:S01]  /*3d7d0*/  LDL.LU R29, [R1+0x1760] ;  /* 0x00176000011d7983 */ /* 0x000ee20000300800 */
[----:B-1----:R-:W-:Y:S01]  /*3d7e0*/  VIADD R24, R24, UR11 ;  /* 0x0000000b18187c36 */ /* 0x002fe20008000000 */
[----:B------:R-:W-:Y:S02]  /*3d7f0*/  ULDC.64 UR10, c[0x0][0x228] ;  /* 0x00008a00000a7ab9 */ /* 0x000fe40000000a00 */
[----:B------:R-:W-:Y:S02]  /*3d800*/  ISETP.LT.AND P0, PT, R7, UR10, !P0 ;  /* 0x0000000a07007c0c */ /* 0x000fe4000c701270 */
[----:B------:R-:W-:-:S04]  /*3d810*/  @P1 LOP3.LUT R15, R15, 0x10000, RZ, 0xfc, !PT ;  /* 0x000100000f0f1812 */ /* 0x000fc800078efcff */
[----:B------:R-:W-:-:S07]  /*3d820*/  LOP3.LUT R15, R15, 0xffff7fff, RZ, 0xc0, !PT ;  /* 0xffff7fff0f0f7812 */ /* 0x000fce00078ec0ff */
        /* <DEDUP_REMOVED lines=38> */
[----:B------:R-:W-:Y:S01]  /*3da90*/  ULDC UR4, c[0x0][0x248] ;  /* 0x0000920000047ab9 */ /* 0x000fe20000000800 */
[----:B------:R-:W-:Y:S01]  /*3daa0*/  ULDC UR12, c[0x0][0x228] ;  /* 0x00008a00000c7ab9 */ /* 0x000fe20000000800 */
[----:B-1----:R-:W-:Y:S01]  /*3dab0*/  VIADD R24, R24, UR9 ;  /* 0x0000000918187c36 */ /* 0x002fe20008000000 */
[----:B------:R-:W-:-:S04]  /*3dac0*/  ULDC UR9, c[0x0][0x248] ;  /* 0x0000920000097ab9 */ /* 0x000fc80000000800 */
[----:B------:R1:W-:Y:S03]  /*3dad0*/  STL [R1+0x161c], R24 ;  /* 0x00161c1801007387 */ /* 0x0003e60000100800 */
[----:B------:R-:W-:Y:S01]  /*3dae0*/  @P1 LOP3.LUT R15, R15, 0x100, RZ, 0xfc, !PT ;  /* 0x000001000f0f1812 */ /* 0x000fe200078efcff */
        /* <DEDUP_REMOVED lines=8> */
[----:B------:R-:W-:Y:S01]  /*3db70*/  ISETP.GE.AND P0, PT, R250, UR43, PT ;  /* 0x0000002bfa007c0c */ /* 0x000fe2000bf06270 */
[----:B------:R-:W-:Y:S01]  /*3db80*/  ULDC UR9, c[0x0][0x248] ;  /* 0x0000920000097ab9 */ /* 0x000fe20000000800 */
[----:B------:R-:W-:Y:S01]  /*3db90*/  LOP3.LUT R15, R15, 0xffffffbf, RZ, 0xc0, !PT ;  /* 0xffffffbf0f0f7812 */ /* 0x000fe200078ec0ff */
[----:B------:R-:W-:Y:S01]  /*3dba0*/  ULDC UR43, c[0x0][0x22c] ;  /* 0x00008b00002b7ab9 */ /* 0x000fe20000000800 */
[----:B------:R1:W-:Y:S01]  /*3dbb0*/  STL [R1+0x1624], R24 ;  /* 0x0016241801007387 */ /* 0x0003e20000100800 */
[----:B------:R-:W-:Y:S01]  /*3dbc0*/  ISETP.LT.AND P1, PT, R8, UR16, !P0 ;  /* 0x0000001008007c0c */ /* 0x000fe2000c721270 */
[----:B------:R-:W-:Y:S01]  /*3dbd0*/  ULDC UR16, c[0x0][0x248] ;  /* 0x0000920000107ab9 */ /* 0x000fe20000000800 */
[----:B-1----:R-:W-:Y:S01]  /*3dbe0*/  VIADD R24, R24, UR5 ;  /* 0x0000000518187c36 */ /* 0x002fe20008000000 */
[----:B------:R-:W-:-:S03]  /*3dbf0*/  ULDC UR5, c[0x0][0x248] ;  /* 0x0000920000057ab9 */ /* 0x000fc60000000800 */
[----:B------:R-:W-:Y:S01]  /*3dc00*/  VIADD R252, R24, UR5 ;  /* 0x0000000518fc7c36 */ /* 0x000fe20008000000 */
[----:B------:R1:W-:Y:S04]  /*3dc10*/  STL [R1+0x162c], R24 ;  /* 0x00162c1801007387 */ /* 0x0003e80000100800 */
[----:B-1----:R-:W4:Y:S04]  /*3dc20*/  LDL.LU R24, [R1+0x174c] ;  /* 0x00174c0001187983 */ /* 0x002f280000300800 */
[----:B------:R1:W-:Y:S01]  /*3dc30*/  STL [R1+0x1634], R252 ;  /* 0x001634fc01007387 */ /* 0x0003e20000100800 */
[----:B------:R-:W-:Y:S01]  /*3dc40*/  @P1 LOP3.LUT R15, R15, 0x40, RZ, 0xfc, !PT ;  /* 0x000000400f0f1812 */ /* 0x000fe200078efcff */
[----:B-1----:R-:W-:Y:S01]  /*3dc50*/  VIADD R252, R252, UR4 ;  /* 0x00000004fcfc7c36 */ /* 0x002fe20008000000 */
[----:B------:R-:W-:-:S02]  /*3dc60*/  ULDC.64 UR4, c[0x0][0x228] ;  /* 0x00008a0000047ab9 */ /* 0x000fc40000000a00 */
[----:B------:R-:W-:Y:S01]  /*3dc70*/  ISETP.LT.AND P0, PT, R7, UR4, !P0 ;  /* 0x0000000407007c0c */ /* 0x000fe2000c701270 */
[----:B------:R-:W-:Y:S01]  /*3dc80*/  ULDC UR4, c[0x0][0x248] ;  /* 0x0000920000047ab9 */ /* 0x000fe20000000800 */
[----:B------:R-:W-:-:S11]  /*3dc90*/  LOP3.LUT R15, R15, 0xffffffdf, RZ, 0xc0, !PT ;  /* 0xffffffdf0f0f7812 */ /* 0x000fd600078ec0ff */
[----:B------:R-:W-:Y:S02]  /*3dca0*/  @P0 LOP3.LUT R15, R15, 0x20, RZ, 0xfc, !PT ;  /* 0x000000200f0f0812 */ /* 0x000fe400078efcff */
[----:B------:R-:W-:Y:S01]  /*3dcb0*/  ISETP.GE.AND P0, PT, R249, UR31, PT ;  /* 0x0000001ff9007c0c */ /* 0x000fe2000bf06270 */
[----:B------:R-:W-:-:S03]  /*3dcc0*/  ULDC.64 UR30, c[0x0][0x228] ;  /* 0x00008a00001e7ab9 */ /* 0x000fc60000000a00 */
[----:B------:R-:W-:Y:S01]  /*3dcd0*/  ISETP.LT.AND P1, PT, R8, UR17, !P0 ;  /* 0x0000001108007c0c */ /* 0x000fe2000c721270 */
[----:B------:R-:W-:Y:S01]  /*3dce0*/  VIADD R251, R252, UR4 ;  /* 0x00000004fcfb7c36 */ /* 0x000fe20008000000 */
        /* <DEDUP_REMOVED lines=18> */
[----:B------:R-:W-:Y:S01]  /*3de10*/  ULDC.64 UR14, c[0x0][0x228] ;  /* 0x00008a00000e7ab9 */ /* 0x000fe20000000a00 */
[----:B------:R-:W-:Y:S01]  /*3de20*/  ISETP.LT.AND P0, PT, R7, UR10, !P0 ;  /* 0x0000000a07007c0c */ /* 0x000fe2000c701270 */
[----:B------:R-:W-:Y:S01]  /*3de30*/  VIADD R250, R251, UR4 ;  /* 0x00000004fbfa7c36 */ /* 0x000fe20008000000 */
[----:B------:R-:W-:Y:S01]  /*3de40*/  LOP3.LUT R15, R15, 0xfffffffe, RZ, 0xc0, !PT ;  /* 0xfffffffe0f0f7812 */ /* 0x000fe200078ec0ff */
[----:B------:R-:W-:Y:S01]  /*3de50*/  ULDC UR4, c[0x0][0x248] ;  /* 0x0000920000047ab9 */ /* 0x000fe20000000800 */
[----:B------:R-:W-:-:S09]  /*3de60*/  ULDC UR10, c[0x0][0x22c] ;  /* 0x00008b00000a7ab9 */ /* 0x000fd20000000800 */
[----:B------:R-:W-:Y:S02]  /*3de70*/  @P0 LOP3.LUT R14, R14, 0x80000000, RZ, 0xfc, !PT ;  /* 0x800000000e0e0812 */ /* 0x000fe400078efcff */
[----:B------:R-:W-:Y:S01]  /*3de80*/  ISETP.GE.AND P0, PT, R246, UR33, PT ;  /* 0x00000021f6007c0c */ /* 0x000fe2000bf06270 */
[----:B------:R-:W-:Y:S01]  /*3de90*/  ULDC.64 UR32, c[0x0][0x228] ;  /* 0x00008a0000207ab9 */ /* 0x000fe20000000a00 */
[----:B------:R-:W-:Y:S02]  /*3dea0*/  @P1 LOP3.LUT R15, R15, 0x1, RZ, 0xfc, !PT ;  /* 0x000000010f0f1812 */ /* 0x000fe400078efcff */
        /* <DEDUP_REMOVED lines=14> */
[----:B------:R-:W-:-:S07]  /*3df90*/  ULDC UR14, c[0x0][0x228] ;  /* 0x00008a00000e7ab9 */ /* 0x000fce0000000800 */
[----:B------:R-:W-:-:S04]  /*3dfa0*/  @P1 LOP3.LUT R14, R14, 0x10000000, RZ, 0xfc, !PT ;  /* 0x100000000e0e1812 */ /* 0x000fc800078efcff */
[----:B------:R-:W-:-:S04]  /*3dfb0*/  LOP3.LUT R14, R14, 0xf7ffffff, RZ, 0xc0, !PT ;  /* 0xf7ffffff0e0e7812 */ /* 0x000fc800078ec0ff */
[----:B------:R-:W-:Y:S02]  /*3dfc0*/  @P0 LOP3.LUT R14, R14, 0x8000000, RZ, 0xfc, !PT ;  /* 0x080000000e0e0812 */ /* 0x000fe400078efcff */
[----:B------:R-:W-:Y:S01]  /*3dfd0*/  ISETP.GE.AND P0, PT, R244, UR13, PT ;  /* 0x0000000df4007c0c */ /* 0x000fe2000bf06270 */
[----:B------:R-:W-:Y:S01]  /*3dfe0*/  VIADD R248, R249, UR4 ;  /* 0x00000004f9f87c36 */ /* 0x000fe20008000000 */
        /* <DEDUP_REMOVED lines=14> */
[----:B------:R-:W-:Y:S01]  /*3e0d0*/  ULDC UR5, c[0x0][0x228] ;  /* 0x00008a0000057ab9 */ /* 0x000fe20000000800 */
[----:B------:R-:W-:Y:S01]  /*3e0e0*/  ISETP.LT.AND P0, PT, R7, UR18, !P0 ;  /* 0x0000001207007c0c */ /* 0x000fe2000c701270 */
[----:B------:R-:W-:Y:S01]  /*3e0f0*/  VIADD R246, R247, UR4 ;  /* 0x00000004f7f67c36 */ /* 0x000fe20008000000 */
[----:B------:R-:W-:Y:S01]  /*3e100*/  ULDC UR4, c[0x0][0x248] ;  /* 0x0000920000047ab9 */ /* 0x000fe20000000800 */
        /* <DEDUP_REMOVED lines=16> */
[----:B------:R-:W-:Y:S02]  /*3e210*/  ISETP.LT.AND P0, PT, R7, UR36, !P0 ;  /* 0x0000002407007c0c */ /* 0x000fe4000c701270 */
[----:B------:R-:W-:-:S09]  /*3e220*/  LOP3.LUT R14, R14, 0xffefffff, RZ, 0xc0, !PT ;  /* 0xffefffff0e0e7812 */ /* 0x000fd200078ec0ff */
        /* <DEDUP_REMOVED lines=104> */
[----:B------:R-:W-:-:S11]  /*3e8b0*/  LOP3.LUT R14, R14, 0xfffffffe, RZ, 0xc0, !PT ;  /* 0xfffffffe0e0e7812 */ /* 0x000fd600078ec0ff */
[----:B------:R-:W-:Y:S02]  /*3e8c0*/  @P0 LOP3.LUT R13, R13, 0x80000000, RZ, 0xfc, !PT ;  /* 0x800000000d0d0812 */ /* 0x000fe400078efcff */
[----:B------:R-:W-:Y:S01]  /*3e8d0*/  ISETP.GE.AND P0, PT, R230, UR21, PT ;  /* 0x00000015e6007c0c */ /* 0x000fe2000bf06270 */
[----:B------:R-:W-:Y:S01]  /*3e8e0*/  VIADD R239, R240, UR9 ;  /* 0x00000009f0ef7c36 */ /* 0x000fe20008000000 */
[----:B------:R-:W-:Y:S01]  /*3e8f0*/  @P1 LOP3.LUT R14, R14, 0x1, RZ, 0xfc, !PT ;  /* 0x000000010e0e1812 */ /* 0x000fe200078efcff */
[----:B------:R-:W-:Y:S01]  /*3e900*/  ULDC UR9, c[0x0][0x248] ;  /* 0x0000920000097ab9 */ /* 0x000fe20000000800 */
[----:B------:R-:W-:Y:S01]  /*3e910*/  ISETP.LT.AND P1, PT, R8, UR46, !P0 ;  /* 0x0000002e08007c0c */ /* 0x000fe2000c721270 */
[----:B------:R-:W-:Y:S01]  /*3e920*/  ULDC UR46, c[0x0][0x228] ;  /* 0x00008a00002e7ab9 */ /* 0x000fe20000000800 */
[----:B------:R-:W-:Y:S02]  /*3e930*/  ISETP.LT.AND P0, PT, R7, UR36, !P0 ;  /* 0x0000002407007c0c */ /* 0x000fe4000c701270 */
        /* <DEDUP_REMOVED lines=68> */
[----:B------:R-:W-:Y:S01]  /*3ed80*/  ULDC UR34, c[0x0][0x228] ;  /* 0x00008a0000227ab9 */ /* 0x000fe20000000800 */
        /* <DEDUP_REMOVED lines=28> */
[----:B------:R-:W-:Y:S01]  /*3ef50*/  IADD3 R233, R234, UR20, RZ ;  /* 0x00000014eae97c10 */ /* 0x000fe2000fffe0ff */
[----:B------:R-:W-:Y:S01]  /*3ef60*/  ULDC UR20, c[0x0][0x228] ;  /* 0x00008a0000147ab9 */ /* 0x000fe20000000800 */
[----:B------:R-:W-:Y:S01]  /*3ef70*/  ISETP.LT.AND P0, PT, R7, UR30, !P0 ;  /* 0x0000001e07007c0c */ /* 0x000fe2000c701270 */
[----:B------:R-:W-:Y:S01]  /*3ef80*/  ULDC UR30, c[0x0][0x248] ;  /* 0x00009200001e7ab9 */ /* 0x000fe20000000800 */
[----:B------:R-:W-:Y:S01]  /*3ef90*/  LOP3.LUT R13, R13, 0xffffefff, RZ, 0xc0, !PT ;  /* 0xffffefff0d0d7812 */ /* 0x000fe200078ec0ff */
[----:B------:R-:W-:Y:S01]  /*3efa0*/  VIADD R232, R233, UR22 ;  /* 0x00000016e9e87c36 */ /* 0x000fe20008000000 */
[----:B------:R-:W-:-:S05]  /*3efb0*/  ULDC UR22, c[0x0][0x248] ;  /* 0x0000920000167ab9 */ /* 0x000fca0000000800 */
[----:B------:R-:W-:Y:S01]  /*3efc0*/  @P1 LOP3.LUT R13, R13, 0x1000, RZ, 0xfc, !PT ;  /* 0x000010000d0d1812 */ /* 0x000fe200078efcff */
[----:B------:R-:W-:Y:S01]  /*3efd0*/  VIADD R231, R232, UR22 ;  /* 0x00000016e8e77c36 */ /* 0x000fe20008000000 */
[----:B------:R-:W-:Y:S02]  /*3efe0*/  ULDC UR22, c[0x0][0x228] ;  /* 0x00008a0000167ab9 */ /* 0x000fe40000000800 */
[----:B------:R-:W-:Y:S01]  /*3eff0*/  LOP3.LUT R13, R13, 0xfffff7ff, RZ, 0xc0, !PT ;  /* 0xfffff7ff0d0d7812 */ /* 0x000fe200078ec0ff */
[----:B------:R-:W-:Y:S01]  /*3f000*/  VIADD R230, R231, UR24 ;  /* 0x00000018e7e67c36 */ /* 0x000fe20008000000 */
[----:B------:R-:W-:Y:S02]  /*3f010*/  ULDC UR24, c[0x0][0x248] ;  /* 0x0000920000187ab9 */ /* 0x000fe40000000800 */
[----:B------:R-:W-:Y:S02]  /*3f020*/  @P0 LOP3.LUT R13, R13, 0x800, RZ, 0xfc, !PT ;  /* 0x000008000d0d0812 */ /* 0x000fe400078efcff */
[----:B------:R-:W-:Y:S01]  /*3f030*/  ISETP.GE.AND P0, PT, R220, UR27, PT ;  /* 0x0000001bdc007c0c */ /* 0x000fe2000bf06270 */
[----:B------:R-:W-:Y:S01]  /*3f040*/  VIADD R229, R230, UR24 ;  /* 0x00000018e6e57c36 */ /* 0x000fe20008000000 */
[----:B------:R-:W-:Y:S01]  /*3f050*/  LOP3.LUT R13, R13, 0xfffffbff, RZ, 0xc0, !PT ;  /* 0xfffffbff0d0d7812 */ /* 0x000fe200078ec0ff */
[----:B------:R-:W-:Y:S01]  /*3f060*/  ULDC UR24, c[0x0][0x22c] ;  /* 0x00008b0000187ab9 */ /* 0x000fe20000000800 */
[----:B------:R-:W-:Y:S01]  /*3f070*/  ISETP.LT.AND P1, PT, R8, UR40, !P0 ;  /* 0x0000002808007c0c */ /* 0x000fe2000c721270 */
[----:B------:R-:W-:Y:S01]  /*3f080*/  VIADD R228, R229, UR26 ;  /* 0x0000001ae5e47c36 */ /* 0x000fe20008000000 */
[----:B------:R-:W-:Y:S01]  /*3f090*/  ULDC UR26, c[0x0][0x248] ;  /* 0x00009200001a7ab9 */ /* 0x000fe20000000800 */
[----:B------:R-:W-:Y:S01]  /*3f0a0*/  ISETP.LT.AND P0, PT, R7, UR28, !P0 ;  /* 0x0000001c07007c0c */ /* 0x000fe2000c701270 */
[----:B------:R-:W-:Y:S01]  /*3f0b0*/  ULDC UR40, c[0x0][0x228] ;  /* 0x00008a0000287ab9 */ /* 0x000fe20000000800 */
[----:B------:R-:W-:Y:S01]  /*3f0c0*/  VIADD R227, R228, UR26 ;  /* 0x0000001ae4e37c36 */ /* 0x000fe20008000000 */
[----:B------:R-:W-:Y:S01]  /*3f0d0*/  ULDC UR26, c[0x0][0x248] ;  /* 0x00009200001a7ab9 */ /* 0x000fe20000000800 */
[----:B------:R-:W-:-:S02]  /*3f0e0*/  ULDC UR28, c[0x0][0x228] ;  /* 0x00008a00001c7ab9 */ /* 0x000fc40000000800 */
[----:B------:R-:W-:Y:S01]  /*3f0f0*/  VIADD R226, R227, UR26 ;  /* 0x0000001ae3e27c36 */ /* 0x000fe20008000000 */
[----:B------:R-:W-:-:S03]  /*3f100*/  ULDC UR26, c[0x0][0x248] ;  /* 0x00009200001a7ab9 */ /* 0x000fc60000000800 */
[----:B------:R-:W-:Y:S01]  /*3f110*/  @P1 LOP3.LUT R13, R13, 0x400, RZ, 0xfc, !PT ;  /* 0x000004000d0d1812 */ /* 0x000fe200078efcff */
[----:B------:R-:W-:Y:S01]  /*3f120*/  VIADD R225, R226, UR26 ;  /* 0x0000001ae2e17c36 */ /* 0x000fe20008000000 */
[----:B------:R-:W-:Y:S02]  /*3f130*/  ULDC UR26, c[0x0][0x248] ;  /* 0x00009200001a7ab9 */ /* 0x000fe40000000800 */
[----:B------:R-:W-:Y:S01]  /*3f140*/  LOP3.LUT R13, R13, 0xfffffdff, RZ, 0xc0, !PT ;  /* 0xfffffdff0d0d7812 */ /* 0x000fe200078ec0ff */
[----:B------:R-:W-:Y:S01]  /*3f150*/  VIADD R224, R225, UR26 ;  /* 0x0000001ae1e07c36 */ /* 0x000fe20008000000 */
[----:B------:R-:W-:Y:S02]  /*3f160*/  ULDC UR26, c[0x0][0x248] ;  /* 0x00009200001a7ab9 */ /* 0x000fe40000000800 */
[----:B------:R-:W-:Y:S01]  /*3f170*/  @P0 LOP3.LUT R13, R13, 0x200, RZ, 0xfc, !PT ;  /* 0x000002000d0d0812 */ /* 0x000fe200078efcff */
[----:B------:R-:W-:Y:S01]  /*3f180*/  VIADD R223, R224, UR26 ;  /* 0x0000001ae0df7c36 */ /* 0x000fe20008000000 */
[----:B------:R-:W-:Y:S01]  /*3f190*/  ISETP.GE.AND P0, PT, R219, UR41, PT ;  /* 0x00000029db007c0c */ /* 0x000fe2000bf06270 */
[----:B------:R-:W-:-:S02]  /*3f1a0*/  ULDC UR26, c[0x0][0x248] ;  /* 0x00009200001a7ab9 */ /* 0x000fc40000000800 */
[----:B------:R-:W-:Y:S01]  /*3f1b0*/  VIADD R222, R223, UR26 ;  /* 0x0000001adfde7c36 */ /* 0x000fe20008000000 */
[----:B------:R-:W-:Y:S01]  /*3f1c0*/  ISETP.LT.AND P1, PT, R8, UR40, !P0 ;  /* 0x0000002808007c0c */ /* 0x000fe2000c721270 */
[----:B------:R-:W-:Y:S01]  /*3f1d0*/  ULDC UR26, c[0x0][0x248] ;  /* 0x00009200001a7ab9 */ /* 0x000fe20000000800 */
[----:B------:R-:W-:Y:S01]  /*3f1e0*/  LOP3.LUT R13, R13, 0xfffffeff, RZ, 0xc0, !PT ;  /* 0xfffffeff0d0d7812 */ /* 0x000fe200078ec0ff */
[----:B------:R-:W-:Y:S01]  /*3f1f0*/  VIADD R221, R222, UR26 ;  /* 0x0000001adedd7c36 */ /* 0x000fe20008000000 */
[----:B------:R-:W-:Y:S01]  /*3f200*/  ULDC.64 UR26, c[0x0][0x228] ;  /* 0x00008a00001a7ab9 */ /* 0x000fe20000000a00 */
[----:B------:R-:W-:Y:S01]  /*3f210*/  ULDC.64 UR40, c[0x0][0x228] ;  /* 0x00008a0000287ab9 */ /* 0x000fe20000000a00 */
[----:B------:R-:W-:-:S07]  /*3f220*/  ISETP.LT.AND P0, PT, R7, UR26, !P0 ;  /* 0x0000001a07007c0c */ /* 0x000fce000c701270 */
[----:B------:R-:W-:Y:S01]  /*3f230*/  @P1 LOP3.LUT R13, R13, 0x100, RZ, 0xfc, !PT ;  /* 0x000001000d0d1812 */ /* 0x000fe200078efcff */
[----:B------:R-:W-:Y:S01]  /*3f240*/  VIADD R220, R221, UR30 ;  /* 0x0000001edddc7c36 */ /* 0x000fe20008000000 */
[----:B------:R-:W-:Y:S01]  /*3f250*/  ULDC UR30, c[0x0][0x248] ;  /* 0x00009200001e7ab9 */ /* 0x000fe20000000800 */
[----:B------:R-:W-:Y:S01]  /*3f260*/  ULDC UR26, c[0x0][0x228] ;  /* 0x00008a00001a7ab9 */ /* 0x000fe20000000800 */
[----:B------:R-:W-:-:S04]  /*3f270*/  LOP3.LUT R13, R13, 0xffffff7f, RZ, 0xc0, !PT ;  /* 0xffffff7f0d0d7812 */ /* 0x000fc800078ec0ff */
[----:B------:R-:W-:Y:S02]  /*3f280*/  @P0 LOP3.LUT R13, R13, 0x80, RZ, 0xfc, !PT ;  /* 0x000000800d0d0812 */ /* 0x000fe400078efcff */
[----:B------:R-:W-:-:S04]  /*3f290*/  ISETP.GE.AND P0, PT, R218, UR39, PT ;  /* 0x00000027da007c0c */ /* 0x000fc8000bf06270 */
        /* <DEDUP_REMOVED lines=34> */
[----:B------:R-:W-:Y:S01]  /*3f4c0*/  VIADD R216, R217, UR30 ;  /* 0x0000001ed9d87c36 */ /* 0x000fe20008000000 */
[----:B------:R-:W-:Y:S01]  /*3f4d0*/  ISETP.LT.AND P0, PT, R7, UR32, !P0 ;  /* 0x0000002007007c0c */ /* 0x000fe2000c701270 */
[----:B------:R-:W-:Y:S01]  /*3f4e0*/  ULDC UR30, c[0x0][0x228] ;  /* 0x00008a00001e7ab9 */ /* 0x000fe20000000800 */
[----:B------:R-:W-:Y:S01]  /*3f4f0*/  LOP3.LUT R13, R13, 0xfffffffe, RZ, 0xc0, !PT ;  /* 0xfffffffe0d0d7812 */ /* 0x000fe200078ec0ff */
[----:B------:R-:W-:Y:S01]  /*3f500*/  ULDC.64 UR36, c[0x0][0x228] ;  /* 0x00008a0000247ab9 */ /* 0x000fe20000000a00 */
[----:B------:R-:W-:-:S09]  /*3f510*/  ULDC UR32, c[0x0][0x22c] ;  /* 0x00008b0000207ab9 */ /* 0x000fd20000000800 */
[----:B------:R-:W-:Y:S02]  /*3f520*/  @P0 LOP3.LUT R12, R12, 0x80000000, RZ, 0xfc, !PT ;  /* 0x800000000c0c0812 */ /* 0x000fe400078efcff */
[----:B------:R-:W-:Y:S02]  /*3f530*/  ISETP.GE.AND P0, PT, R214, UR31, PT ;  /* 0x0000001fd6007c0c */ /* 0x000fe4000bf06270 */
[----:B------:R-:W-:Y:S02]  /*3f540*/  @P1 LOP3.LUT R13, R13, 0x1, RZ, 0xfc, !PT ;  /* 0x000000010d0d1812 */ /* 0x000fe400078efcff */
[----:B------:R-:W-:Y:S01]  /*3f550*/  ISETP.LT.AND P1, PT, R8, UR30, !P0 ;  /* 0x0000001e08007c0c */ /* 0x000fe2000c721270 */
[----:B------:R-:W-:Y:S01]  /*3f560*/  ULDC UR30, c[0x0][0x248] ;  /* 0x00009200001e7ab9 */ /* 0x000fe20000000800 */
[----:B------:R-:W-:Y:S02]  /*3f570*/  ISETP.LT.AND P0, PT, R7, UR36, !P0 ;  /* 0x0000002407007c0c */ /* 0x000fe4000c701270 */
[----:B------:R-:W-:Y:S01]  /*3f580*/  LOP3.LUT R12, R12, 0xbfffffff, RZ, 0xc0, !PT ;  /* 0xbfffffff0c0c7812 */ /* 0x000fe200078ec0ff */
[----:B------:R-:W-:Y:S01]  /*3f590*/  VIADD R215, R216, UR30 ;  /* 0x0000001ed8d77c36 */ /* 0x000fe20008000000 */
[----:B------:R-:W-:Y:S01]  /*3f5a0*/  ULDC.64 UR30, c[0x0][0x228] ;  /* 0x00008a00001e7ab9 */ /* 0x000fe20000000a00 */
[----:B------:R-:W-:-:S06]  /*3f5b0*/  ULDC UR36, c[0x0][0x228] ;  /* 0x00008a0000247ab9 */ /* 0x000fcc0000000800 */
[----:B------:R-:W-:-:S04]  /*3f5c0*/  @P1 LOP3.LUT R12, R12, 0x40000000, RZ, 0xfc, !PT ;  /* 0x400000000c0c1812 */ /* 0x000fc800078efcff */
[----:B------:R-:W-:-:S04]  /*3f5d0*/  LOP3.LUT R12, R12, 0xdfffffff, RZ, 0xc0, !PT ;  /* 0xdfffffff0c0c7812 */ /* 0x000fc800078ec0ff */
[----:B------:R-:W-:Y:S02]  /*3f5e0*/  @P0 LOP3.LUT R12, R12, 0x20000000, RZ, 0xfc, !PT ;  /* 0x200000000c0c0812 */ /* 0x000fe400078efcff */
[----:B------:R-:W-:Y:S01]  /*3f5f0*/  ISETP.GE.AND P0, PT, R213, UR29, PT ;  /* 0x0000001dd5007c0c */ /* 0x000fe2000bf06270 */
[----:B------:R-:W-:-:S03]  /*3f600*/  ULDC UR29, c[0x0][0x248] ;  /* 0x00009200001d7ab9 */ /* 0x000fc60000000800 */
        /* <DEDUP_REMOVED lines=15> */
[----:B------:R-:W-:Y:S01]  /*3f700*/  ULDC UR48, c[0x0][0x22c] ;  /* 0x00008b0000307ab9 */ /* 0x000fe20000000800 */
[----:B------:R-:W-:-:S09]  /*3f710*/  ULDC UR27, c[0x0][0x248] ;  /* 0x00009200001b7ab9 */ /* 0x000fd20000000800 */
        /* <DEDUP_REMOVED lines=76> */
[----:B------:R-:W-:-:S03]  /*3fbe0*/  ULDC UR10, c[0x0][0x228] ;  /* 0x00008a00000a7ab9 */ /* 0x000fc60000000800 */
[----:B------:R-:W-:Y:S01]  /*3fbf0*/  ISETP.LT.AND P1, PT, R8, UR10, !P0 ;  /* 0x0000000a08007c0c */ /* 0x000fe2000c721270 */
[----:B------:R-:W-:Y:S01]  /*3fc00*/  VIADD R207, R208, UR31 ;  /* 0x0000001fd0cf7c36 */ /* 0x000fe20008000000 */
        /* <DEDUP_REMOVED lines=49> */
[----:B------:R-:W-:Y:S01]  /*3ff20*/  VIADD R202, R203, UR12 ;  /* 0x0000000ccbca7c36 */ /* 0x000fe20008000000 */
[----:B------:R-:W-:Y:S01]  /*3ff30*/  ISETP.LT.AND P0, PT, R7, UR20, !P0 ;  /* 0x0000001407007c0c */ /* 0x000fe2000c701270 */
[----:B------:R-:W-:Y:S01]  /*3ff40*/  ULDC UR12, c[0x0][0x228] ;  /* 0x00008a00000c7ab9 */ /* 0x000fe20000000800 */
[----:B------:R-:W-:Y:S01]  /*3ff50*/  ULDC UR16, c[0x0][0x228] ;  /* 0x00008a0000107ab9 */ /* 0x000fe20000000800 */
        /* <DEDUP_REMOVED lines=19> */
[----:B------:R-:W-:Y:S02]  /*40090*/  ISETP.GE.AND P0, PT, R199, UR24, PT ;  /* 0x00000018c7007c0c */ /* 0x000fe4000bf06270 */
[----:B------:R-:W-:Y:S01]  /*400a0*/  LOP3.LUT R12, R12, 0xfffffffe, RZ, 0xc0, !PT ;  /* 0xfffffffe0c0c7812 */ /* 0x000fe200078ec0ff */
[----:B------:R-:W-:Y:S01]  /*400b0*/  VIADD R199, R200, UR21 ;  /* 0x00000015c8c77c36 */ /* 0x000fe20008000000 */
[----:B------:R-:W-:Y:S01]  /*400c0*/  ISETP.LT.AND P1, PT, R8, UR25, !P0 ;  /* 0x0000001908007c0c */ /* 0x000fe2000c721270 */
[----:B------:R-:W-:Y:S01]  /*400d0*/  ULDC UR21, c[0x0][0x22c] ;  /* 0x00008b0000157ab9 */ /* 0x000fe20000000800 */
[----:B------:R-:W-:Y:S01]  /*400e0*/  ISETP.LT.AND P0, PT, R7, UR42, !P0 ;  /* 0x0000002a07007c0c */ /* 0x000fe2000c701270 */
[----:B------:R-:W-:Y:S01]  /*400f0*/  ULDC UR24, c[0x0][0x248] ;  /* 0x0000920000187ab9 */ /* 0x000fe20000000800 */
[----:B------:R-:W-:Y:S01]  /*40100*/  ULDC UR25, c[0x0][0x228] ;  /* 0x00008a0000197ab9 */ /* 0x000fe20000000800 */
[----:B------:R-:W-:-:S10]  /*40110*/  ULDC UR42, c[0x0][0x228] ;  /* 0x00008a00002a7ab9 */ /* 0x000fd40000000800 */
[----:B------:R-:W-:Y:S02]  /*40120*/  @P0 LOP3.LUT R11, R11, 0x80000000, RZ, 0xfc, !PT ;  /* 0x800000000b0b0812 */ /* 0x000fe400078efcff */
[----:B------:R-:W-:Y:S02]  /*40130*/  ISETP.GE.AND P0, PT, R198, UR43, PT ;  /* 0x0000002bc6007c0c */ /* 0x000fe4000bf06270 */
[----:B------:R-:W-:Y:S02]  /*40140*/  @P1 LOP3.LUT R12, R12, 0x1, RZ, 0xfc, !PT ;  /* 0x000000010c0c1812 */ /* 0x000fe400078efcff */
[----:B------:R-:W-:Y:S01]  /*40150*/  LOP3.LUT R11, R11, 0xbfffffff, RZ, 0xc0, !PT ;  /* 0xbfffffff0b0b7812 */ /* 0x000fe200078ec0ff */
[----:B------:R-:W-:Y:S01]  /*40160*/  VIADD R198, R199, UR24 ;  /* 0x00000018c7c67c36 */ /* 0x000fe20008000000 */
[----:B------:R-:W-:Y:S01]  /*40170*/  ISETP.LT.AND P1, PT, R8, UR44, !P0 ;  /* 0x0000002c08007c0c */ /* 0x000fe2000c721270 */
[----:B------:R-:W-:Y:S01]  /*40180*/  ULDC UR24, c[0x0][0x22c] ;  /* 0x00008b0000187ab9 */ /* 0x000fe20000000800 */
[----:B------:R-:W-:Y:S01]  /*40190*/  ISETP.LT.AND P0, PT, R7, UR45, !P0 ;  /* 0x0000002d07007c0c */ /* 0x000fe2000c701270 */
[----:B------:R-:W-:Y:S01]  /*401a0*/  ULDC UR44, c[0x0][0x228] ;  /* 0x00008a00002c7ab9 */ /* 0x000fe20000000800 */
[----:B------:R-:W-:Y:S01]  /*401b0*/  ULDC UR43, c[0x0][0x228] ;  /* 0x00008a00002b7ab9 */ /* 0x000fe20000000800 */
[----:B------:R-:W-:-:S08]  /*401c0*/  ULDC UR45, c[0x0][0x228] ;  /* 0x00008a00002d7ab9 */ /* 0x000fd00000000800 */
        /* <DEDUP_REMOVED lines=27> */
[----:B------:R-:W-:Y:S02]  /*40380*/  ISETP.LT.AND P1, PT, R8, UR36, !P0 ;  /* 0x0000002408007c0c */ /* 0x000fe4000c721270 */
[----:B------:R-:W-:Y:S01]  /*40390*/  LOP3.LUT R11, R11, 0xfeffffff, RZ, 0xc0, !PT ;  /* 0xfeffffff0b0b7812 */ /* 0x000fe200078ec0ff */
[----:B------:R-:W-:Y:S01]  /*403a0*/  VIADD R196, R197, UR32 ;  /* 0x00000020c5c47c36 */ /* 0x000fe20008000000 */
[----:B------:R-:W-:Y:S01]  /*403b0*/  ISETP.LT.AND P0, PT, R7, UR47, !P0 ;  /* 0x0000002f07007c0c */ /* 0x000fe2000c701270 */
[----:B------:R-:W-:Y:S01]  /*403c0*/  ULDC UR32, c[0x0][0x22c] ;  /* 0x00008b0000207ab9 */ /* 0x000fe20000000800 */
[----:B------:R-:W-:Y:S01]  /*403d0*/  ULDC UR36, c[0x0][0x228] ;  /* 0x00008a0000247ab9 */ /* 0x000fe20000000800 */
        /* <DEDUP_REMOVED lines=8> */
[----:B------:R-:W-:Y:S02]  /*40460*/  ISETP.LT.AND P0, PT, R7, UR49, !P0 ;  /* 0x0000003107007c0c */ /* 0x000fe4000c701270 */
[----:B------:R-:W-:Y:S01]  /*40470*/  LOP3.LUT R11, R11, 0xffbfffff, RZ, 0xc0, !PT ;  /* 0xffbfffff0b0b7812 */ /* 0x000fe200078ec0ff */
[----:B------:R-:W-:Y:S01]  /*40480*/  VIADD R195, R196, UR29 ;  /* 0x0000001dc4c37c36 */ /* 0x000fe20008000000 */
        /* <DEDUP_REMOVED lines=92> */
[----:B------:R-:W-:Y:S01]  /*40a50*/  VIADD R166, R6, 0x59 ;  /* 0x0000005906a67836 */ /* 0x000fe20000000000 */
        /* <DEDUP_REMOVED lines=21> */
[----:B------:R-:W-:-:S03]  /*40bb0*/  ULDC UR9, c[0x0][0x228] ;  /* 0x00008a0000097ab9 */ /* 0x000fc60000000800 */
[----:B------:R-:W-:Y:S01]  /*40bc0*/  ISETP.LT.AND P1, PT, R8, UR9, !P0 ;  /* 0x0000000908007c0c */ /* 0x000fe2000c721270 */
[----:B------:R-:W-:Y:S01]  /*40bd0*/  VIADD R164, R6, 0x57 ;  /* 0x0000005706a47836 */ /* 0x000fe20000000000 */
[----:B------:R-:W-:Y:S01]  /*40be0*/  ISETP.LT.AND P0, PT, R7, UR14, !P0 ;  /* 0x0000000e07007c0c */ /* 0x000fe2000c701270 */
[----:B------:R-:W-:Y:S01]  /*40bf0*/  ULDC UR14, c[0x0][0x228] ;  /* 0x00008a00000e7ab9 */ /* 0x000fe20000000800 */
[----:B------:R-:W-:Y:S01]  /*40c00*/  LOP3.LUT R11, R11, 0xfffffffe, RZ, 0xc0, !PT ;  /* 0xfffffffe0b0b7812 */ /* 0x000fe200078ec0ff */
[----:B------:R-:W-:-:S10]  /*40c10*/  ULDC UR9, c[0x0][0x248] ;  /* 0x0000920000097ab9 */ /* 0x000fd40000000800 */
[----:B------:R-:W-:Y:S02]  /*40c20*/  @P0 LOP3.LUT R10, R10, 0x80000000, RZ, 0xfc, !PT ;  /* 0x800000000a0a0812 */ /* 0x000fe400078efcff */
[----:B------:R-:W-:Y:S01]  /*40c30*/  ISETP.GE.AND P0, PT, R182, UR13, PT ;  /* 0x0000000db6007c0c */ /* 0x000fe2000bf06270 */
[----:B------:R-:W-:Y:S01]  /*40c40*/  ULDC UR13, c[0x0][0x228] ;  /* 0x00008a00000d7ab9 */ /* 0x000fe20000000800 */
[----:B------:R-:W-:Y:S02]  /*40c50*/  @P1 LOP3.LUT R11, R11, 0x1, RZ, 0xfc, !PT ;  /* 0x000000010b0b1812 */ /* 0x000fe400078efcff */
[----:B------:R-:W-:Y:S01]  /*40c60*/  ISETP.LT.AND P1, PT, R8, UR12, !P0 ;  /* 0x0000000c08007c0c */ /* 0x000fe2000c721270 */
[----:B------:R-:W-:Y:S01]  /*40c70*/  VIADD R163, R6, 0x56 ;  /* 0x0000005606a37836 */ /* 0x000fe20000000000 */
        /* <DEDUP_REMOVED lines=25> */
[----:B------:R-:W-:Y:S01]  /*40e10*/  STL [R1+0x163c], R252 ;  /* 0x00163cfc01007387 */ /* 0x000fe20000100800 */
[----:B------:R-:W-:Y:S01]  /*40e20*/  IADD3 R191, R192, UR35, RZ ;  /* 0x00000023c0bf7c10 */ /* 0x000fe2000fffe0ff */
[----:B------:R-:W-:Y:S01]  /*40e30*/  ULDC UR35, c[0x0][0x22c] ;  /* 0x00008b0000237ab9 */ /* 0x000fe20000000800 */
[----:B------:R-:W-:-:S05]  /*40e40*/  ULDC UR20, c[0x0][0x22c] ;  /* 0x00008b0000147ab9 */ /* 0x000fca0000000800 */
        /* <DEDUP_REMOVED lines=12> */
[----:B------:R-:W-:Y:S01]  /*40f10*/  STL [R1+0x1644], R251 ;  /* 0x001644fb01007387 */ /* 0x000fe20000100800 */
[----:B------:R-:W-:Y:S01]  /*40f20*/  VIADD R160, R6, 0x53 ;  /* 0x0000005306a07836 */ /* 0x000fe20000000000 */
        /* <DEDUP_REMOVED lines=29> */
[----:B------:R-:W-:Y:S01]  /*41100*/  STL [R1+0x164c], R249 ;  /* 0x00164cf901007387 */ /* 0x000fe20000100800 */
[----:B------:R-:W-:Y:S01]  /*41110*/  ULDC UR28, c[0x0][0x248] ;  /* 0x00009200001c7ab9 */ /* 0x000fe20000000800 */
        /* <DEDUP_REMOVED lines=29> */
[----:B------:R-:W-:Y:S01]  /*412f0*/  STL [R1+0x1658], R247 ;  /* 0x001658f701007387 */ /* 0x000fe20000100800 */
[----:B------:R-:W-:Y:S01]  /*41300*/  ULDC UR19, c[0x0][0x228] ;  /* 0x00008a0000137ab9 */ /* 0x000fe20000000800 */
[----:B------:R-:W-:Y:S01]  /*41310*/  ULDC UR29, c[0x0][0x248] ;  /* 0x00009200001d7ab9 */ /* 0x000fe20000000800 */
[----:B------:R-:W-:Y:S01]  /*41320*/  VIADD R156, R6, 0x4f ;  /* 0x0000004f069c7836 */ /* 0x000fe20000000000 */
[----:B------:R-:W-:-:S06]  /*41330*/  ULDC UR30, c[0x0][0x22c] ;  /* 0x00008b00001e7ab9 */ /* 0x000fcc0000000800 */
[----:B------:R-:W-:Y:S01]  /*41340*/  @P1 LOP3.LUT R10, R10, 0x10000, RZ, 0xfc, !PT ;  /* 0x000100000a0a1812 */ /* 0x000fe200078efcff */
[----:B------:R-:W-:Y:S01]  /*41350*/  VIADD R180, R181, UR21 ;  /* 0x00000015b5b47c36 */ /* 0x000fe20008000000 */
[----:B------:R-:W-:Y:S01]  /*41360*/  STL [R1+0x1664], R246 ;  /* 0x001664f601007387 */ /* 0x000fe20000100800 */
[----:B------:R-:W-:Y:S01]  /*41370*/  ULDC UR21, c[0x0][0x228] ;  /* 0x00008a0000157ab9 */ /* 0x000fe20000000800 */
[----:B------:R-:W-:Y:S01]  /*41380*/  LOP3.LUT R10, R10, 0xffff7fff, RZ, 0xc0, !PT ;  /* 0xffff7fff0a0a7812 */ /* 0x000fe200078ec0ff */
[----:B------:R-:W-:-:S03]  /*41390*/  ULDC UR44, c[0x0][0x228] ;  /* 0x00008a00002c7ab9 */ /* 0x000fc60000000800 */
[----:B------:R-:W-:Y:S02]  /*413a0*/  @P0 LOP3.LUT R10, R10, 0x8000, RZ, 0xfc, !PT ;  /* 0x000080000a0a0812 */ /* 0x000fe400078efcff */
[----:B------:R-:W-:Y:S01]  /*413b0*/  ISETP.GE.AND P0, PT, R174, UR27, PT ;  /* 0x0000001bae007c0c */ /* 0x000fe2000bf06270 */
[----:B------:R-:W-:Y:S01]  /*413c0*/  VIADD R179, R180, UR24 ;  /* 0x00000018b4b37c36 */ /* 0x000fe20008000000 */
[----:B------:R-:W-:Y:S01]  /*413d0*/  LOP3.LUT R10, R10, 0xffffbfff, RZ, 0xc0, !PT ;  /* 0xffffbfff0a0a7812 */ /* 0x000fe200078ec0ff */
[----:B------:R-:W-:Y:S01]  /*413e0*/  STL [R1+0x1668], R245 ;  /* 0x001668f501007387 */ /* 0x000fe20000100800 */
[----:B------:R-:W-:Y:S01]  /*413f0*/  ISETP.LT.AND P1, PT, R8, UR43, !P0 ;  /* 0x0000002b08007c0c */ /* 0x000fe2000c721270 */
[----:B------:R-:W-:Y:S01]  /*41400*/  VIADD R178, R179, UR28 ;  /* 0x0000001cb3b27c36 */ /* 0x000fe20008000000 */
[----:B------:R-:W-:Y:S01]  /*41410*/  ISETP.LT.AND P0, PT, R7, UR46, !P0 ;  /* 0x0000002e07007c0c */ /* 0x000fe2000c701270 */
[----:B------:R-:W-:Y:S01]  /*41420*/  STL [R1+0x1670], R244 ;  /* 0x001670f401007387 */ /* 0x000fe20000100800 */
[----:B------:R-:W-:Y:S01]  /*41430*/  ULDC UR27, c[0x0][0x248] ;  /* 0x00009200001b7ab9 */ /* 0x000fe20000000800 */
[----:B------:R-:W-:Y:S01]  /*41440*/  ULDC UR24, c[0x0][0x228] ;  /* 0x00008a0000187ab9 */ /* 0x000fe20000000800 */
[----:B------:R-:W-:-:S07]  /*41450*/  ULDC UR43, c[0x0][0x22c] ;  /* 0x00008b00002b7ab9 */ /* 0x000fce0000000800 */
[----:B------:R-:W-:Y:S01]  /*41460*/  @P1 LOP3.LUT R10, R10, 0x4000, RZ, 0xfc, !PT ;  /* 0x000040000a0a1812 */ /* 0x000fe200078efcff */
[----:B------:R-:W-:Y:S01]  /*41470*/  VIADD R177, R178, UR32 ;  /* 0x00000020b2b17c36 */ /* 0x000fe20008000000 */
[----:B------:R-:W-:Y:S01]  /*41480*/  STL [R1+0x1674], R243 ;  /* 0x001674f301007387 */ /* 0x000fe20000100800 */
[----:B------:R-:W-:Y:S01]  /*41490*/  ULDC UR28, c[0x0][0x228] ;  /* 0x00008a00001c7ab9 */ /* 0x000fe20000000800 */
[----:B------:R-:W-:Y:S01]  /*414a0*/  LOP3.LUT R10, R10, 0xffffdfff, RZ, 0xc0, !PT ;  /* 0xffffdfff0a0a7812 */ /* 0x000fe200078ec0ff */
[----:B------:R-:W-:Y:S01]  /*414b0*/  ULDC UR32, c[0x0][0x228] ;  /* 0x00008a0000207ab9 */ /* 0x000fe20000000800 */
[----:B--2---:R1:W-:Y:S01]  /*414c0*/  STSM.16.M88.4 [R0], R152 ;  /* 0x0000009800007844 */ /* 0x0043e20000000200 */
[----:B------:R-:W-:Y:S01]  /*414d0*/  ULDC UR46, c[0x0][0x228] ;  /* 0x00008a00002e7ab9 */ /* 0x000fe20000000800 */
[----:B------:R-:W-:Y:S02]  /*414e0*/  @P0 LOP3.LUT R10, R10, 0x2000, RZ, 0xfc, !PT ;  /* 0x000020000a0a0812 */ /* 0x000fe400078efcff */
[----:B------:R-:W-:Y:S01]  /*414f0*/  ISETP.GE.AND P0, PT, R173, UR41, PT ;  /* 0x00000029ad007c0c */ /* 0x000fe2000bf06270 */
[----:B------:R-:W-:Y:S01]  /*41500*/  STL [R1+0x1678], R242 ;  /* 0x001678f201007387 */ /* 0x000fe20000100800 */
[----:B------:R-:W-:Y:S01]  /*41510*/  LOP3.LUT R10, R10, 0xffffefff, RZ, 0xc0, !PT ;  /* 0xffffefff0a0a7812 */ /* 0x000fe200078ec0ff */
[----:B------:R-:W-:Y:S01]  /*41520*/  VIADD R176, R177, UR29 ;  /* 0x0000001db1b07c36 */ /* 0x000fe20008000000 */
[----:B------:R-:W-:Y:S01]  /*41530*/  ISETP.LT.AND P1, PT, R8, UR45, !P0 ;  /* 0x0000002d08007c0c */ /* 0x000fe2000c721270 */
[----:B------:R-:W-:Y:S01]  /*41540*/  STL [R1+0x1680], R241 ;  /* 0x001680f101007387 */ /* 0x000fe20000100800 */
[----:B------:R-:W-:Y:S01]  /*41550*/  ISETP.LT.AND P0, PT, R7, UR48, !P0 ;  /* 0x0000003007007c0c */ /* 0x000fe2000c701270 */
[----:B------:R-:W-:Y:S01]  /*41560*/  VIADD R175, R176, UR27 ;  /* 0x0000001bb0af7c36 */ /* 0x000fe20008000000 */
[----:B------:R-:W-:Y:S01]  /*41570*/  ULDC UR41, c[0x0][0x248] ;  /* 0x0000920000297ab9 */ /* 0x000fe20000000800 */
[----:B------:R-:W-:Y:S01]  /*41580*/  ULDC UR29, c[0x0][0x228] ;  /* 0x00008a00001d7ab9 */ /* 0x000fe20000000800 */
[----:B------:R-:W-:-:S07]  /*41590*/  ULDC UR45, c[0x0][0x22c] ;  /* 0x00008b00002d7ab9 */ /* 0x000fce0000000800 */
[----:B------:R-:W-:Y:S01]  /*415a0*/  @P1 LOP3.LUT R10, R10, 0x1000, RZ, 0xfc, !PT ;  /* 0x000010000a0a1812 */ /* 0x000fe200078efcff */
[----:B------:R-:W-:Y:S01]  /*415b0*/  STL [R1+0x1684], R240 ;  /* 0x001684f001007387 */ /* 0x000fe20000100800 */
[----:B-1----:R-:W-:Y:S01]  /*415c0*/  VIADD R155, R6, 0x4e ;  /* 0x0000004e069b7836 */ /* 0x002fe20000000000 */
[----:B------:R-:W-:Y:S01]  /*415d0*/  ULDC UR27, c[0x0][0x228] ;  /* 0x00008a00001b7ab9 */ /* 0x000fe20000000800 */
[----:B------:R-:W-:Y:S01]  /*415e0*/  LOP3.LUT R10, R10, 0xfffff7ff, RZ, 0xc0, !PT ;  /* 0xfffff7ff0a0a7812 */ /* 0x000fe200078ec0ff */
[----:B------:R-:W-:-:S03]  /*415f0*/  ULDC UR48, c[0x0][0x228] ;  /* 0x00008a0000307ab9 */ /* 0x000fc60000000800 */
        /* <DEDUP_REMOVED lines=8> */
[----:B------:R-:W-:Y:S01]  /*41680*/  ULDC UR39, c[0x0][0x248] ;  /* 0x0000920000277ab9 */ /* 0x000fe20000000800 */
[C---:B------:R-:W-:Y:S01]  /*41690*/  VIADD R154, R6.reuse, 0x4d ;  /* 0x0000004d069a7836 */ /* 0x040fe20000000000 */
[----:B------:R-:W-:Y:S01]  /*416a0*/  ULDC UR41, c[0x0][0x228] ;  /* 0x00008a0000297ab9 */ /* 0x000fe20000000800 */
[----:B------:R-:W-:Y:S01]  /*416b0*/  VIADD R153, R6, 0x4c ;  /* 0x0000004c06997836 */ /* 0x000fe20000000000 */
[----:B------:R-:W-:-:S06]  /*416c0*/  ULDC UR47, c[0x0][0x22c] ;  /* 0x00008b00002f7ab9 */ /* 0x000fcc0000000800 */
[----:B------:R-:W-:Y:S01]  /*416d0*/  @P1 LOP3.LUT R10, R10, 0x400, RZ, 0xfc, !PT ;  /* 0x000004000a0a1812 */ /* 0x000fe200078efcff */
[----:B------:R-:W-:Y:S01]  /*416e0*/  STL [R1+0x169c], R237 ;  /* 0x00169ced01007387 */ /* 0x000fe20000100800 */
[----:B------:R-:W-:Y:S02]  /*416f0*/  ULDC UR50, c[0x0][0x228] ;  /* 0x00008a0000327ab9 */ /* 0x000fe40000000800 */
[----:B------:R-:W-:-:S04]  /*41700*/  LOP3.LUT R10, R10, 0xfffffdff, RZ, 0xc0, !PT ;  /* 0xfffffdff0a0a7812 */ /* 0x000fc800078ec0ff */
        /* <DEDUP_REMOVED lines=9> */
[----:B------:R-:W-:Y:S01]  /*417a0*/  ULDC UR39, c[0x0][0x228] ;  /* 0x00008a0000277ab9 */ /* 0x000fe20000000800 */
[----:B------:R-:W-:Y:S01]  /*417b0*/  VIADD R152, R6, 0x4b ;  /* 0x0000004b06987836 */ /* 0x000fe20000000000 */
[----:B------:R-:W-:-:S07]  /*417c0*/  ULDC UR49, c[0x0][0x22c] ;  /* 0x00008b0000317ab9 */ /* 0x000fce0000000800 */
[----:B------:R-:W-:Y:S01]  /*417d0*/  @P1 LOP3.LUT R10, R10, 0x100, RZ, 0xfc, !PT ;  /* 0x000001000a0a1812 */ /* 0x000fe200078efcff */
[----:B------:R-:W-:Y:S01]  /*417e0*/  STL [R1+0x16ac], R234 ;  /* 0x0016acea01007387 */ /* 0x000fe20000100800 */
[----:B------:R-:W-:Y:S02]  /*417f0*/  ULDC UR52, c[0x0][0x228] ;  /* 0x00008a0000347ab9 */ /* 0x000fe40000000800 */
[----:B------:R-:W-:-:S04]  /*41800*/  LOP3.LUT R10, R10, 0xffffff7f, RZ, 0xc0, !PT ;  /* 0xffffff7f0a0a7812 */ /* 0x000fc800078ec0ff */
[----:B------:R-:W-:Y:S01]  /*41810*/  @P0 LOP3.LUT R10, R10, 0x80, RZ, 0xfc, !PT ;  /* 0x000000800a0a0812 */ /* 0x000fe200078efcff */
[----:B------:R-:W-:Y:S01]  /*41820*/  BAR.SYNC.DEFER_BLOCKING 0x0 ;  /* 0x0000000000007b1d */ /* 0x000fe20000010000 */
[----:B------:R-:W-:-:S04]  /*41830*/  ISETP.GE.AND P0, PT, R170, UR33, PT ;  /* 0x00000021aa007c0c */ /* 0x000fc8000bf06270 */
[----:B------:R-:W-:Y:S01]  /*41840*/  ISETP.LT.AND P1, PT, R8, UR51, !P0 ;  /* 0x0000003308007c0c */ /* 0x000fe2000c721270 */
[----:B------:R-:W-:Y:S01]  /*41850*/  VIADD R172, R173, UR35 ;  /* 0x00000023adac7c36 */ /* 0x000fe20008000000 */
[----:B------:R-:W-:Y:S01]  /*41860*/  ISETP.LT.AND P0, PT, R7, UR54, !P0 ;  /* 0x0000003607007c0c */ /* 0x000fe2000c701270 */
[----:B------:R-:W-:Y:S01]  /*41870*/  STL [R1+0x16b4], R233 ;  /* 0x0016b4e901007387 */ /* 0x000fe20000100800 */
[----:B------:R-:W-:Y:S01]  /*41880*/  LOP3.LUT R10, R10, 0xffffffbf, RZ, 0xc0, !PT ;  /* 0xffffffbf0a0a7812 */ /* 0x000fe200078ec0ff */
[----:B------:R-:W-:Y:S01]  /*41890*/  ULDC UR33, c[0x0][0x248] ;  /* 0x0000920000217ab9 */ /* 0x000fe20000000800 */
[----:B------:R-:W-:Y:S01]  /*418a0*/  ULDC UR35, c[0x0][0x228] ;  /* 0x00008a0000237ab9 */ /* 0x000fe20000000800 */
[----:B------:R-:W-:Y:S01]  /*418b0*/  ULDC UR54, c[0x0][0x228] ;  /* 0x00008a0000367ab9 */ /* 0x000fe20000000800 */
[----:B------:R-:W-:Y:S01]  /*418c0*/  VIADD R23, R6, 0x4a ;  /* 0x0000004a06177836 */ /* 0x000fe20000000000 */
[----:B------:R-:W-:-:S04]  /*418d0*/  ULDC UR51, c[0x0][0x22c] ;  /* 0x00008b0000337ab9 */ /* 0x000fc80000000800 */
[----:B------:R-:W-:-:S04]  /*418e0*/  @P1 LOP3.LUT R10, R10, 0x40, RZ, 0xfc, !PT ;  /* 0x000000400a0a1812 */ /* 0x000fc800078efcff */
[----:B------:R-:W-:-:S04]  /*418f0*/  LOP3.LUT R10, R10, 0xffffffdf, RZ, 0xc0, !PT ;  /* 0xffffffdf0a0a7812 */ /* 0x000fc800078ec0ff */
[----:B------:R-:W-:Y:S02]  /*41900*/  @P0 LOP3.LUT R10, R10, 0x20, RZ, 0xfc, !PT ;  /* 0x000000200a0a0812 */ /* 0x000fe400078efcff */
[----:B------:R-:W-:Y:S01]  /*41910*/  ISETP.GE.AND P0, PT, R169, UR37, PT ;  /* 0x00000025a9007c0c */ /* 0x000fe2000bf06270 */
[----:B------:R-:W-:Y:S01]  /*41920*/  STL [R1+0x16bc], R232 ;  /* 0x0016bce801007387 */ /* 0x000fe20000100800 */
[----:B------:R-:W-:Y:S01]  /*41930*/  LOP3.LUT R10, R10, 0xffffffef, RZ, 0xc0, !PT ;  /* 0xffffffef0a0a7812 */ /* 0x000fe200078ec0ff */
[----:B------:R-:W-:Y:S01]  /*41940*/  VIADD R171, R172, UR33 ;  /* 0x00000021acab7c36 */ /* 0x000fe20008000000 */
[----:B------:R-:W-:Y:S01]  /*41950*/  ISETP.LT.AND P1, PT, R8, UR53, !P0 ;  /* 0x0000003508007c0c */ /* 0x000fe2000c721270 */
[----:B------:R1:W-:Y:S01]  /*41960*/  STL [R1+0x16c4], R231 ;  /* 0x0016c4e701007387 */ /* 0x0003e20000100800 */
[----:B------:R-:W-:Y:S01]  /*41970*/  ISETP.LT.AND P0, PT, R7, UR31, !P0 ;  /* 0x0000001f07007c0c */ /* 0x000fe2000c701270 */
[----:B------:R-:W-:Y:S01]  /*41980*/  ULDC UR31, c[0x0][0x248] ;  /* 0x00009200001f7ab9 */ /* 0x000fe20000000800 */
[----:B------:R-:W-:Y:S01]  /*41990*/  ULDC UR53, c[0x0][0x248] ;  /* 0x0000920000357ab9 */ /* 0x000fe20000000800 */
[C---:B------:R-:W-:Y:S01]  /*419a0*/  VIADD R251, R6.reuse, 0x105 ;  /* 0x0000010506fb7836 */ /* 0x040fe20000000000 */
[----:B------:R-:W-:Y:S01]  /*419b0*/  ULDC UR33, c[0x0][0x228] ;  /* 0x00008a0000217ab9 */ /* 0x000fe20000000800 */
[----:B------:R-:W-:Y:S01]  /*419c0*/  VIADD R22, R6, 0x49 ;  /* 0x0000004906167836 */ /* 0x000fe20000000000 */
[----:B------:R-:W-:-:S05]  /*419d0*/  ULDC UR37, c[0x0][0x228] ;  /* 0x00008a0000257ab9 */ /* 0x000fca0000000800 */
[----:B------:R-:W-:-:S04]  /*419e0*/  @P1 LOP3.LUT R10, R10, 0x10, RZ, 0xfc, !PT ;  /* 0x000000100a0a1812 */ /* 0x000fc800078efcff */
[----:B------:R-:W-:-:S04]  /*419f0*/  LOP3.LUT R10, R10, 0xfffffff7, RZ, 0xc0, !PT ;  /* 0xfffffff70a0a7812 */ /* 0x000fc800078ec0ff */
[----:B------:R-:W-:Y:S02]  /*41a00*/  @P0 LOP3.LUT R10, R10, 0x8, RZ, 0xfc, !PT ;  /* 0x000000080a0a0812 */ /* 0x000fe400078efcff */
[----:B------:R-:W-:Y:S01]  /*41a10*/  ISETP.GE.AND P0, PT, R168, UR55, PT ;  /* 0x00000037a8007c0c */ /* 0x000fe2000bf06270 */
[----:B------:R2:W-:Y:S01]  /*41a20*/  STL [R1+0x16c8], R230 ;  /* 0x0016c8e601007387 */ /* 0x0005e20000100800 */
        /* <DEDUP_REMOVED lines=11> */
[----:B------:R-:W-:Y:S01]  /*41ae0*/  ULDC UR56, c[0x0][0x248] ;  /* 0x0000920000387ab9 */ /* 0x000fe20000000800 */
[----:B------:R-:W-:Y:S01]  /*41af0*/  ULDC UR53, c[0x0][0x248] ;  /* 0x0000920000357ab9 */ /* 0x000fe20000000800 */
        /* <DEDUP_REMOVED lines=15> */
[----:B------:R-:W-:Y:S01]  /*41bf0*/  @P0 LOP3.LUT R9, R9, 0x80000000, RZ, 0xfc, !PT ;  /* 0x8000000009090812 */ /* 0x000fe200078efcff */
[----:B------:R-:W-:Y:S01]  /*41c00*/  ULDC UR59, c[0x0][0x248] ;  /* 0x00009200003b7ab9 */ /* 0x000fe20000000800 */
[----:B------:R-:W-:Y:S01]  /*41c10*/  ISETP.GE.AND P0, PT, R166, UR4, PT ;  /* 0x00000004a6007c0c */ /* 0x000fe2000bf06270 */
[----:B------:R-:W-:Y:S01]  /*41c20*/  ULDC UR10, c[0x0][0x248] ;  /* 0x00009200000a7ab9 */ /* 0x000fe20000000800 */
        /* <DEDUP_REMOVED lines=10> */
[----:B------:R-:W-:-:S03]  /*41cd0*/  ULDC UR56, c[0x0][0x248] ;  /* 0x0000920000387ab9 */ /* 0x000fc60000000800 */
[----:B------:R-:W-:-:S04]  /*41ce0*/  LOP3.LUT R9, R9, 0xdfffffff, RZ, 0xc0, !PT ;  /* 0xdfffffff09097812 */ /* 0x000fc800078ec0ff */
[----:B------:R-:W-:Y:S02]  /*41cf0*/  @P0 LOP3.LUT R9, R9, 0x20000000, RZ, 0xfc, !PT ;  /* 0x2000000009090812 */ /* 0x000fe400078efcff */
[----:B------:R-:W-:Y:S02]  /*41d00*/  ISETP.GE.AND P0, PT, R165, UR60, PT ;  /* 0x0000003ca5007c0c */ /* 0x000fe4000bf06270 */
        /* <DEDUP_REMOVED lines=9> */
[----:B------:R-:W-:-:S04]  /*41da0*/  @P1 LOP3.LUT R9, R9, 0x10000000, RZ, 0xfc, !PT ;  /* 0x1000000009091812 */ /* 0x000fc800078efcff */
[----:B------:R-:W-:-:S04]  /*41db0*/  LOP3.LUT R9, R9, 0xf7ffffff, RZ, 0xc0, !PT ;  /* 0xf7ffffff09097812 */ /* 0x000fc800078ec0ff */
[----:B------:R-:W-:Y:S02]  /*41dc0*/  @P0 LOP3.LUT R9, R9, 0x8000000, RZ, 0xfc, !PT ;  /* 0x0800000009090812 */ /* 0x000fe400078efcff */
[----:B------:R-:W-:Y:S01]  /*41dd0*/  ISETP.GE.AND P0, PT, R164, UR9, PT ;  /* 0x00000009a4007c0c */ /* 0x000fe2000bf06270 */
[----:B------:R-:W-:-:S03]  /*41de0*/  ULDC UR9, c[0x0][0x228] ;  /* 0x00008a0000097ab9 */ /* 0x000fc60000000800 */
[----:B------:R-:W-:Y:S02]  /*41df0*/  ISETP.LT.AND P1, PT, R8, UR9, !P0 ;  /* 0x0000000908007c0c */ /* 0x000fe4000c721270 */
[----:B------:R-:W-:Y:S01]  /*41e00*/  LOP3.LUT R9, R9, 0xfbffffff, RZ, 0xc0, !PT ;  /* 0xfbffffff09097812 */ /* 0x000fe200078ec0ff */
[----:B------:R-:W-:Y:S01]  /*41e10*/  STL [R1+0x1704], R220 ;  /* 0x001704dc01007387 */ /* 0x000fe20000100800 */
[----:B------:R-:W-:Y:S01]  /*41e20*/  ISETP.LT.AND P0, PT, R7, UR13, !P0 ;  /* 0x0000000d07007c0c */ /* 0x000fe2000c701270 */
[----:B------:R-:W-:Y:S01]  /*41e30*/  VIADD R164, R165, UR57 ;  /* 0x00000039a5a47c36 */ /* 0x000fe20008000000 */
[----:B------:R-:W-:-:S07]  /*41e40*/  ULDC UR9, c[0x0][0x248] ;  /* 0x0000920000097ab9 */ /* 0x000fce0000000800 */
[----:B------:R-:W-:Y:S01]  /*41e50*/  @P1 LOP3.LUT R9, R9, 0x4000000, RZ, 0xfc, !PT ;  /* 0x0400000009091812 */ /* 0x000fe200078efcff */
[----:B------:R-:W-:Y:S01]  /*41e60*/  STL [R1+0x1710], R219 ;  /* 0x001710db01007387 */ /* 0x000fe20000100800 */
[----:B------:R-:W-:Y:S01]  /*41e70*/  ISETP.GE.AND P4, PT, R22, UR31, PT ;  /* 0x0000001f16007c0c */ /* 0x000fe2000bf86270 */
[----:B------:R-:W-:Y:S01]  /*41e80*/  ULDC UR13, c[0x0][0x228] ;  /* 0x00008a00000d7ab9 */ /* 0x000fe20000000800 */
[----:B------:R-:W-:-:S04]  /*41e90*/  LOP3.LUT R9, R9, 0xfdffffff, RZ, 0xc0, !PT ;  /* 0xfdffffff09097812 */ /* 0x000fc800078ec0ff */
[----:B------:R-:W-:Y:S02]  /*41ea0*/  @P0 LOP3.LUT R9, R9, 0x2000000, RZ, 0xfc, !PT ;  /* 0x0200000009090812 */ /* 0x000fe400078efcff */
[----:B------:R-:W-:-:S04]  /*41eb0*/  ISETP.GE.AND P0, PT, R163, UR12, PT ;  /* 0x0000000ca3007c0c */ /* 0x000fc8000bf06270 */
[----:B------:R-:W-:Y:S02]  /*41ec0*/  ISETP.LT.AND P2, PT, R8, UR16, !P0 ;  /* 0x0000001008007c0c */ /* 0x000fe4000c741270 */
[----:B------:R-:W-:Y:S02]  /*41ed0*/  ISETP.LT.AND P1, PT, R7, UR18, !P0 ;  /* 0x0000001207007c0c */ /* 0x000fe4000c721270 */
[----:B------:R-:W-:Y:S02]  /*41ee0*/  LOP3.LUT R9, R9, 0xfeffffff, RZ, 0xc0, !PT ;  /* 0xfeffffff09097812 */ /* 0x000fe400078ec0ff */
[----:B------:R-:W-:-:S07]  /*41ef0*/  ISETP.GE.AND P0, PT, R162, UR17, PT ;  /* 0x00000011a2007c0c */ /* 0x000fce000bf06270 */
[----:B------:R-:W-:Y:S02]  /*41f00*/  @P2 LOP3.LUT R9, R9, 0x1000000, RZ, 0xfc, !PT ;  /* 0x0100000009092812 */ /* 0x000fe400078efcff */
[----:B------:R-:W-:Y:S02]  /*41f10*/  ISETP.LT.AND P2, PT, R8, UR15, !P0 ;  /* 0x0000000f08007c0c */ /* 0x000fe4000c741270 */
[----:B------:R-:W-:-:S04]  /*41f20*/  LOP3.LUT R9, R9, 0xff7fffff, RZ, 0xc0, !PT ;  /* 0xff7fffff09097812 */ /* 0x000fc800078ec0ff */
[----:B------:R-:W-:Y:S02]  /*41f30*/  @P1 LOP3.LUT R9, R9, 0x800000, RZ, 0xfc, !PT ;  /* 0x0080000009091812 */ /* 0x000fe400078efcff */
[----:B------:R-:W-:Y:S02]  /*41f40*/  ISETP.LT.AND P1, PT, R7, UR23, !P0 ;  /* 0x0000001707007c0c */ /* 0x000fe4000c721270 */
[----:B------:R-:W-:Y:S02]  /*41f50*/  LOP3.LUT R9, R9, 0xffbfffff, RZ, 0xc0, !PT ;  /* 0xffbfffff09097812 */ /* 0x000fe400078ec0ff */
[----:B------:R-:W-:Y:S02]  /*41f60*/  ISETP.GE.AND P0, PT, R161, UR20, PT ;  /* 0x00000014a1007c0c */ /* 0x000fe4000bf06270 */
[----:B------:R-:W-:Y:S02]  /*41f70*/  @P2 LOP3.LUT R9, R9, 0x400000, RZ, 0xfc, !PT ;  /* 0x0040000009092812 */ /* 0x000fe400078efcff */
[----:B------:R-:W-:-:S02]  /*41f80*/  ISETP.LT.AND P2, PT, R8, UR19, !P0 ;  /* 0x0000001308007c0c */ /* 0x000fc4000c741270 */
        /* <DEDUP_REMOVED lines=9> */
[----:B------:R-:W-:Y:S01]  /*42020*/  ISETP.LT.AND P1, PT, R7, UR38, !P0 ;  /* 0x0000002607007c0c */ /* 0x000fe2000c721270 */
[----:B------:R-:W-:Y:S01]  /*42030*/  STL [R1+0x1714], R218 ;  /* 0x001714da01007387 */ /* 0x000fe20000100800 */
[----:B------:R-:W-:Y:S02]  /*42040*/  LOP3.LUT R9, R9, 0xfffbffff, RZ, 0xc0, !PT ;  /* 0xfffbffff09097812 */ /* 0x000fe400078ec0ff */
[----:B------:R-:W-:Y:S01]  /*42050*/  ISETP.GE.AND P0, PT, R159, UR25, PT ;  /* 0x000000199f007c0c */ /* 0x000fe2000bf06270 */
[----:B------:R-:W-:Y:S01]  /*42060*/  STL [R1+0x171c], R217 ;  /* 0x00171cd901007387 */ /* 0x000fe20000100800 */
[----:B------:R-:W-:-:S03]  /*42070*/  @P2 LOP3.LUT R9, R9, 0x40000, RZ, 0xfc, !PT ;  /* 0x0004000009092812 */ /* 0x000fc600078efcff */
[----:B------:R-:W-:Y:S01]  /*42080*/  STL [R1+0x1720], R216 ;  /* 0x001720d801007387 */ /* 0x000fe20000100800 */
[----:B------:R-:W-:-:S03]  /*42090*/  ISETP.LT.AND P2, PT, R8, UR24, !P0 ;  /* 0x0000001808007c0c */ /* 0x000fc6000c741270 */
[----:B------:R-:W-:Y:S01]  /*420a0*/  STL [R1+0x1724], R215 ;  /* 0x001724d701007387 */ /* 0x000fe20000100800 */
[----:B------:R-:W-:-:S03]  /*420b0*/  LOP3.LUT R9, R9, 0xfffdffff, RZ, 0xc0, !PT ;  /* 0xfffdffff09097812 */ /* 0x000fc600078ec0ff */
[----:B------:R-:W-:Y:S04]  /*420c0*/  STL [R1+0x172c], R214 ;  /* 0x00172cd601007387 */ /* 0x000fe80000100800 */
[----:B------:R-:W-:Y:S04]  /*420d0*/  STL [R1+0x1734], R213 ;  /* 0x001734d501007387 */ /* 0x000fe80000100800 */
[----:B------:R-:W-:Y:S04]  /*420e0*/  STL [R1+0x173c], R212 ;  /* 0x00173cd401007387 */ /* 0x000fe80000100800 */
[----:B------:R-:W-:Y:S01]  /*420f0*/  STL [R1+0x1740], R211 ;  /* 0x001740d301007387 */ /* 0x000fe20000100800 */
[----:B------:R-:W-:-:S03]  /*42100*/  @P1 LOP3.LUT R9, R9, 0x20000, RZ, 0xfc, !PT ;  /* 0x0002000009091812 */ /* 0x000fc600078efcff */
[----:B------:R-:W-:Y:S04]  /*42110*/  STL [R1+0x1738], R210 ;  /* 0x001738d201007387 */ /* 0x000fe80000100800 */
[----:B------:R-:W-:Y:S04]  /*42120*/  STL [R1+0x1730], R209 ;  /* 0x001730d101007387 */ /* 0x000fe80000100800 */
[----:B------:R-:W-:Y:S01]  /*42130*/  STL [R1+0x1728], R208 ;  /* 0x001728d001007387 */ /* 0x000fe20000100800 */
[----:B------:R-:W-:-:S03]  /*42140*/  ISETP.LT.AND P1, PT, R7, UR40, !P0 ;  /* 0x0000002807007c0c */ /* 0x000fc6000c721270 */
[----:B------:R-:W-:Y:S01]  /*42150*/  STL [R1+0x1718], R207 ;  /* 0x001718cf01007387 */ /* 0x000fe20000100800 */
[----:B------:R-:W-:-:S03]  /*42160*/  LOP3.LUT R9, R9, 0xfffeffff, RZ, 0xc0, !PT ;  /* 0xfffeffff09097812 */ /* 0x000fc600078ec0ff */
[----:B------:R-:W-:Y:S04]  /*42170*/  STL [R1+0x170c], R206 ;  /* 0x00170cce01007387 */ /* 0x000fe80000100800 */
[----:B------:R-:W-:Y:S04]  /*42180*/  STL [R1+0x1708], R205 ;  /* 0x001708cd01007387 */ /* 0x000fe80000100800 */
[----:B------:R-:W-:Y:S01]  /*42190*/  STL [R1+0x16fc], R204 ;  /* 0x0016fccc01007387 */ /* 0x000fe20000100800 */
[----:B------:R-:W-:-:S03]  /*421a0*/  ISETP.GE.AND P0, PT, R158, UR34, PT ;  /* 0x000000229e007c0c */ /* 0x000fc6000bf06270 */
        /* <DEDUP_REMOVED lines=19> */
[----:B------:R-:W-:Y:S01]  /*422e0*/  STL [R1+0x1660], R190 ;  /* 0x001660be01007387 */ /* 0x000fe20000100800 */
[----:B------:R-:W-:-:S03]  /*422f0*/  VIADD R163, R164, UR5 ;  /* 0x00000005a4a37c36 */ /* 0x000fc60008000000 */
[----:B------:R-:W-:Y:S04]  /*42300*/  STL [R1+0x165c], R189 ;  /* 0x00165cbd01007387 */ /* 0x000fe80000100800 */
[----:B------:R-:W-:Y:S01]  /*42310*/  STL [R1+0x1650], R188 ;  /* 0x001650bc01007387 */ /* 0x000fe20000100800 */
[----:B------:R-:W-:-:S03]  /*42320*/  ISETP.GE.AND P0, PT, R157, UR36, PT ;  /* 0x000000249d007c0c */ /* 0x000fc6000bf06270 */
[----:B------:R-:W-:Y:S01]  /*42330*/  STL [R1+0x1640], R187 ;  /* 0x001640bb01007387 */ /* 0x000fe20000100800 */
[----:B------:R-:W-:-:S03]  /*42340*/  @P2 LOP3.LUT R9, R9, 0x4000, RZ, 0xfc, !PT ;  /* 0x0000400009092812 */ /* 0x000fc600078efcff */
[----:B------:R-:W-:Y:S01]  /*42350*/  STL [R1+0x1638], R186 ;  /* 0x001638ba01007387 */ /* 0x000fe20000100800 */
[----:B------:R-:W-:-:S03]  /*42360*/  VIADD R162, R163, UR59 ;  /* 0x0000003ba3a27c36 */ /* 0x000fc60008000000 */
        /* <DEDUP_REMOVED lines=8> */
[----:B------:R-:W-:Y:S04]  /*423f0*/  STL [R1+0x15fc], R180 ;  /* 0x0015fcb401007387 */ /* 0x000fe80000100800 */
        /* <DEDUP_REMOVED lines=18> */
[----:B------:R-:W-:Y:S04]  /*42520*/  STL [R1+0x158c], R168 ;  /* 0x00158ca801007387 */ /* 0x000fe80000100800 */
[----:B------:R-:W-:Y:S01]  /*42530*/  STL [R1+0x1580], R167 ;  /* 0x001580a701007387 */ /* 0x000fe20000100800 */
[----:B------:R-:W-:-:S03]  /*42540*/  LOP3.LUT R9, R9, 0xfffff7ff, RZ, 0xc0, !PT ;  /* 0xfffff7ff09097812 */ /* 0x000fc600078ec0ff */
[----:B------:R-:W-:Y:S01]  /*42550*/  STL [R1+0x1574], R166 ;  /* 0x001574a601007387 */ /* 0x000fe20000100800 */
[----:B------:R-:W-:-:S03]  /*42560*/  ISETP.GE.AND P0, PT, R156, UR30, PT ;  /* 0x0000001e9c007c0c */ /* 0x000fc6000bf06270 */
[----:B------:R-:W-:Y:S01]  /*42570*/  STL [R1+0x1570], R165 ;  /* 0x001570a501007387 */ /* 0x000fe20000100800 */
[----:B------:R-:W-:-:S03]  /*42580*/  VIADD R157, R158, UR10 ;  /* 0x0000000a9e9d7c36 */ /* 0x000fc60008000000 */
[----:B------:R-:W-:Y:S04]  /*42590*/  STL [R1+0x1564], R164 ;  /* 0x001564a401007387 */ /* 0x000fe80000100800 */
[----:B------:R-:W-:Y:S01]  /*425a0*/  STL [R1+0x1558], R163 ;  /* 0x001558a301007387 */ /* 0x000fe20000100800 */
[----:B------:R-:W-:-:S03]  /*425b0*/  @P1 LOP3.LUT R9, R9, 0x800, RZ, 0xfc, !PT ;  /* 0x0000080009091812 */ /* 0x000fc600078efcff */
[----:B------:R4:W-:Y:S01]  /*425c0*/  STL [R1+0x1550], R162 ;  /* 0x001550a201007387 */ /* 0x0009e20000100800 */
[----:B------:R-:W-:-:S03]  /*425d0*/  ISETP.LT.AND P2, PT, R8, UR29, !P0 ;  /* 0x0000001d08007c0c */ /* 0x000fc6000c741270 */
[----:B------:R-:W-:Y:S01]  /*425e0*/  STL [R1+0x1548], R161 ;  /* 0x001548a101007387 */ /* 0x000fe20000100800 */
[----:B------:R-:W-:-:S03]  /*425f0*/  ISETP.LT.AND P1, PT, R7, UR46, !P0 ;  /* 0x0000002e07007c0c */ /* 0x000fc6000c721270 */
[----:B------:R-:W-:Y:S01]  /*42600*/  STL [R1+0x1540], R160 ;  /* 0x001540a001007387 */ /* 0x000fe20000100800 */
[----:B------:R-:W-:-:S03]  /*42610*/  ISETP.GE.AND P0, PT, R155, UR43, PT ;  /* 0x0000002b9b007c0c */ /* 0x000fc6000bf06270 */
[----:B------:R-:W-:Y:S04]  /*42620*/  STL [R1+0x1534], R159 ;  /* 0x0015349f01007387 */ /* 0x000fe80000100800 */
[----:B------:R-:W-:Y:S04]  /*42630*/  STL [R1+0x1528], R158 ;  /* 0x0015289e01007387 */ /* 0x000fe80000100800 */
[----:B------:R-:W-:Y:S04]  /*42640*/  STL [R1+0x1524], R157 ;  /* 0x0015249d01007387 */ /* 0x000fe80000100800 */
[----:B------:R-:W3:Y:S01]  /*42650*/  LDL.LU R155, [R1+0x1424] ;  /* 0x00142400019b7983 */ /* 0x000ee20000300800 */
[----:B------:R-:W-:-:S04]  /*42660*/  LOP3.LUT R9, R9, 0xfffffbff, RZ, 0xc0, !PT ;  /* 0xfffffbff09097812 */ /* 0x000fc800078ec0ff */
        /* <DEDUP_REMOVED lines=19> */
[----:B------:R-:W-:-:S04]  /*427a0*/  LOP3.LUT R9, R9, 0xfffffff7, RZ, 0xc0, !PT ;  /* 0xfffffff709097812 */ /* 0x000fc800078ec0ff */
[----:B------:R-:W-:Y:S02]  /*427b0*/  @P2 LOP3.LUT R9, R9, 0x8, RZ, 0xfc, !PT ;  /* 0x0000000809092812 */ /* 0x000fe400078efcff */
[----:B------:R-:W-:Y:S02]  /*427c0*/  ISETP.GE.AND P0, PT, R152, UR49, PT ;  /* 0x0000003198007c0c */ /* 0x000fe4000bf06270 */
[----:B------:R-:W-:Y:S01]  /*427d0*/  LOP3.LUT R9, R9, 0xfffffffb, RZ, 0xc0, !PT ;  /* 0xfffffffb09097812 */ /* 0x000fe200078ec0ff */
[----:B------:R-:W-:-:S03]  /*427e0*/  VIADD R156, R157, UR60 ;  /* 0x0000003c9d9c7c36 */ /* 0x000fc60008000000 */
[----:B------:R-:W-:Y:S02]  /*427f0*/  @P1 LOP3.LUT R9, R9, 0x4, RZ, 0xfc, !PT ;  /* 0x0000000409091812 */ /* 0x000fe400078efcff */
[----:B------:R-:W-:Y:S01]  /*42800*/  ISETP.LT.AND P1, PT, R8, UR35, !P0 ;  /* 0x0000002308007c0c */ /* 0x000fe2000c721270 */
[----:B------:R-:W-:Y:S01]  /*42810*/  VIADD R252, R156, UR14 ;  /* 0x0000000e9cfc7c36 */ /* 0x000fe20008000000 */
[----:B------:R-:W-:-:S03]  /*42820*/  ISETP.LT.AND P0, PT, R7, UR54, !P0 ;  /* 0x0000003607007c0c */ /* 0x000fc6000c701270 */
[----:B-1----:R-:W-:Y:S01]  /*42830*/  VIADD R231, R252, UR56 ;  /* 0x00000038fce77c36 */ /* 0x002fe20008000000 */
[----:B------:R-:W-:-:S03]  /*42840*/  LOP3.LUT R9, R9, 0xfffffffd, RZ, 0xc0, !PT ;  /* 0xfffffffd09097812 */ /* 0x000fc600078ec0ff */
[----:B--2---:R-:W-:Y:S01]  /*42850*/  VIADD R230, R231, UR61 ;  /* 0x0000003de7e67c36 */ /* 0x004fe20008000000 */
[----:B------:R-:W-:-:S03]  /*42860*/  ISETP.GE.AND P2, PT, R23, UR51, PT ;  /* 0x0000003317007c0c */ /* 0x000fc6000bf46270 */
[----:B------:R-:W-:Y:S01]  /*42870*/  @P1 LOP3.LUT R9, R9, 0x2, RZ, 0xfc, !PT ;  /* 0x0000000209091812 */ /* 0x000fe200078efcff */
[----:B------:R-:W-:Y:S01]  /*42880*/  VIADD R23, R230, UR9 ;  /* 0x00000009e6177c36 */ /* 0x000fe20008000000 */
[----:B------:R1:W-:Y:S02]  /*42890*/  STL [R1+0x1518], R156 ;  /* 0x0015189c01007387 */ /* 0x0003e40000100800 */
[----:B------:R-:W-:Y:S02]  /*428a0*/  LOP3.LUT R9, R9, 0xfffffffe, RZ, 0xc0, !PT ;  /* 0xfffffffe09097812 */ /* 0x000fe400078ec0ff */
[----:B------:R-:W-:Y:S02]  /*428b0*/  STL [R1+0x1748], R23 ;  /* 0x0017481701007387 */ /* 0x000fe40000100800 */
[----:B------:R-:W-:-:S04]  /*428c0*/  @P0 LOP3.LUT R9, R9, 0x1, RZ, 0xfc, !PT ;  /* 0x0000000109090812 */ /* 0x000fc800078efcff */
[----:B------:R-:W-:Y:S02]  /*428d0*/  LOP3.LUT R9, R9, 0xffffffdf, RZ, 0xc0, !PT ;  /* 0xffffffdf09097812 */ /* 0x000fe400078ec0ff */
[C---:B------:R-:W-:Y:S02]  /*428e0*/  ISETP.LT.AND P1, PT, R8.reuse, UR33, !P2 ;  /* 0x0000002108007c0c */ /* 0x040fe4000d721270 */
[----:B------:R-:W-:Y:S02]  /*428f0*/  ISETP.LT.AND P2, PT, R7, UR37, !P2 ;  /* 0x0000002507007c0c */ /* 0x000fe4000d741270 */
[----:B------:R-:W-:Y:S02]  /*42900*/  ISETP.LT.AND P3, PT, R8, UR13, !P4 ;  /* 0x0000000d08007c0c */ /* 0x000fe4000e761270 */
[----:B---3--:R-:W-:-:S04]  /*42910*/  ISETP.GE.AND P0, PT, R251, R155, PT ;  /* 0x0000009bfb00720c */ /* 0x008fc80003f06270 */
[----:B------:R-:W-:-:S13]  /*42920*/  ISETP.LT.AND P5, PT, R7, UR8, !P0 ;  /* 0x0000000807007c0c */ /* 0x000fda000c7a1270 */
[----:B------:R-:W-:Y:S01]  /*42930*/  @P5 LOP3.LUT R9, R9, 0x20, RZ, 0xfc, !PT ;  /* 0x0000002009095812 */ /* 0x000fe200078efcff */
[----:B------:R-:W-:Y:S01]  /*42940*/  STL [R1+0x17b8], R12 ;  /* 0x0017b80c01007387 */ /* 0x000fe20000100800 */
[----:B------:R-:W-:Y:S01]  /*42950*/  LOP3.LUT R20, R20, 0xffdfffff, RZ, 0xc0, !PT ;  /* 0xffdfffff14147812 */ /* 0x000fe200078ec0ff */
[----:B----4-:R-:W-:Y:S01]  /*42960*/  IMAD.MOV.U32 R162, RZ, RZ, R24 ;  /* 0x000000ffffa27224 */ /* 0x010fe200078e0018 */
[----:B------:R-:W-:Y:S01]  /*42970*/  ULDC UR4, c[0x0][0x22c] ;  /* 0x00008b0000047ab9 */ /* 0x000fe20000000800 */
[----:B------:R-:W-:Y:S01]  /*42980*/  STL [R1+0x17b4], R13 ;  /* 0x0017b40d01007387 */ /* 0x000fe20000100800 */
[----:B------:R-:W-:Y:S01]  /*42990*/  @P0 LOP3.LUT R20, R20, 0x200000, RZ, 0xfc, !PT ;  /* 0x0020000014140812 */ /* 0x000fe200078efcff */
[----:B------:R-:W-:Y:S01]  /*429a0*/  IMAD.MOV.U32 R163, RZ, RZ, R26 ;  /* 0x000000ffffa37224 */ /* 0x000fe200078e001a */
[----:B------:R-:W-:Y:S01]  /*429b0*/  ULDC.64 UR8, c[0x0][0x228] ;  /* 0x00008a0000087ab9 */ /* 0x000fe20000000a00 */
[----:B------:R-:W-:Y:S01]  /*429c0*/  STL [R1+0x17b0], R14 ;  /* 0x0017b00e01007387 */ /* 0x000fe20000100800 */
[----:B------:R-:W-:-:S02]  /*429d0*/  LOP3.LUT P0, RZ, R9, 0x800, RZ, 0xc0, !PT ;  /* 0x0000080009ff7812 */ /* 0x000fc4000780c0ff */
[----:B------:R-:W-:Y:S01]  /*429e0*/  LOP3.LUT R22, R22, 0xfffff7ff, RZ, 0xc0, !PT ;  /* 0xfffff7ff16167812 */ /* 0x000fe200078ec0ff */
[----:B------:R-:W-:Y:S04]  /*429f0*/  STL [R1+0x17ac], R15 ;  /* 0x0017ac0f01007387 */ /* 0x000fe80000100800 */
[----:B------:R-:W-:Y:S04]  /*42a00*/  STL [R1+0x179c], R16 ;  /* 0x00179c1001007387 */ /* 0x000fe80000100800 */
[----:B------:R-:W-:Y:S02]  /*42a10*/  STL [R1+0x1798], R17 ;  /* 0x0017981101007387 */ /* 0x000fe40000100800 */
[----:B------:R-:W-:-:S02]  /*42a20*/  @P0 LOP3.LUT R22, R22, 0x800, RZ, 0xfc, !PT ;  /* 0x0000080016160812 */ /* 0x000fc400078efcff */
[----:B------:R-:W-:Y:S01]  /*42a30*/  STL [R1+0x1784], R18 ;  /* 0x0017841201007387 */ /* 0x000fe20000100800 */
[----:B------:R-:W-:Y:S02]  /*42a40*/  LOP3.LUT P0, RZ, R9, 0x8, RZ, 0xc0, !PT ;  /* 0x0000000809ff7812 */ /* 0x000fe4000780c0ff */
        /* <DEDUP_REMOVED lines=9> */
[----:B-1----:R-:W2:Y:S04]  /*42ae0*/  LDL.LU R156, [R1+0x550] ;  /* 0x00055000019c7983 */ /* 0x002ea80000300800 */
[----:B------:R-:W2:Y:S02]  /*42af0*/  LDL.LU R157, [R1+0x558] ;  /* 0x00055800019d7983 */ /* 0x000ea40000300800 */
[----:B------:R-:W-:-:S02]  /*42b00*/  @P0 LOP3.LUT R22, R22, 0x2000, RZ, 0xfc, !PT ;  /* 0x0000200016160812 */ /* 0x000fc400078efcff */
[----:B------:R-:W2:Y:S01]  /*42b10*/  LDL.LU R158, [R1+0x150] ;  /* 0x00015000019e7983 */ /* 0x000ea20000300800 */
[C---:B------:R-:W-:Y:S02]  /*42b20*/  LOP3.LUT P0, RZ, R9.reuse, 0x2, RZ, 0xc0, !PT ;  /* 0x0000000209ff7812 */ /* 0x040fe4000780c0ff */
[----:B------:R-:W-:Y:S01]  /*42b30*/  LOP3.LUT R22, R22, 0xffffbfff, RZ, 0xc0, !PT ;  /* 0xffffbfff16167812 */ /* 0x000fe200078ec0ff */
[----:B------:R-:W2:Y:S04]  /*42b40*/  LDL.LU R159, [R1+0x158] ;  /* 0x00015800019f7983 */ /* 0x000ea80000300800 */
[----:B------:R-:W1:Y:S04]  /*42b50*/  LDS.128 R12, [R21] ;  /* 0x00000000150c7984 */ /* 0x000e680000000c00 */
[----:B------:R-:W3:Y:S02]  /*42b60*/  LDL.LU R152, [R1+0xd54] ;  /* 0x000d540001987983 */ /* 0x000ee40000300800 */
[----:B------:R-:W-:Y:S01]  /*42b70*/  @P0 LOP3.LUT R22, R22, 0x4000, RZ, 0xfc, !PT ;  /* 0x0000400016160812 */ /* 0x000fe200078efcff */
[----:B------:R-:W-:Y:S01]  /*42b80*/  BAR.SYNC.DEFER_BLOCKING 0x0 ;  /* 0x0000000000007b1d */ /* 0x000fe20000010000 */
[----:B------:R-:W-:-:S05]  /*42b90*/  LOP3.LUT P0, RZ, R9, 0x1, RZ, 0xc0, !PT ;  /* 0x0000000109ff7812 */ /* 0x000fca000780c0ff */
[----:B-1----:R-:W-:Y:S04]  /*42ba0*/  STL.64 [R1+0xd40], R12 ;  /* 0x000d400c01007387 */ /* 0x002fe80000100a00 */
[----:B------:R-:W-:Y:S04]  /*42bb0*/  STL.64 [R1+0xd48], R14 ;  /* 0x000d480e01007387 */ /* 0x000fe80000100a00 */
[----:B------:R-:W3:Y:S04]  /*42bc0*/  LDL.LU R153, [R1+0xd5c] ;  /* 0x000d5c0001997983 */ /* 0x000ee80000300800 */
[----:B------:R-:W3:Y:S04]  /*42bd0*/  LDL.LU R154, [R1+0x954] ;  /* 0x00095400019a7983 */ /* 0x000ee80000300800 */
[----:B------:R-:W3:Y:S04]  /*42be0*/  LDL.LU R155, [R1+0x95c] ;  /* 0x00095c00019b7983 */ /* 0x000ee80000300800 */
[----:B--2---:R1:W-:Y:S01]  /*42bf0*/  STSM.16.M88.4 [R0], R156 ;  /* 0x0000009c00007844 */ /* 0x0043e20000000200 */
[----:B------:R-:W-:Y:S06]  /*42c00*/  BAR.SYNC.DEFER_BLOCKING 0x0 ;  /* 0x0000000000007b1d */ /* 0x000fec0000010000 */
[----:B-1----:R-:W2:Y:S04]  /*42c10*/  LDL.LU R156, [R1+0x554] ;  /* 0x00055400019c7983 */ /* 0x002ea80000300800 */
[----:B------:R-:W1:Y:S01]  /*42c20*/  LDS.128 R12, [R21] ;  /* 0x00000000150c7984 */ /* 0x000e620000000c00 */
[----:B------:R-:W-:Y:S06]  /*42c30*/  BAR.SYNC.DEFER_BLOCKING 0x0 ;  /* 0x0000000000007b1d */ /* 0x000fec0000010000 */
[----:B---3--:R3:W-:Y:S04]  /*42c40*/  STSM.16.M88.4 [R0], R152 ;  /* 0x0000009800007844 */ /* 0x0087e80000000200 */
[----:B-1----:R-:W-:Y:S04]  /*42c50*/  STL.64 [R1+0x950], R12 ;  /* 0x0009500c01007387 */ /* 0x002fe80000100a00 */
[----:B------:R-:W-:Y:S01]  /*42c60*/  STL.64 [R1+0x958], R14 ;  /* 0x0009580e01007387 */ /* 0x000fe20000100a00 */
[----:B------:R-:W-:Y:S06]  /*42c70*/  BAR.SYNC.DEFER_BLOCKING 0x0 ;  /* 0x0000000000007b1d */ /* 0x000fec0000010000 */
[----:B------:R-:W2:Y:S04]  /*42c80*/  LDL.LU R157, [R1+0x55c] ;  /* 0x00055c00019d7983 */ /* 0x000ea80000300800 */
[----:B------:R-:W2:Y:S04]  /*42c90*/  LDL.LU R158, [R1+0x154] ;  /* 0x00015400019e7983 */ /* 0x000ea80000300800 */
[----:B------:R-:W2:Y:S04]  /*42ca0*/  LDL.LU R159, [R1+0x15c] ;  /* 0x00015c00019f7983 */ /* 0x000ea80000300800 */
[----:B---3--:R-:W3:Y:S04]  /*42cb0*/  LDL.LU R152, [R1+0xd60] ;  /* 0x000d600001987983 */ /* 0x008ee80000300800 */
[----:B------:R-:W1:Y:S01]  /*42cc0*/  LDS.128 R12, [R21] ;  /* 0x00000000150c7984 */ /* 0x000e620000000c00 */
[----:B------:R-:W-:Y:S06]  /*42cd0*/  BAR.SYNC.DEFER_BLOCKING 0x0 ;  /* 0x0000000000007b1d */ /* 0x000fec0000010000 */
        /* <DEDUP_REMOVED lines=59> */
[----:B------:R-:W-:Y:S01]  /*43090*/  BAR.SYNC.DEFER_BLOCKING 0x0 ;  /* 0x0000000000007b1d */ /* 0x000fe20000010000 */
[----:B-1----:R-:W-:-:S05]  /*430a0*/  IMAD.MOV.U32 R16, RZ, RZ, R12 ;  /* 0x000000ffff107224 */ /* 0x002fca00078e000c */
[----:B------:R-:W-:Y:S04]  /*430b0*/  STL [R1+0xd64], R13 ;  /* 0x000d640d01007387 */ /* 0x000fe80000100800 */
[----:B------:R-:W-:Y:S04]  /*430c0*/  STL.64 [R1+0xd68], R14 ;  /* 0x000d680e01007387 */ /* 0x000fe80000100a00 */
[----:B------:R-:W-:Y:S04]  /*430d0*/  STL [R1+0x17a0], R16 ;  /* 0x0017a01001007387 */ /* 0x000fe80000100800 */
        /* <DEDUP_REMOVED lines=38> */
[----:B-1----:R-:W-:-:S05]  /*43340*/  MOV R17, R13 ;  /* 0x0000000d00117202 */ /* 0x002fca0000000f00 */
        /* <DEDUP_REMOVED lines=11> */
[----:B-1----:R-:W-:Y:S04]  /*43400*/  STL.64 [R1+0x980], R12 ;  /* 0x0009800c01007387 */ /* 0x002fe80000100a00 */
[----:B---3--:R1:W-:Y:S04]  /*43410*/  STSM.16.M88.4 [R0], R152 ;  /* 0x0000009800007844 */ /* 0x0083e80000000200 */
[----:B------:R-:W-:Y:S04]  /*43420*/  STL.64 [R1+0x988], R14 ;  /* 0x0009880e01007387 */ /* 0x000fe80000100a00 */
[----:B------:R-:W2:Y:S01]  /*43430*/  LDL.LU R157, [R1+0x58c] ;  /* 0x00058c00019d7983 */ /* 0x000ea20000300800 */
[----:B------:R-:W-:Y:S06]  /*43440*/  BAR.SYNC.DEFER_BLOCKING 0x0 ;  /* 0x0000000000007b1d */ /* 0x000fec0000010000 */
[----:B------:R-:W2:Y:S04]  /*43450*/  LDL.LU R158, [R1+0x184] ;  /* 0x00018400019e7983 */ /* 0x000ea80000300800 */
[----:B------:R-:W2:Y:S04]  /*43460*/  LDL.LU R159, [R1+0x18c] ;  /* 0x00018c00019f7983 */ /* 0x000ea80000300800 */
[----:B-1----:R-:W3:Y:S04]  /*43470*/  LDL.LU R152, [R1+0xd90] ;  /* 0x000d900001987983 */ /* 0x002ee80000300800 */
        /* <DEDUP_REMOVED lines=71> */
[----:B------:R-:W-:Y:S01]  /*438f0*/  BAR.SYNC.DEFER_BLOCKING 0x0 ;  /* 0x0000000000007b1d */ /* 0x000fe20000010000 */
[----:B-1----:R-:W-:-:S05]  /*43900*/  IMAD.MOV.U32 R18, RZ, RZ, R14 ;  /* 0x000000ffff127224 */ /* 0x002fca00078e000e */
[----:B---3--:R1:W-:Y:S04]  /*43910*/  STSM.16.M88.4 [R0], R152 ;  /* 0x0000009800007844 */ /* 0x0083e80000000200 */
[----:B------:R-:W-:Y:S04]  /*43920*/  STL.64 [R1+0x9a0], R12 ;  /* 0x0009a00c01007387 */ /* 0x000fe80000100a00 */
[----:B------:R-:W-:Y:S01]  /*43930*/  STL [R1+0x9ac], R15 ;  /* 0x0009ac0f01007387 */ /* 0x000fe20000100800 */
[----:B------:R-:W-:Y:S06]  /*43940*/  BAR.SYNC.DEFER_BLOCKING 0x0 ;  /* 0x0000000000007b1d */ /* 0x000fec0000010000 */
[----:B------:R-:W-:Y:S04]  /*43950*/  STL [R1+0x1788], R18 ;  /* 0x0017881201007387 */ /* 0x000fe80000100800 */
[----:B------:R-:W2:Y:S04]  /*43960*/  LDL.LU R157, [R1+0x5ac] ;  /* 0x0005ac00019d7983 */ /* 0x000ea80000300800 */
[----:B------:R-:W2:Y:S04]  /*43970*/  LDL.LU R158, [R1+0x1a4] ;  /* 0x0001a400019e7983 */ /* 0x000ea80000300800 */
[----:B------:R-:W2:Y:S04]  /*43980*/  LDL.LU R159, [R1+0x1ac] ;  /* 0x0001ac00019f7983 */ /* 0x000ea80000300800 */
[----:B------:R-:W3:Y:S04]  /*43990*/  LDS.128 R12, [R21] ;  /* 0x00000000150c7984 */ /* 0x000ee80000000c00 */
[----:B-1----:R-:W4:Y:S01]  /*439a0*/  LDL.LU R152, [R1+0xdb0] ;  /* 0x000db00001987983 */ /* 0x002f220000300800 */
[----:B------:R-:W-:Y:S06]  /*439b0*/  BAR.SYNC.DEFER_BLOCKING 0x0 ;  /* 0x0000000000007b1d */ /* 0x000fec0000010000 */
[----:B---3--:R-:W-:Y:S04]  /*439c0*/  STL.64 [R1+0x5a0], R12 ;  /* 0x0005a00c01007387 */ /* 0x008fe80000100a00 */
[----:B------:R-:W-:Y:S04]  /*439d0*/  STL.64 [R1+0x5a8], R14 ;  /* 0x0005a80e01007387 */ /* 0x000fe80000100a00 */
[----:B------:R-:W4:Y:S04]  /*439e0*/  LDL.LU R153, [R1+0xdb8] ;  /* 0x000db80001997983 */ /* 0x000f280000300800 */
[----:B------:R-:W4:Y:S04]  /*439f0*/  LDL.LU R154, [R1+0x9b0] ;  /* 0x0009b000019a7983 */ /* 0x000f280000300800 */
[----:B------:R-:W4:Y:S04]  /*43a00*/  LDL.LU R155, [R1+0x9b8] ;  /* 0x0009b800019b7983 */ /* 0x000f280000300800 */
[----:B--2---:R1:W-:Y:S01]  /*43a10*/  STSM.16.M88.4 [R0], R156 ;  /* 0x0000009c00007844 */ /* 0x0043e20000000200 */
[----:B------:R-:W-:Y:S06]  /*43a20*/  BAR.SYNC.DEFER_BLOCKING 0x0 ;  /* 0x0000000000007b1d */ /* 0x000fec0000010000 */
[----:B-1----:R-:W2:Y:S04]  /*43a30*/  LDL.LU R156, [R1+0x5b0] ;  /* 0x0005b000019c7983 */ /* 0x002ea80000300800 */
[----:B------:R-:W1:Y:S01]  /*43a40*/  LDS.128 R12, [R21] ;  /* 0x00000000150c7984 */ /* 0x000e620000000c00 */
[----:B------:R-:W-:Y:S06]  /*43a50*/  BAR.SYNC.DEFER_BLOCKING 0x0 ;  /* 0x0000000000007b1d */ /* 0x000fec0000010000 */
[----:B----4-:R3:W-:Y:S01]  /*43a60*/  STSM.16.M88.4 [R0], R152 ;  /* 0x0000009800007844 */ /* 0x0107e20000000200 */
[----:B-1----:R-:W-:-:S03]  /*43a70*/  IMAD.MOV.U32 R18, RZ, RZ, R12 ;  /* 0x000000ffff127224 */ /* 0x002fc600078e000c */
[----:B------:R-:W-:Y:S04]  /*43a80*/  STL [R1+0x1a4], R13 ;  /* 0x0001a40d01007387 */ /* 0x000fe80000100800 */
[----:B------:R-:W-:Y:S01]  /*43a90*/  STL.64 [R1+0x1a8], R14 ;  /* 0x0001a80e01007387 */ /* 0x000fe20000100a00 */
[----:B------:R-:W-:Y:S06]  /*43aa0*/  BAR.SYNC.DEFER_BLOCKING 0x0 ;  /* 0x0000000000007b1d */ /* 0x000fec0000010000 */
[----:B------:R-:W-:Y:S04]  /*43ab0*/  STL [R1+0x178c], R18 ;  /* 0x00178c1201007387 */ /* 0x000fe80000100800 */
[----:B------:R-:W2:Y:S04]  /*43ac0*/  LDL.LU R157, [R1+0x5b8] ;  /* 0x0005b800019d7983 */ /* 0x000ea80000300800 */
[----:B------:R-:W2:Y:S04]  /*43ad0*/  LDL.LU R158, [R1+0x1b0] ;  /* 0x0001b000019e7983 */ /* 0x000ea80000300800 */
[----:B------:R-:W2:Y:S04]  /*43ae0*/  LDL.LU R159, [R1+0x1b8] ;  /* 0x0001b800019f7983 */ /* 0x000ea80000300800 */
[----:B------:R-:W1:Y:S04]  /*43af0*/  LDS.128 R12, [R21] ;  /* 0x00000000150c7984 */ /* 0x000e680000000c00 */
[----:B---3--:R-:W3:Y:S01]  /*43b00*/  LDL.LU R152, [R1+0xdb4] ;  /* 0x000db40001987983 */ /* 0x008ee20000300800 */
        /* <DEDUP_REMOVED lines=71> */
[----:B---3--:R3:W-:Y:S01]  /*43f80*/  STSM.16.M88.4 [R0], R152 ;  /* 0x0000009800007844 */ /* 0x0087e20000000200 */
[----:B-1----:R-:W-:-:S03]  /*43f90*/  IMAD.MOV.U32 R19, RZ, RZ, R15 ;  /* 0x000000ffff137224 */ /* 0x002fc600078e000f */
[----:B------:R-:W-:Y:S04]  /*43fa0*/  STL.64 [R1+0x1c0], R12 ;  /* 0x0001c00c01007387 */ /* 0x000fe80000100a00 */
[----:B------:R-:W-:Y:S01]  /*43fb0*/  STL [R1+0x1c8], R14 ;  /* 0x0001c80e01007387 */ /* 0x000fe20000100800 */
        /* <DEDUP_REMOVED lines=115> */
[----:B------:R-:W4:Y:S04]  /*446f0*/  LDL.LU R160, [R1+0x200] ;  /* 0x0002000001a07983 */ /* 0x000f280000300800 */
[----:B--2---:R-:W-:Y:S01]  /*44700*/  STSM.16.M88.4 [R0], R156 ;  /* 0x0000009c00007844 */ /* 0x004fe20000000200 */
[----:B------:R-:W-:Y:S06]  /*44710*/  BAR.SYNC.DEFER_BLOCKING 0x0 ;  /* 0x0000000000007b1d */ /* 0x000fec0000010000 */
[----:B------:R-:W1:Y:S02]  /*44720*/  LDS.128 R12, [R21] ;  /* 0x00000000150c7984 */ /* 0x000e640000000c00 */
[----:B------:R-:W-:Y:S06]  /*44730*/  BAR.SYNC.DEFER_BLOCKING 0x0 ;  /* 0x0000000000007b1d */ /* 0x000fec0000010000 */
[----:B---3--:R-:W-:Y:S04]  /*44740*/  STSM.16.M88.4 [R0], R152 ;  /* 0x0000009800007844 */ /* 0x008fe80000000200 */
[----:B-1----:R-:W-:Y:S04]  /*44750*/  STL.64 [R1+0x5f0], R12 ;  /* 0x0005f00c01007387 */ /* 0x002fe80000100a00 */
[----:B------:R-:W-:Y:S01]  /*44760*/  STL.64 [R1+0x5f8], R14 ;  /* 0x0005f80e01007387 */ /* 0x000fe20000100a00 */
[----:B------:R-:W-:Y:S06]  /*44770*/  BAR.SYNC.DEFER_BLOCKING 0x0 ;  /* 0x0000000000007b1d */ /* 0x000fec0000010000 */
[----:B------:R-:W4:Y:S04]  /*44780*/  LDL.LU R161, [R1+0x208] ;  /* 0x0002080001a17983 */ /* 0x000f280000300800 */
[----:B------:R-:W2:Y:S04]  /*44790*/  LDL.LU R156, [R1+0xa04] ;  /* 0x000a0400019c7983 */ /* 0x000ea80000300800 */
[----:B------:R-:W1:Y:S01]  /*447a0*/  LDS.128 R12, [R21] ;  /* 0x00000000150c7984 */ /* 0x000e620000000c00 */
[----:B------:R-:W-:Y:S06]  /*447b0*/  BAR.SYNC.DEFER_BLOCKING 0x0 ;  /* 0x0000000000007b1d */ /* 0x000fec0000010000 */
[----:B-1----:R-:W-:Y:S04]  /*447c0*/  STL.64 [R1+0xdf0], R12 ;  /* 0x000df00c01007387 */ /* 0x002fe80000100a00 */
[----:B------:R-:W-:Y:S04]  /*447d0*/  STL.64 [R1+0xdf8], R14 ;  /* 0x000df80e01007387 */ /* 0x000fe80000100a00 */
[----:B------:R-:W2:Y:S04]  /*447e0*/  LDL.LU R157, [R1+0xa0c] ;  /* 0x000a0c00019d7983 */ /* 0x000ea80000300800 */
[----:B------:R-:W2:Y:S04]  /*447f0*/  LDL.LU R158, [R1+0x604] ;  /* 0x00060400019e7983 */ /* 0x000ea80000300800 */
[----:B------:R-:W2:Y:S04]  /*44800*/  LDL.LU R159, [R1+0x60c] ;  /* 0x00060c00019f7983 */ /* 0x000ea80000300800 */
[----:B------:R-:W3:Y:S01]  /*44810*/  LDL.LU R152, [R1+0x204] ;  /* 0x0002040001987983 */ /* 0x000ee20000300800 */
[----:B------:R-:W-:-:S02]  /*44820*/  IMAD.MOV.U32 R154, RZ, RZ, R25 ;  /* 0x000000ffff9a7224 */ /* 0x000fc400078e0019 */
[----:B------:R-:W-:Y:S01]  /*44830*/  IMAD.MOV.U32 R155, RZ, RZ, R27 ;  /* 0x000000ffff9b7224 */ /* 0x000fe200078e001b */
[----:B----4-:R-:W-:Y:S01]  /*44840*/  STSM.16.M88.4 [R0], R160 ;  /* 0x000000a000007844 */ /* 0x010fe20000000200 */
[----:B------:R-:W-:Y:S06]  /*44850*/  BAR.SYNC.DEFER_BLOCKING 0x0 ;  /* 0x0000000000007b1d */ /* 0x000fec0000010000 */
[----:B------:R-:W1:Y:S02]  /*44860*/  LDS.128 R12, [R21] ;  /* 0x00000000150c7984 */ /* 0x000e640000000c00 */
[----:B------:R-:W-:Y:S06]  /*44870*/  BAR.SYNC.DEFER_BLOCKING 0x0 ;  /* 0x0000000000007b1d */ /* 0x000fec0000010000 */
[----:B--2---:R-:W-:Y:S04]  /*44880*/  STSM.16.M88.4 [R0], R156 ;  /* 0x0000009c00007844 */ /* 0x004fe80000000200 */
[----:B-1----:R-:W-:Y:S04]  /*44890*/  STL.64 [R1+0xa00], R12 ;  /* 0x000a000c01007387 */ /* 0x002fe80000100a00 */
[----:B------:R-:W-:Y:S01]  /*448a0*/  STL.64 [R1+0xa08], R14 ;  /* 0x000a080e01007387 */ /* 0x000fe20000100a00 */
[----:B------:R-:W-:Y:S06]  /*448b0*/  BAR.SYNC.DEFER_BLOCKING 0x0 ;  /* 0x0000000000007b1d */ /* 0x000fec0000010000 */
[----:B------:R-:W3:Y:S04]  /*448c0*/  LDL.LU R153, [R1+0x20c] ;  /* 0x00020c0001997983 */ /* 0x000ee80000300800 */
        /* <DEDUP_REMOVED lines=8> */
[----:B---3--:R1:W-:Y:S01]  /*44950*/  STSM.16.M88.4 [R0], R152 ;  /* 0x0000009800007844 */ /* 0x0083e20000000200 */
[----:B------:R-:W-:Y:S06]  /*44960*/  BAR.SYNC.DEFER_BLOCKING 0x0 ;  /* 0x0000000000007b1d */ /* 0x000fec0000010000 */
[----:B-1----:R-:W3:Y:S04]  /*44970*/  LDL.LU R152, [R1+0x210] ;  /* 0x0002100001987983 */ /* 0x002ee80000300800 */
[----:B------:R-:W1:Y:S01]  /*44980*/  LDS.128 R12, [R21] ;  /* 0x00000000150c7984 */ /* 0x000e620000000c00 */
[----:B------:R-:W-:Y:S06]  /*44990*/  BAR.SYNC.DEFER_BLOCKING 0x0 ;  /* 0x0000000000007b1d */ /* 0x000fec0000010000 */
[----:B--2---:R2:W-:Y:S04]  /*449a0*/  STSM.16.M88.4 [R0], R24 ;  /* 0x0000001800007844 */ /* 0x0045e80000000200 */
[----:B-1----:R-:W-:Y:S04]  /*449b0*/  STL.64 [R1+0x600], R12 ;  /* 0x0006000c01007387 */ /* 0x002fe80000100a00 */
[----:B------:R-:W-:Y:S01]  /*449c0*/  STL.64 [R1+0x608], R14 ;  /* 0x0006080e01007387 */ /* 0x000fe20000100a00 */
[----:B------:R-:W-:Y:S06]  /*449d0*/  BAR.SYNC.DEFER_BLOCKING 0x0 ;  /* 0x0000000000007b1d */ /* 0x000fec0000010000 */
[----:B------:R-:W3:Y:S04]  /*449e0*/  LDL.LU R153, [R1+0x218] ;  /* 0x0002180001997983 */ /* 0x000ee80000300800 */
[----:B--2---:R-:W2:Y:S04]  /*449f0*/  LDL.LU R24, [R1+0xa14] ;  /* 0x000a140001187983 */ /* 0x004ea80000300800 */
[----:B------:R-:W1:Y:S04]  /*44a00*/  LDS.128 R12, [R21] ;  /* 0x00000000150c7984 */ /* 0x000e680000000c00 */
[----:B-1----:R-:W-:Y:S04]  /*44a10*/  STL.64 [R1+0xe50], R12 ;  /* 0x000e500c01007387 */ /* 0x002fe80000100a00 */
[----:B------:R-:W-:Y:S04]  /*44a20*/  STL.64 [R1+0xe58], R14 ;  /* 0x000e580e01007387 */ /* 0x000fe80000100a00 */
[----:B------:R-:W2:Y:S04]  /*44a30*/  LDL.LU R25, [R1+0xa1c] ;  /* 0x000a1c0001197983 */ /* 0x000ea80000300800 */
[----:B------:R-:W2:Y:S04]  /*44a40*/  LDL.LU R26, [R1+0x614] ;  /* 0x00061400011a7983 */ /* 0x000ea80000300800 */
[----:B------:R-:W2:Y:S01]  /*44a50*/  LDL.LU R27, [R1+0x61c] ;  /* 0x00061c00011b7983 */ /* 0x000ea20000300800 */
[----:B------:R-:W-:Y:S01]  /*44a60*/  BAR.SYNC.DEFER_BLOCKING 0x0 ;  /* 0x0000000000007b1d */ /* 0x000fe20000010000 */
[----:B------:R-:W-:-:S02]  /*44a70*/  IMAD.MOV.U32 R154, RZ, RZ, R28 ;  /* 0x000000ffff9a7224 */ /* 0x000fc400078e001c */
[----:B------:R-:W-:-:S05]  /*44a80*/  IMAD.MOV.U32 R155, RZ, RZ, R30 ;  /* 0x000000ffff9b7224 */ /* 0x000fca00078e001e */
        /* <DEDUP_REMOVED lines=19> */
[----:B------:R-:W-:-:S03]  /*44bc0*/  IMAD.MOV.U32 R155, RZ, RZ, R31 ;  /* 0x000000ffff9b7224 */ /* 0x000fc600078e001f */
[----:B------:R-:W4:Y:S04]  /*44bd0*/  LDL.LU R28, [R1+0x220] ;  /* 0x00022000011c7983 */ /* 0x000f280000300800 */
[----:B---3--:R-:W-:Y:S01]  /*44be0*/  STSM.16.M88.4 [R0], R152 ;  /* 0x0000009800007844 */ /* 0x008fe20000000200 */
[----:B------:R-:W-:Y:S06]  /*44bf0*/  BAR.SYNC.DEFER_BLOCKING 0x0 ;  /* 0x0000000000007b1d */ /* 0x000fec0000010000 */
[----:B------:R-:W1:Y:S02]  /*44c00*/  LDS.128 R12, [R21] ;  /* 0x00000000150c7984 */ /* 0x000e640000000c00 */
[----:B------:R-:W-:Y:S06]  /*44c10*/  BAR.SYNC.DEFER_BLOCKING 0x0 ;  /* 0x0000000000007b1d */ /* 0x000fec0000010000 */
[----:B--2---:R2:W-:Y:S04]  /*44c20*/  STSM.16.M88.4 [R0], R24 ;  /* 0x0000001800007844 */ /* 0x0045e80000000200 */
[----:B-1----:R-:W-:Y:S04]  /*44c30*/  STL.64 [R1+0x200], R12 ;  /* 0x0002000c01007387 */ /* 0x002fe80000100a00 */
[----:B------:R-:W-:Y:S01]  /*44c40*/  STL.64 [R1+0x208], R14 ;  /* 0x0002080e01007387 */ /* 0x000fe20000100a00 */
[----:B------:R-:W-:Y:S06]  /*44c50*/  BAR.SYNC.DEFER_BLOCKING 0x0 ;  /* 0x0000000000007b1d */ /* 0x000fec0000010000 */
[----:B------:R-:W4:Y:S04]  /*44c60*/  LDL.LU R29, [R1+0x228] ;  /* 0x00022800011d7983 */ /* 0x000f280000300800 */
        /* <DEDUP_REMOVED lines=10> */
[----:B----4-:R1:W-:Y:S01]  /*44d10*/  STSM.16.M88.4 [R0], R28 ;  /* 0x0000001c00007844 */ /* 0x0103e20000000200 */
        /* <DEDUP_REMOVED lines=277> */
[----:B------:R-:W-:Y:S01]  /*45e70*/  IMAD.MOV.U32 R30, RZ, RZ, R60 ;  /* 0x000000ffff1e7224 */ /* 0x000fe200078e003c */
[----:B------:R-:W-:-:S05]  /*45e80*/  MOV R31, R62 ;  /* 0x0000003e001f7202 */ /* 0x000fca0000000f00 */
        /* <DEDUP_REMOVED lines=325> */
[----:B--2---:R2:W-:Y:S01]  /*472e0*/  STSM.16.M88.4 [R0], R24 ;  /* 0x0000001800007844 */ /* 0x0045e20000000200 */
[----:B-1----:R-:W-:-:S03]  /*472f0*/  IMAD.MOV.U32 R252, RZ, RZ, R15 ;  /* 0x000000fffffc7224 */ /* 0x002fc600078e000f */
[----:B------:R-:W-:Y:S04]  /*47300*/  STL.64 [R1+0xc0], R12 ;  /* 0x0000c00c01007387 */ /* 0x000fe80000100a00 */
[----:B------:R-:W-:Y:S01]  /*47310*/  STL [R1+0xc8], R14 ;  /* 0x0000c80e01007387 */ /* 0x000fe20000100800 */
[----:B------:R-:W-:Y:S06]  /*47320*/  BAR.SYNC.DEFER_BLOCKING 0x0 ;  /* 0x0000000000007b1d */ /* 0x000fec0000010000 */
[----:B------:R-:W-:Y:S04]  /*47330*/  STL [R1+0x175c], R252 ;  /* 0x00175cfc01007387 */ /* 0x000fe80000100800 */
[----:B------:R-:W3:Y:S04]  /*47340*/  LDL.LU R29, [R1+0x31c] ;  /* 0x00031c00011d7983 */ /* 0x000ee80000300800 */
[----:B--2---:R-:W2:Y:S04]  /*47350*/  LDL.LU R24, [R1+0xb20] ;  /* 0x000b200001187983 */ /* 0x004ea80000300800 */
[----:B------:R-:W1:Y:S02]  /*47360*/  LDS.128 R12, [R21] ;  /* 0x00000000150c7984 */ /* 0x000e640000000c00 */
[----:B-1----:R-:W-:-:S02]  /*47370*/  IMAD.MOV.U32 R252, RZ, RZ, R14 ;  /* 0x000000fffffc7224 */ /* 0x002fc400078e000e */
[----:B------:R-:W-:Y:S01]  /*47380*/  IMAD.MOV.U32 R231, RZ, RZ, R15 ;  /* 0x000000ffffe77224 */ /* 0x000fe200078e000f */
[----:B------:R-:W-:Y:S04]  /*47390*/  STL.64 [R1+0x80], R12 ;  /* 0x0000800c01007387 */ /* 0x000fe80000100a00 */
[----:B------:R-:W-:Y:S04]  /*473a0*/  STL [R1+0x1760], R252 ;  /* 0x001760fc01007387 */ /* 0x000fe80000100800 */
[----:B------:R-:W-:Y:S04]  /*473b0*/  STL [R1+0x1758], R231 ;  /* 0x001758e701007387 */ /* 0x000fe80000100800 */
        /* <DEDUP_REMOVED lines=11> */
[----:B--2---:R2:W-:Y:S02]  /*47470*/  STSM.16.M88.4 [R0], R24 ;  /* 0x0000001800007844 */ /* 0x0045e40000000200 */
[----:B------:R-:W-:Y:S01]  /*47480*/  BAR.SYNC.DEFER_BLOCKING 0x0 ;  /* 0x0000000000007b1d */ /* 0x000fe20000010000 */
[----:B-1----:R-:W-:-:S02]  /*47490*/  IMAD.MOV.U32 R230, RZ, RZ, R15 ;  /* 0x000000ffffe67224 */ /* 0x002fc400078e000f */
[----:B------:R-:W-:Y:S02]  /*474a0*/  IMAD.MOV.U32 R252, RZ, RZ, R13 ;  /* 0x000000fffffc7224 */ /* 0x000fe400078e000d */
[----:B------:R-:W-:Y:S01]  /*474b0*/  IMAD.MOV.U32 R231, RZ, RZ, R14 ;  /* 0x000000ffffe77224 */ /* 0x000fe200078e000e */
[----:B------:R-:W-:Y:S04]  /*474c0*/  STL [R1+0x20], R12 ;  /* 0x0000200c01007387 */ /* 0x000fe80000100800 */
[----:B------:R-:W4:Y:S04]  /*474d0*/  LDL.LU R13, [R1+0x1420] ;  /* 0x00142000010d7983 */ /* 0x000f280000300800 */
[----:B------:R-:W4:Y:S04]  /*474e0*/  LDL.LU R16, [R1+0xe00] ;  /* 0x000e000001107983 */ /* 0x000f280000300800 */
[----:B------:R-:W4:Y:S04]  /*474f0*/  LDL.LU R14, [R1+0x1744] ;  /* 0x00174400010e7983 */ /* 0x000f280000300800 */
[----:B------:R-:W-:Y:S04]  /*47500*/  STL [R1+0x1774], R230 ;  /* 0x001774e601007387 */ /* 0x000fe80000100800 */
[----:B------:R-:W-:Y:S04]  /*47510*/  STL [R1+0x1768], R231 ;  /* 0x001768e701007387 */ /* 0x000fe80000100800 */
[----:B------:R-:W-:Y:S04]  /*47520*/  STL [R1+0x1764], R252 ;  /* 0x001764fc01007387 */ /* 0x000fe80000100800 */
[----:B------:R-:W3:Y:S04]  /*47530*/  LDL.LU R29, [R1+0x328] ;  /* 0x00032800011d7983 */ /* 0x000ee80000300800 */
[----:B------:R-:W1:Y:S04]  /*47540*/  LDS.128 R248, [R21] ;  /* 0x0000000015f87984 */ /* 0x000e680000000c00 */
[----:B--2---:R-:W2:Y:S04]  /*47550*/  LDL.LU R24, [R1+0xb24] ;  /* 0x000b240001187983 */ /* 0x004ea80000300800 */
[----:B-1----:R-:W-:Y:S04]  /*47560*/  STL [R1+0x17a8], R248 ;  /* 0x0017a8f801007387 */ /* 0x002fe80000100800 */
[----:B------:R-:W-:Y:S04]  /*47570*/  STL [R1+0x1794], R249 ;  /* 0x001794f901007387 */ /* 0x000fe80000100800 */
[----:B------:R-:W-:Y:S04]  /*47580*/  STL [R1+0x177c], R250 ;  /* 0x00177cfa01007387 */ /* 0x000fe80000100800 */
[----:B------:R-:W-:Y:S04]  /*47590*/  STL [R1+0x1778], R251 ;  /* 0x001778fb01007387 */ /* 0x000fe80000100800 */
        /* <DEDUP_REMOVED lines=9> */
[----:B------:R-:W3:Y:S04]  /*47630*/  LDL.LU R29, [R1+0x32c] ;  /* 0x00032c00011d7983 */ /* 0x000ee80000300800 */
[----:B------:R-:W1:Y:S01]  /*47640*/  LDS.128 R244, [R21] ;  /* 0x0000000015f47984 */ /* 0x000e620000000c00 */
[----:B------:R-:W-:Y:S06]  /*47650*/  BAR.SYNC.DEFER_BLOCKING 0x0 ;  /* 0x0000000000007b1d */ /* 0x000fec0000010000 */
[----:B--2---:R2:W-:Y:S02]  /*47660*/  STSM.16.M88.4 [R0], R24 ;  /* 0x0000001800007844 */ /* 0x0045e40000000200 */
[----:B------:R-:W-:Y:S06]  /*47670*/  BAR.SYNC.DEFER_BLOCKING 0x0 ;  /* 0x0000000000007b1d */ /* 0x000fec0000010000 */
[----:B--2---:R-:W2:Y:S04]  /*47680*/  LDL.LU R24, [R1+0xb30] ;  /* 0x000b300001187983 */ /* 0x004ea80000300800 */
[----:B------:R-:W2:Y:S04]  /*47690*/  LDL.LU R25, [R1+0xb38] ;  /* 0x000b380001197983 */ /* 0x000ea80000300800 */
[----:B------:R-:W2:Y:S04]  /*476a0*/  LDL.LU R26, [R1+0x730] ;  /* 0x00073000011a7983 */ /* 0x000ea80000300800 */
[----:B------:R-:W2:Y:S04]  /*476b0*/  LDL.LU R27, [R1+0x738] ;  /* 0x00073800011b7983 */ /* 0x000ea80000300800 */
[----:B------:R-:W1:Y:S01]  /*476c0*/  LDS.128 R240, [R21] ;  /* 0x0000000015f07984 */ /* 0x000e620000000c00 */
[----:B------:R-:W-:-:S02]  /*476d0*/  IMAD.MOV.U32 R30, RZ, RZ, R97 ;  /* 0x000000ffff1e7224 */ /* 0x000fc400078e0061 */
[----:B------:R-:W-:Y:S01]  /*476e0*/  IMAD.MOV.U32 R31, RZ, RZ, R99 ;  /* 0x000000ffff1f7224 */ /* 0x000fe200078e0063 */
[----:B------:R-:W-:Y:S06]  /*476f0*/  BAR.SYNC.DEFER_BLOCKING 0x0 ;  /* 0x0000000000007b1d */ /* 0x000fec0000010000 */
[----:B---3--:R3:W-:Y:S02]  /*47700*/  STSM.16.M88.4 [R0], R28 ;  /* 0x0000001c00007844 */ /* 0x0087e40000000200 */
[----:B------:R-:W-:Y:S06]  /*47710*/  BAR.SYNC.DEFER_BLOCKING 0x0 ;  /* 0x0000000000007b1d */ /* 0x000fec0000010000 */
[----:B---3--:R-:W3:Y:S04]  /*47720*/  LDL.LU R28, [R1+0x330] ;  /* 0x00033000011c7983 */ /* 0x008ee80000300800 */
        /* <DEDUP_REMOVED lines=57> */
[----:B------:R-:W4:Y:S04]  /*47ac0*/  LDL.LU R32, [R1+0x350] ;  /* 0x0003500001207983 */ /* 0x000f280000300800 */
[----:B------:R-:W4:Y:S04]  /*47ad0*/  LDL.LU R33, [R1+0x358] ;  /* 0x0003580001217983 */ /* 0x000f280000300800 */
        /* <DEDUP_REMOVED lines=8> */
[----:B------:R-:W3:Y:S04]  /*47b60*/  LDL.LU R30, [R1+0x754] ;  /* 0x00075400011e7983 */ /* 0x000ee80000300800 */
[----:B------:R-:W3:Y:S04]  /*47b70*/  LDL.LU R31, [R1+0x75c] ;  /* 0x00075c00011f7983 */ /* 0x000ee80000300800 */
[----:B------:R-:W1:Y:S01]  /*47b80*/  LDS.128 R200, [R21] ;  /* 0x0000000015c87984 */ /* 0x000e620000000c00 */
[----:B------:R-:W-:Y:S06]  /*47b90*/  BAR.SYNC.DEFER_BLOCKING 0x0 ;  /* 0x0000000000007b1d */ /* 0x000fec0000010000 */
[----:B--2---:R2:W-:Y:S02]  /*47ba0*/  STSM.16.M88.4 [R0], R24 ;  /* 0x0000001800007844 */ /* 0x0045e40000000200 */
[----:B------:R-:W-:Y:S06]  /*47bb0*/  BAR.SYNC.DEFER_BLOCKING 0x0 ;  /* 0x0000000000007b1d */ /* 0x000fec0000010000 */
[----:B--2---:R-:W2:Y:S04]  /*47bc0*/  LDL.LU R24, [R1+0x354] ;  /* 0x0003540001187983 */ /* 0x004ea80000300800 */
[----:B------:R-:W2:Y:S04]  /*47bd0*/  LDL.LU R25, [R1+0x35c] ;  /* 0x00035c0001197983 */ /* 0x000ea80000300800 */
[----:B------:R-:W1:Y:S01]  /*47be0*/  LDS.128 R196, [R21] ;  /* 0x0000000015c47984 */ /* 0x000e620000000c00 */
[----:B------:R-:W-:-:S02]  /*47bf0*/  IMAD.MOV.U32 R34, RZ, RZ, R108 ;  /* 0x000000ffff227224 */ /* 0x000fc400078e006c */
[----:B------:R-:W-:Y:S01]  /*47c00*/  IMAD.MOV.U32 R35, RZ, RZ, R110 ;  /* 0x000000ffff237224 */ /* 0x000fe200078e006e */
[----:B------:R-:W-:Y:S06]  /*47c10*/  BAR.SYNC.DEFER_BLOCKING 0x0 ;  /* 0x0000000000007b1d */ /* 0x000fec0000010000 */
[----:B----4-:R-:W-:Y:S02]  /*47c20*/  STSM.16.M88.4 [R0], R32 ;  /* 0x0000002000007844 */ /* 0x010fe40000000200 */
[----:B------:R-:W-:Y:S06]  /*47c30*/  BAR.SYNC.DEFER_BLOCKING 0x0 ;  /* 0x0000000000007b1d */ /* 0x000fec0000010000 */
[----:B------:R-:W4:Y:S02]  /*47c40*/  LDS.128 R192, [R21] ;  /* 0x0000000015c07984 */ /* 0x000f240000000c00 */
[----:B------:R-:W-:Y:S01]  /*47c50*/  BAR.SYNC.DEFER_BLOCKING 0x0 ;  /* 0x0000000000007b1d */ /* 0x000fe20000010000 */
[----:B------:R-:W-:-:S02]  /*47c60*/  IMAD.MOV.U32 R26, RZ, RZ, R109 ;  /* 0x000000ffff1a7224 */ /* 0x000fc400078e006d */
[----:B------:R-:W-:-:S03]  /*47c70*/  IMAD.MOV.U32 R27, RZ, RZ, R111 ;  /* 0x000000ffff1b7224 */ /* 0x000fc600078e006f */
[----:B---3--:R3:W-:Y:S02]  /*47c80*/  STSM.16.M88.4 [R0], R28 ;  /* 0x0000001c00007844 */ /* 0x0087e40000000200 */
[----:B------:R-:W-:Y:S06]  /*47c90*/  BAR.SYNC.DEFER_BLOCKING 0x0 ;  /* 0x0000000000007b1d */ /* 0x000fec0000010000 */
[----:B---3--:R-:W3:Y:S04]  /*47ca0*/  LDL.LU R28, [R1+0xb60] ;  /* 0x000b6000011c7983 */ /* 0x008ee80000300800 */
[----:B------:R-:W3:Y:S04]  /*47cb0*/  LDL.LU R29, [R1+0xb68] ;  /* 0x000b6800011d7983 */ /* 0x000ee80000300800 */
[----:B------:R-:W3:Y:S04]  /*47cc0*/  LDL.LU R30, [R1+0x760] ;  /* 0x00076000011e7983 */ /* 0x000ee80000300800 */
[----:B------:R-:W3:Y:S04]  /*47cd0*/  LDL.LU R31, [R1+0x768] ;  /* 0x00076800011f7983 */ /* 0x000ee80000300800 */
[----:B------:R-:W4:Y:S01]  /*47ce0*/  LDS.128 R188, [R21] ;  /* 0x0000000015bc7984 */ /* 0x000f220000000c00 */
[----:B------:R-:W-:Y:S06]  /*47cf0*/  BAR.SYNC.DEFER_BLOCKING 0x0 ;  /* 0x0000000000007b1d */ /* 0x000fec0000010000 */
[----:B--2---:R2:W-:Y:S02]  /*47d00*/  STSM.16.M88.4 [R0], R24 ;  /* 0x0000001800007844 */ /* 0x0045e40000000200 */
[----:B------:R-:W-:Y:S06]  /*47d10*/  BAR.SYNC.DEFER_BLOCKING 0x0 ;  /* 0x0000000000007b1d */ /* 0x000fec0000010000 */
[----:B--2---:R-:W2:Y:S04]  /*47d20*/  LDL.LU R24, [R1+0x360] ;  /* 0x0003600001187983 */ /* 0x004ea80000300800 */
[----:B------:R-:W2:Y:S04]  /*47d30*/  LDL.LU R25, [R1+0x368] ;  /* 0x0003680001197983 */ /* 0x000ea80000300800 */
[----:B------:R-:W4:Y:S01]  /*47d40*/  LDS.128 R184, [R21] ;  /* 0x0000000015b87984 */ /* 0x000f220000000c00 */
        /* <DEDUP_REMOVED lines=31> */
[----:B------:R-:W4:Y:S04]  /*47f40*/  LDL.LU R32, [R1+0xb74] ;  /* 0x000b740001207983 */ /* 0x000f280000300800 */
[----:B------:R-:W4:Y:S04]  /*47f50*/  LDL.LU R33, [R1+0xb7c] ;  /* 0x000b7c0001217983 */ /* 0x000f280000300800 */
[----:B------:R-:W4:Y:S04]  /*47f60*/  LDL.LU R34, [R1+0x774] ;  /* 0x0007740001227983 */ /* 0x000f280000300800 */
[----:B------:R-:W4:Y:S04]  /*47f70*/  LDL.LU R35, [R1+0x77c] ;  /* 0x00077c0001237983 */ /* 0x000f280000300800 */
[----:B------:R-:W1:Y:S01]  /*47f80*/  LDS.128 R168, [R21] ;  /* 0x0000000015a87984 */ /* 0x000e620000000c00 */
[----:B------:R-:W-:Y:S01]  /*47f90*/  BAR.SYNC.DEFER_BLOCKING 0x0 ;  /* 0x0000000000007b1d */ /* 0x000fe20000010000 */
[----:B------:R-:W-:-:S02]  /*47fa0*/  IMAD.MOV.U32 R26, RZ, RZ, R116 ;  /* 0x000000ffff1a7224 */ /* 0x000fc400078e0074 */
[----:B------:R-:W-:-:S03]  /*47fb0*/  IMAD.MOV.U32 R27, RZ, RZ, R118 ;  /* 0x000000ffff1b7224 */ /* 0x000fc600078e0076 */
[----:B------:R-:W4:Y:S04]  /*47fc0*/  LDL.LU R36, [R1+0x374] ;  /* 0x0003740001247983 */ /* 0x000f280000300800 */
[----:B------:R-:W4:Y:S04]  /*47fd0*/  LDL.LU R37, [R1+0x37c] ;  /* 0x00037c0001257983 */ /* 0x000f280000300800 */
[----:B---3--:R-:W-:Y:S01]  /*47fe0*/  STSM.16.M88.4 [R0], R28 ;  /* 0x0000001c00007844 */ /* 0x008fe20000000200 */
[----:B------:R-:W-:Y:S06]  /*47ff0*/  BAR.SYNC.DEFER_BLOCKING 0x0 ;  /* 0x0000000000007b1d */ /* 0x000fec0000010000 */
[----:B------:R-:W3:Y:S02]  /*48000*/  LDS.128 R28, [R21] ;  /* 0x00000000151c7984 */ /* 0x000ee40000000c00 */
[----:B------:R-:W-:Y:S06]  /*48010*/  BAR.SYNC.DEFER_BLOCKING 0x0 ;  /* 0x0000000000007b1d */ /* 0x000fec0000010000 */
[----:B--2---:R-:W-:Y:S02]  /*48020*/  STSM.16.M88.4 [R0], R24 ;  /* 0x0000001800007844 */ /* 0x004fe40000000200 */
[----:B------:R-:W-:Y:S06]  /*48030*/  BAR.SYNC.DEFER_BLOCKING 0x0 ;  /* 0x0000000000007b1d */ /* 0x000fec0000010000 */
[----:B------:R-:W2:Y:S02]  /*48040*/  LDS.128 R24, [R21] ;  /* 0x0000000015187984 */ /* 0x000ea40000000c00 */
[----:B------:R-:W-:Y:S06]  /*48050*/  BAR.SYNC.DEFER_BLOCKING 0x0 ;  /* 0x0000000000007b1d */ /* 0x000fec0000010000 */
[----:B----4-:R4:W-:Y:S02]  /*48060*/  STSM.16.M88.4 [R0], R32 ;  /* 0x0000002000007844 */ /* 0x0109e40000000200 */
[----:B------:R-:W-:Y:S06]  /*48070*/  BAR.SYNC.DEFER_BLOCKING 0x0 ;  /* 0x0000000000007b1d */ /* 0x000fec0000010000 */
[----:B----4-:R-:W4:Y:S04]  /*48080*/  LDL.LU R32, [R1+0xb80] ;  /* 0x000b800001207983 */ /* 0x010f280000300800 */
[----:B------:R-:W4:Y:S04]  /*48090*/  LDL.LU R33, [R1+0xb88] ;  /* 0x000b880001217983 */ /* 0x000f280000300800 */
[----:B------:R-:W4:Y:S04]  /*480a0*/  LDL.LU R34, [R1+0x780] ;  /* 0x0007800001227983 */ /* 0x000f280000300800 */
[----:B------:R-:W4:Y:S04]  /*480b0*/  LDL.LU R35, [R1+0x788] ;  /* 0x0007880001237983 */ /* 0x000f280000300800 */
[----:B------:R-:W3:Y:S04]  /*480c0*/  LDL.LU R44, [R1+0x380] ;  /* 0x00038000012c7983 */ /* 0x000ee80000300800 */
[----:B------:R-:W3:Y:S04]  /*480d0*/  LDL.LU R45, [R1+0x388] ;  /* 0x00038800012d7983 */ /* 0x000ee80000300800 */
[----:B------:R-:W2:Y:S04]  /*480e0*/  LDL.LU R48, [R1+0xb84] ;  /* 0x000b840001307983 */ /* 0x000ea80000300800 */
[----:B------:R-:W2:Y:S04]  /*480f0*/  LDL.LU R49, [R1+0xb8c] ;  /* 0x000b8c0001317983 */ /* 0x000ea80000300800 */
[----:B------:R-:W2:Y:S04]  /*48100*/  LDL.LU R50, [R1+0x784] ;  /* 0x0007840001327983 */ /* 0x000ea80000300800 */
[----:B------:R-:W2:Y:S04]  /*48110*/  LDL.LU R51, [R1+0x78c] ;  /* 0x00078c0001337983 */ /* 0x000ea80000300800 */
[----:B------:R-:W1:Y:S01]  /*48120*/  LDS.128 R40, [R21] ;  /* 0x0000000015287984 */ /* 0x000e620000000c00 */
[----:B------:R-:W-:-:S02]  /*48130*/  IMAD.MOV.U32 R38, RZ, RZ, R117 ;  /* 0x000000ffff267224 */ /* 0x000fc400078e0075 */
[----:B------:R-:W-:Y:S01]  /*48140*/  IMAD.MOV.U32 R39, RZ, RZ, R119 ;  /* 0x000000ffff277224 */ /* 0x000fe200078e0077 */
[----:B------:R-:W-:Y:S01]  /*48150*/  BAR.SYNC.DEFER_BLOCKING 0x0 ;  /* 0x0000000000007b1d */ /* 0x000fe20000010000 */
[----:B------:R-:W-:Y:S02]  /*48160*/  IMAD.MOV.U32 R46, RZ, RZ, R120 ;  /* 0x000000ffff2e7224 */ /* 0x000fe400078e0078 */
[----:B------:R-:W-:-:S03]  /*48170*/  IMAD.MOV.U32 R47, RZ, RZ, R122 ;  /* 0x000000ffff2f7224 */ /* 0x000fc600078e007a */
[----:B------:R-:W2:Y:S04]  /*48180*/  LDL.LU R52, [R1+0x384] ;  /* 0x0003840001347983 */ /* 0x000ea80000300800 */
[----:B------:R-:W2:Y:S04]  /*48190*/  LDL.LU R53, [R1+0x38c] ;  /* 0x00038c0001357983 */ /* 0x000ea80000300800 */
[----:B------:R-:W-:Y:S01]  /*481a0*/  STSM.16.M88.4 [R0], R36 ;  /* 0x0000002400007844 */ /* 0x000fe20000000200 */
[----:B------:R-:W-:Y:S06]  /*481b0*/  BAR.SYNC.DEFER_BLOCKING 0x0 ;  /* 0x0000000000007b1d */ /* 0x000fec0000010000 */
[----:B------:R-:W1:Y:S02]  /*481c0*/  LDS.128 R36, [R21] ;  /* 0x0000000015247984 */ /* 0x000e640000000c00 */
[----:B------:R-:W-:Y:S06]  /*481d0*/  BAR.SYNC.DEFER_BLOCKING 0x0 ;  /* 0x0000000000007b1d */ /* 0x000fec0000010000 */
[----:B----4-:R-:W-:Y:S02]  /*481e0*/  STSM.16.M88.4 [R0], R32 ;  /* 0x0000002000007844 */ /* 0x010fe40000000200 */
[----:B------:R-:W-:Y:S06]  /*481f0*/  BAR.SYNC.DEFER_BLOCKING 0x0 ;  /* 0x0000000000007b1d */ /* 0x000fec0000010000 */
[----:B------:R-:W4:Y:S02]  /*48200*/  LDS.128 R32, [R21] ;  /* 0x0000000015207984 */ /* 0x000f240000000c00 */
[----:B------:R-:W-:Y:S06]  /*48210*/  BAR.SYNC.DEFER_BLOCKING 0x0 ;  /* 0x0000000000007b1d */ /* 0x000fec0000010000 */
[----:B---3--:R-:W-:Y:S02]  /*48220*/  STSM.16.M88.4 [R0], R44 ;  /* 0x0000002c00007844 */ /* 0x008fe40000000200 */
[----:B------:R-:W-:Y:S06]  /*48230*/  BAR.SYNC.DEFER_BLOCKING 0x0 ;  /* 0x0000000000007b1d */ /* 0x000fec0000010000 */
[----:B------:R-:W3:Y:S02]  /*48240*/  LDS.128 R44, [R21] ;  /* 0x00000000152c7984 */ /* 0x000ee40000000c00 */
        /* <DEDUP_REMOVED lines=9> */
[----:B------:R-:W3:Y:S04]  /*482e0*/  LDL.LU R64, [R1+0xb94] ;  /* 0x000b940001407983 */ /* 0x000ee80000300800 */
[----:B------:R-:W3:Y:S04]  /*482f0*/  LDL.LU R65, [R1+0xb9c] ;  /* 0x000b9c0001417983 */ /* 0x000ee80000300800 */
[----:B------:R-:W3:Y:S04]  /*48300*/  LDL.LU R66, [R1+0x794] ;  /* 0x0007940001427983 */ /* 0x000ee80000300800 */
[----:B------:R-:W3:Y:S04]  /*48310*/  LDL.LU R67, [R1+0x79c] ;  /* 0x00079c0001437983 */ /* 0x000ee80000300800 */
[----:B------:R-:W1:Y:S01]  /*48320*/  LDS.128 R56, [R21] ;  /* 0x0000000015387984 */ /* 0x000e620000000c00 */
[----:B------:R-:W-:-:S02]  /*48330*/  IMAD.MOV.U32 R54, RZ, RZ, R121 ;  /* 0x000000ffff367224 */ /* 0x000fc400078e0079 */
[----:B------:R-:W-:Y:S01]  /*48340*/  IMAD.MOV.U32 R55, RZ, RZ, R123 ;  /* 0x000000ffff377224 */ /* 0x000fe200078e007b */
[----:B------:R-:W-:Y:S01]  /*48350*/  BAR.SYNC.DEFER_BLOCKING 0x0 ;  /* 0x0000000000007b1d */ /* 0x000fe20000010000 */
[----:B------:R-:W-:Y:S02]  /*48360*/  IMAD.MOV.U32 R62, RZ, RZ, R124 ;  /* 0x000000ffff3e7224 */ /* 0x000fe400078e007c */
[----:B------:R-:W-:-:S03]  /*48370*/  IMAD.MOV.U32 R63, RZ, RZ, R126 ;  /* 0x000000ffff3f7224 */ /* 0x000fc600078e007e */
[----:B------:R-:W3:Y:S04]  /*48380*/  LDL.LU R68, [R1+0x394] ;  /* 0x0003940001447983 */ /* 0x000ee80000300800 */
[----:B------:R-:W3:Y:S04]  /*48390*/  LDL.LU R69, [R1+0x39c] ;  /* 0x00039c0001457983 */ /* 0x000ee80000300800 */
[----:B------:R-:W-:Y:S01]  /*483a0*/  STSM.16.M88.4 [R0], R52 ;  /* 0x0000003400007844 */ /* 0x000fe20000000200 */
[----:B------:R-:W-:Y:S06]  /*483b0*/  BAR.SYNC.DEFER_BLOCKING 0x0 ;  /* 0x0000000000007b1d */ /* 0x000fec0000010000 */
[----:B------:R-:W1:Y:S02]  /*483c0*/  LDS.128 R52, [R21] ;  /* 0x0000000015347984 */ /* 0x000e640000000c00 */
[----:B------:R-:W-:Y:S06]  /*483d0*/  BAR.SYNC.DEFER_BLOCKING 0x0 ;  /* 0x0000000000007b1d */ /* 0x000fec0000010000 */
[----:B--2---:R-:W-:Y:S02]  /*483e0*/  STSM.16.M88.4 [R0], R48 ;  /* 0x0000003000007844 */ /* 0x004fe40000000200 */
[----:B------:R-:W-:Y:S06]  /*483f0*/  BAR.SYNC.DEFER_BLOCKING 0x0 ;  /* 0x0000000000007b1d */ /* 0x000fec0000010000 */
[----:B------:R-:W2:Y:S02]  /*48400*/  LDS.128 R48, [R21] ;  /* 0x0000000015307984 */ /* 0x000ea40000000c00 */
[----:B------:R-:W-:Y:S06]  /*48410*/  BAR.SYNC.DEFER_BLOCKING 0x0 ;  /* 0x0000000000007b1d */ /* 0x000fec0000010000 */
[----:B----4-:R-:W-:Y:S02]  /*48420*/  STSM.16.M88.4 [R0], R60 ;  /* 0x0000003c00007844 */ /* 0x010fe40000000200 */
[----:B------:R-:W-:Y:S06]  /*48430*/  BAR.SYNC.DEFER_BLOCKING 0x0 ;  /* 0x0000000000007b1d */ /* 0x000fec0000010000 */
[----:B------:R-:W4:Y:S02]  /*48440*/  LDS.128 R60, [R21] ;  /* 0x00000000153c7984 */ /* 0x000f240000000c00 */
[----:B------:R-:W-:Y:S06]  /*48450*/  BAR.SYNC.DEFER_BLOCKING 0x0 ;  /* 0x0000000000007b1d */ /* 0x000fec0000010000 */
[----:B---3--:R3:W-:Y:S02]  /*48460*/  STSM.16.M88.4 [R0], R64 ;  /* 0x0000004000007844 */ /* 0x0087e40000000200 */
[----:B------:R-:W-:Y:S06]  /*48470*/  BAR.SYNC.DEFER_BLOCKING 0x0 ;  /* 0x0000000000007b1d */ /* 0x000fec0000010000 */
[----:B---3--:R-:W3:Y:S04]  /*48480*/  LDL.LU R64, [R1+0xba0] ;  /* 0x000ba00001407983 */ /* 0x008ee80000300800 */
[----:B------:R-:W3:Y:S04]  /*48490*/  LDL.LU R65, [R1+0xba8] ;  /* 0x000ba80001417983 */ /* 0x000ee80000300800 */
[----:B------:R-:W3:Y:S04]  /*484a0*/  LDL.LU R66, [R1+0x7a0] ;  /* 0x0007a00001427983 */ /* 0x000ee80000300800 */
[----:B------:R-:W3:Y:S04]  /*484b0*/  LDL.LU R67, [R1+0x7a8] ;  /* 0x0007a80001437983 */ /* 0x000ee80000300800 */
[----:B------:R-:W2:Y:S04]  /*484c0*/  LDL.LU R76, [R1+0x3a0] ;  /* 0x0003a000014c7983 */ /* 0x000ea80000300800 */
[----:B------:R-:W2:Y:S04]  /*484d0*/  LDL.LU R77, [R1+0x3a8] ;  /* 0x0003a800014d7983 */ /* 0x000ea80000300800 */
[----:B------:R-:W4:Y:S04]  /*484e0*/  LDL.LU R80, [R1+0xba4] ;  /* 0x000ba40001507983 */ /* 0x000f280000300800 */
[----:B------:R-:W4:Y:S04]  /*484f0*/  LDL.LU R81, [R1+0xbac] ;  /* 0x000bac0001517983 */ /* 0x000f280000300800 */
[----:B------:R-:W4:Y:S04]  /*48500*/  LDL.LU R82, [R1+0x7a4] ;  /* 0x0007a40001527983 */ /* 0x000f280000300800 */
[----:B------:R-:W4:Y:S04]  /*48510*/  LDL.LU R83, [R1+0x7ac] ;  /* 0x0007ac0001537983 */ /* 0x000f280000300800 */
[----:B------:R-:W1:Y:S01]  /*48520*/  LDS.128 R72, [R21] ;  /* 0x0000000015487984 */ /* 0x000e620000000c00 */
[----:B------:R-:W-:-:S02]  /*48530*/  IMAD.MOV.U32 R70, RZ, RZ, R125 ;  /* 0x000000ffff467224 */ /* 0x000fc400078e007d */
[----:B------:R-:W-:Y:S01]  /*48540*/  IMAD.MOV.U32 R71, RZ, RZ, R127 ;  /* 0x000000ffff477224 */ /* 0x000fe200078e007f */
[----:B------:R-:W-:Y:S01]  /*48550*/  BAR.SYNC.DEFER_BLOCKING 0x0 ;  /* 0x0000000000007b1d */ /* 0x000fe20000010000 */
[----:B------:R-:W-:Y:S02]  /*48560*/  IMAD.MOV.U32 R78, RZ, RZ, R128 ;  /* 0x000000ffff4e7224 */ /* 0x000fe400078e0080 */
[----:B------:R-:W-:-:S03]  /*48570*/  IMAD.MOV.U32 R79, RZ, RZ, R130 ;  /* 0x000000ffff4f7224 */ /* 0x000fc600078e0082 */
[----:B------:R-:W4:Y:S04]  /*48580*/  LDL.LU R84, [R1+0x3a4] ;  /* 0x0003a40001547983 */ /* 0x000f280000300800 */
[----:B------:R-:W4:Y:S04]  /*48590*/  LDL.LU R85, [R1+0x3ac] ;  /* 0x0003ac0001557983 */ /* 0x000f280000300800 */
[----:B------:R-:W-:Y:S01]  /*485a0*/  STSM.16.M88.4 [R0], R68 ;  /* 0x0000004400007844 */ /* 0x000fe20000000200 */
[----:B------:R-:W-:Y:S06]  /*485b0*/  BAR.SYNC.DEFER_BLOCKING 0x0 ;  /* 0x0000000000007b1d */ /* 0x000fec0000010000 */
[----:B------:R-:W1:Y:S02]  /*485c0*/  LDS.128 R68, [R21] ;  /* 0x0000000015447984 */ /* 0x000e640000000c00 */
[----:B------:R-:W-:Y:S06]  /*485d0*/  BAR.SYNC.DEFER_BLOCKING 0x0 ;  /* 0x0000000000007b1d */ /* 0x000fec0000010000 */
[----:B---3--:R-:W-:Y:S02]  /*485e0*/  STSM.16.M88.4 [R0], R64 ;  /* 0x0000004000007844 */ /* 0x008fe40000000200 */
        /* <DEDUP_REMOVED lines=84> */
[----:B------:R-:W-:Y:S01]  /*48b30*/  IMAD.MOV.U32 R118, RZ, RZ, R137 ;  /* 0x000000ffff767224 */ /* 0x000fe200078e0089 */
[----:B------:R-:W-:Y:S01]  /*48b40*/  MOV R119, R139 ;  /* 0x0000008b00777202 */ /* 0x000fe20000000f00 */
[----:B------:R-:W-:Y:S01]  /*48b50*/  BAR.SYNC.DEFER_BLOCKING 0x0 ;  /* 0x0000000000007b1d */ /* 0x000fe20000010000 */
[----:B------:R-:W-:-:S02]  /*48b60*/  IMAD.MOV.U32 R126, RZ, RZ, R140 ;  /* 0x000000ffff7e7224 */ /* 0x000fc400078e008c */
[----:B------:R-:W-:-:S03]  /*48b70*/  IMAD.MOV.U32 R127, RZ, RZ, R142 ;  /* 0x000000ffff7f7224 */ /* 0x000fc600078e008e */
[----:B------:R-:W4:Y:S04]  /*48b80*/  LDL.LU R132, [R1+0x3d4] ;  /* 0x0003d40001847983 */ /* 0x000f280000300800 */
[----:B------:R-:W4:Y:S04]  /*48b90*/  LDL.LU R133, [R1+0x3dc] ;  /* 0x0003dc0001857983 */ /* 0x000f280000300800 */
[----:B------:R-:W-:Y:S01]  /*48ba0*/  STSM.16.M88.4 [R0], R116 ;  /* 0x0000007400007844 */ /* 0x000fe20000000200 */
[----:B------:R-:W-:Y:S06]  /*48bb0*/  BAR.SYNC.DEFER_BLOCKING 0x0 ;  /* 0x0000000000007b1d */ /* 0x000fec0000010000 */
[----:B------:R-:W1:Y:S02]  /*48bc0*/  LDS.128 R116, [R21] ;  /* 0x0000000015747984 */ /* 0x000e640000000c00 */
[----:B------:R-:W-:Y:S01]  /*48bd0*/  BAR.SYNC.DEFER_BLOCKING 0x0 ;  /* 0x0000000000007b1d */ /* 0x000fe20000010000 */
[----:B------:R-:W-:-:S05]  /*48be0*/  IMAD.MOV.U32 R134, RZ, RZ, R141 ;  /* 0x000000ffff867224 */ /* 0x000fca00078e008d */
        /* <DEDUP_REMOVED lines=8> */
[----:B----4-:R4:W-:Y:S01]  /*48c70*/  STSM.16.M88.4 [R0], R128 ;  /* 0x0000008000007844 */ /* 0x0109e20000000200 */
[----:B------:R-:W-:-:S02]  /*48c80*/  IMAD.MOV.U32 R142, RZ, RZ, R144 ;  /* 0x000000ffff8e7224 */ /* 0x000fc400078e0090 */
[----:B------:R-:W-:Y:S01]  /*48c90*/  IMAD.MOV.U32 R135, RZ, RZ, R143 ;  /* 0x000000ffff877224 */ /* 0x000fe200078e008f */
        /* <DEDUP_REMOVED lines=11> */
[----:B------:R-:W2:Y:S04]  /*48d50*/  LDL.LU R156, [R1+0x3e4] ;  /* 0x0003e400019c7983 */ /* 0x000ea80000300800 */
[----:B------:R-:W2:Y:S01]  /*48d60*/  LDL.LU R157, [R1+0x3ec] ;  /* 0x0003ec00019d7983 */ /* 0x000ea20000300800 */
[----:B------:R-:W-:-:S02]  /*48d70*/  IMAD.MOV.U32 R158, RZ, RZ, R145 ;  /* 0x000000ffff9e7224 */ /* 0x000fc400078e0091 */
[----:B------:R-:W-:Y:S01]  /*48d80*/  IMAD.MOV.U32 R143, RZ, RZ, R146 ;  /* 0x000000ffff8f7224 */ /* 0x000fe200078e0092 */
[----:B------:R-:W2:Y:S01]  /*48d90*/  LDL.LU R144, [R1+0xbf0] ;  /* 0x000bf00001907983 */ /* 0x000ea20000300800 */
[----:B------:R-:W-:-:S03]  /*48da0*/  IMAD.MOV.U32 R159, RZ, RZ, R147 ;  /* 0x000000ffff9f7224 */ /* 0x000fc600078e0093 */
[----:B------:R-:W2:Y:S04]  /*48db0*/  LDL.LU R145, [R1+0xbf8] ;  /* 0x000bf80001917983 */ /* 0x000ea80000300800 */
[----:B------:R-:W2:Y:S04]  /*48dc0*/  LDL.LU R146, [R1+0x7f0] ;  /* 0x0007f00001927983 */ /* 0x000ea80000300800 */
[----:B------:R-:W2:Y:S04]  /*48dd0*/  LDL.LU R147, [R1+0x7f8] ;  /* 0x0007f80001937983 */ /* 0x000ea80000300800 */
[----:B------:R-:W1:Y:S01]  /*48de0*/  LDS.128 R136, [R21] ;  /* 0x0000000015887984 */ /* 0x000e620000000c00 */
[----:B------:R-:W-:Y:S06]  /*48df0*/  BAR.SYNC.DEFER_BLOCKING 0x0 ;  /* 0x0000000000007b1d */ /* 0x000fec0000010000 */
[----:B------:R-:W2:Y:S04]  /*48e00*/  LDL.LU R160, [R1+0x3f0] ;  /* 0x0003f00001a07983 */ /* 0x000ea80000300800 */
[----:B------:R-:W2:Y:S04]  /*48e10*/  LDL.LU R161, [R1+0x3f8] ;  /* 0x0003f80001a17983 */ /* 0x000ea80000300800 */
[----:B------:R-:W2:Y:S04]  /*48e20*/  LDL.LU R164, [R1+0xbf4] ;  /* 0x000bf40001a47983 */ /* 0x000ea80000300800 */
[----:B------:R-:W2:Y:S04]  /*48e30*/  LDL.LU R165, [R1+0xbfc] ;  /* 0x000bfc0001a57983 */ /* 0x000ea80000300800 */
[----:B------:R-:W-:Y:S01]  /*48e40*/  STSM.16.M88.4 [R0], R132 ;  /* 0x0000008400007844 */ /* 0x000fe20000000200 */
[----:B------:R-:W-:Y:S06]  /*48e50*/  BAR.SYNC.DEFER_BLOCKING 0x0 ;  /* 0x0000000000007b1d */ /* 0x000fec0000010000 */
[----:B------:R-:W2:Y:S04]  /*48e60*/  LDL.LU R166, [R1+0x7f4] ;  /* 0x0007f40001a67983 */ /* 0x000ea80000300800 */
[----:B------:R-:W2:Y:S01]  /*48e70*/  LDL.LU R167, [R1+0x7fc] ;  /* 0x0007fc0001a77983 */ /* 0x000ea20000300800 */
[----:B------:R-:W-:-:S02]  /*48e80*/  IMAD.MOV.U32 R162, RZ, RZ, R148 ;  /* 0x000000ffffa27224 */ /* 0x000fc400078e0094 */
[----:B------:R-:W-:Y:S01]  /*48e90*/  IMAD.MOV.U32 R163, RZ, RZ, R150 ;  /* 0x000000ffffa37224 */ /* 0x000fe200078e0096 */
[----:B------:R-:W2:Y:S01]  /*48ea0*/  LDL.LU R23, [R1+0x800] ;  /* 0x0008000001177983 */ /* 0x000ea20000300800 */
[----:B------:R-:W-:-:S03]  /*48eb0*/  ISETP.GE.AND P5, PT, R7, R13, PT ;  /* 0x0000000d0700720c */ /* 0x000fc60003fa6270 */
[----:B------:R-:W2:Y:S04]  /*48ec0*/  LDL.LU R12, [R1+0x1444] ;  /* 0x00144400010c7983 */ /* 0x000ea80000300800 */
[----:B------:R-:W1:Y:S01]  /*48ed0*/  LDS.128 R132, [R21] ;  /* 0x0000000015847984 */ /* 0x000e620000000c00 */
[----:B------:R-:W-:Y:S06]  /*48ee0*/  BAR.SYNC.DEFER_BLOCKING 0x0 ;  /* 0x0000000000007b1d */ /* 0x000fec0000010000 */
[----:B------:R-:W2:Y:S04]  /*48ef0*/  LDL.LU R13, [R1+0x400] ;  /* 0x00040000010d7983 */ /* 0x000ea80000300800 */
[----:B----4-:R-:W-:Y:S01]  /*48f00*/  STSM.16.M88.4 [R0], R128 ;  /* 0x0000008000007844 */ /* 0x010fe20000000200 */
[----:B------:R-:W-:Y:S06]  /*48f10*/  BAR.SYNC.DEFER_BLOCKING 0x0 ;  /* 0x0000000000007b1d */ /* 0x000fec0000010000 */
[----:B------:R-:W4:Y:S02]  /*48f20*/  LDS.128 R128, [R21] ;  /* 0x0000000015807984 */ /* 0x000f240000000c00 */
        /* <DEDUP_REMOVED lines=9> */
[----:B------:R-:W-:Y:S02]  /*48fc0*/  STSM.16.M88.4 [R0], R156 ;  /* 0x0000009c00007844 */ /* 0x000fe40000000200 */
        /* <DEDUP_REMOVED lines=11> */
[----:B------:R1:W-:Y:S04]  /*49080*/  STSM.16.M88.4 [R0], R164 ;  /* 0x000000a400007844 */ /* 0x0003e80000000200 */
[----:B-1----:R-:W4:Y:S04]  /*49090*/  LDL.LU R164, [R1+0x3f4] ;  /* 0x0003f40001a47983 */ /* 0x002f280000300800 */
[----:B------:R-:W4:Y:S04]  /*490a0*/  LDL.LU R165, [R1+0x3fc] ;  /* 0x0003fc0001a57983 */ /* 0x000f280000300800 */
[----:B------:R-:W3:Y:S04]  /*490b0*/  LDL.LU R19, [R1] ;  /* 0x0000000001137983 */ /* 0x000ee80000300800 */
[----:B------:R-:W2:Y:S04]  /*490c0*/  LDL.LU R18, [R1+0xe04] ;  /* 0x000e040001127983 */ /* 0x000ea80000300800 */
[----:B------:R-:W2:Y:S01]  /*490d0*/  LDL.LU R15, [R1+0x1288] ;  /* 0x00128800010f7983 */ /* 0x000ea20000300800 */
[----:B------:R-:W-:-:S02]  /*490e0*/  IMAD.MOV.U32 R166, RZ, RZ, R149 ;  /* 0x000000ffffa67224 */ /* 0x000fc400078e0095 */
[----:B------:R-:W-:Y:S01]  /*490f0*/  IMAD.MOV.U32 R167, RZ, RZ, R151 ;  /* 0x000000ffffa77224 */ /* 0x000fe200078e0097 */
[----:B------:R-:W-:Y:S01]  /*49100*/  BAR.SYNC.DEFER_BLOCKING 0x0 ;  /* 0x0000000000007b1d */ /* 0x000fe20000010000 */
[----:B------:R-:W-:Y:S01]  /*49110*/  ISETP.LT.AND P5, PT, R6, UR4, !P5 ;  /* 0x0000000406007c0c */ /* 0x000fe2000efa1270 */
[----:B------:R-:W-:-:S04]  /*49120*/  IMAD.WIDE R228, R14, 0x4, R2 ;  /* 0x000000040ee47825 */ /* 0x000fc800078e0202 */
[----:B------:R-:W-:Y:S01]  /*49130*/  ULDC.64 UR4, c[0x0][0x228] ;  /* 0x00008a0000047ab9 */ /* 0x000fe20000000a00 */
[----:B------:R-:W2:Y:S04]  /*49140*/  LDL.LU R17, [R1+0x804] ;  /* 0x0008040001117983 */ /* 0x000ea80000300800 */
[----:B------:R-:W1:Y:S01]  /*49150*/  LDS.128 R148, [R21] ;  /* 0x0000000015947984 */ /* 0x000e620000000c00 */
[----:B------:R-:W-:Y:S06]  /*49160*/  BAR.SYNC.DEFER_BLOCKING 0x0 ;  /* 0x0000000000007b1d */ /* 0x000fec0000010000 */
[----:B----4-:R4:W-:Y:S02]  /*49170*/  STSM.16.M88.4 [R0], R164 ;  /* 0x000000a400007844 */ /* 0x0109e40000000200 */
[----:B------:R-:W-:Y:S06]  /*49180*/  BAR.SYNC.DEFER_BLOCKING 0x0 ;  /* 0x0000000000007b1d */ /* 0x000fec0000010000 */
[----:B------:R1:W-:Y:S01]  /*49190*/  @P5 STG.E desc[UR6][R228.64], R16 ;  /* 0x00000010e4005986 */ /* 0x0003e2000c101906 */
[----:B------:R-:W-:Y:S01]  /*491a0*/  ISETP.GE.AND P5, PT, R6, UR5, PT ;  /* 0x0000000506007c0c */ /* 0x000fe2000bfa6270 */
[----:B----4-:R-:W-:Y:S01]  /*491b0*/  IMAD.WIDE R164, R14, 0x4, R4 ;  /* 0x000000040ea47825 */ /* 0x010fe200078e0204 */
[----:B------:R-:W-:-:S02]  /*491c0*/  ULDC UR5, c[0x0][0x228] ;  /* 0x00008a0000057ab9 */ /* 0x000fc40000000800 */
[----:B------:R-:W-:Y:S01]  /*491d0*/  ISETP.LT.AND P5, PT, R8, UR4, !P5 ;  /* 0x0000000408007c0c */ /* 0x000fe2000efa1270 */
[----:B-1----:R-:W4:Y:S04]  /*491e0*/  LDL.LU R16, [R1+0x404] ;  /* 0x0004040001107983 */ /* 0x002f280000300800 */
[----:B------:R-:W4:Y:S08]  /*491f0*/  LDL.LU R14, [R1+0xf50] ;  /* 0x000f5000010e7983 */ /* 0x000f300000300800 */
[----:B------:R1:W-:Y:S04]  /*49200*/  @P5 STG.E desc[UR6][R164.64], R23 ;  /* 0x00000017a4005986 */ /* 0x0003e8000c101906 */
[----:B------:R-:W4:Y:S01]  /*49210*/  LDL.LU R231, [R1+0x4] ;  /* 0x0000040001e77983 */ /* 0x000f220000300800 */
[----:B-1----:R-:W-:-:S05]  /*49220*/  VIADD R23, R6, 0x1 ;  /* 0x0000000106177836 */ /* 0x002fca0000000000 */
[----:B------:R-:W-:-:S04]  /*49230*/  ISETP.GE.AND P5, PT, R23, UR9, PT ;  /* 0x0000000917007c0c */ /* 0x000fc8000bfa6270 */
[----:B------:R-:W-:Y:S01]  /*49240*/  ISETP.LT.AND P6, PT, R7, UR5, !P5 ;  /* 0x0000000507007c0c */ /* 0x000fe2000efc1270 */
[----:B------:R-:W-:Y:S01]  /*49250*/  IMAD.WIDE R164, R12, 0x4, R2 ;  /* 0x000000040ca47825 */ /* 0x000fe200078e0202 */
[----:B------:R-:W-:Y:S01]  /*49260*/  ISETP.LT.AND P5, PT, R8, UR8, !P5 ;  /* 0x0000000808007c0c */ /* 0x000fe2000efa1270 */
[----:B------:R-:W-:Y:S01]  /*49270*/  ULDC UR5, c[0x0][0x22c] ;  /* 0x00008b0000057ab9 */ /* 0x000fe20000000800 */
[----:B------:R-:W-:Y:S01]  /*49280*/  ULDC UR8, c[0x0][0x228] ;  /* 0x00008a0000087ab9 */ /* 0x000fe20000000800 */
[----:B------:R-:W-:-:S08]  /*49290*/  VIADD R23, R6, 0x2 ;  /* 0x0000000206177836 */ /* 0x000fd00000000000 */
[----:B------:R1:W-:Y:S02]  /*492a0*/  @P6 STG.E desc[UR6][R164.64], R13 ;  /* 0x0000000da4006986 */ /* 0x0003e4000c101906 */
[----:B-1----:R-:W-:Y:S02]  /*492b0*/  IMAD.WIDE R164, R12, 0x4, R4 ;  /* 0x000000040ca47825 */ /* 0x002fe400078e0204 */
[----:B------:R-:W4:Y:S04]  /*492c0*/  LDL.LU R13, [R1+0xe08] ;  /* 0x000e0800010d7983 */ /* 0x000f280000300800 */
[----:B------:R-:W4:Y:S04]  /*492d0*/  LDL.LU R12, [R1+0xf54] ;  /* 0x000f5400010c7983 */ /* 0x000f280000300800 */
[----:B---3--:R2:W-:Y:S01]  /*492e0*/  @P5 STG.E desc[UR6][R164.64], R19 ;  /* 0x00000013a4005986 */ /* 0x0085e2000c101906 */
[----:B------:R-:W-:Y:S01]  /*492f0*/  ISETP.GE.AND P5, PT, R23, UR5, PT ;  /* 0x0000000517007c0c */ /* 0x000fe2000bfa6270 */
[----:B------:R-:W-:-:S02]  /*49300*/  ULDC UR5, c[0x0][0x228] ;  /* 0x00008a0000057ab9 */ /* 0x000fc40000000800 */
[----:B------:R-:W3:Y:S01]  /*49310*/  LDL.LU R230, [R1+0x808] ;  /* 0x0008080001e67983 */ /* 0x000ee20000300800 */
[----:B------:R-:W-:Y:S01]  /*49320*/  ISETP.LT.AND P6, PT, R7, UR8, !P5 ;  /* 0x0000000807007c0c */ /* 0x000fe2000efc1270 */
[----:B--2---:R-:W-:Y:S02]  /*49330*/  IMAD.WIDE R164, R15, 0x4, R2 ;  /* 0x000000040fa47825 */ /* 0x004fe400078e0202 */
[----:B------:R-:W2:Y:S01]  /*49340*/  LDL.LU R20, [R1+0x408] ;  /* 0x0004080001147983 */ /* 0x000ea20000300800 */
[----:B------:R-:W-:-:S09]  /*49350*/  ULDC UR8, c[0x0][0x228] ;  /* 0x00008a0000087ab9 */ /* 0x000fd20000000800 */
[----:B------:R1:W-:Y:S02]  /*49360*/  @P6 STG.E desc[UR6][R164.64], R18 ;  /* 0x00000012a4006986 */ /* 0x0003e4000c101906 */
[----:B-1----:R-:W-:Y:S02]  /*49370*/  IMAD.WIDE R164, R15, 0x4, R4 ;  /* 0x000000040fa47825 */ /* 0x002fe400078e0204 */
[----:B------:R-:W2:Y:S01]  /*49380*/  LDL.LU R15, [R1+0xf58] ;  /* 0x000f5800010f7983 */ /* 0x000ea20000300800 */
[----:B------:R-:W-:Y:S01]  /*49390*/  ISETP.LT.AND P5, PT, R8, UR5, !P5 ;  /* 0x0000000508007c0c */ /* 0x000fe2000efa1270 */
[----:B------:R-:W-:Y:S01]  /*493a0*/  VIADD R23, R6, 0x3 ;  /* 0x0000000306177836 */ /* 0x000fe20000000000 */
[----:B------:R-:W-:Y:S01]  /*493b0*/  ULDC UR5, c[0x0][0x22c] ;  /* 0x00008b0000057ab9 */ /* 0x000fe20000000800 */
[----:B------:R-:W2:Y:S04]  /*493c0*/  LDL.LU R19, [R1+0x8] ;  /* 0x0000080001137983 */ /* 0x000ea80000300800 */
[----:B------:R-:W2:Y:S06]  /*493d0*/  LDL.LU R18, [R1+0xf5c] ;  /* 0x000f5c0001127983 */ /* 0x000eac0000300800 */
[----:B------:R4:W-:Y:S01]  /*493e0*/  @P5 STG.E desc[UR6][R164.64], R17 ;  /* 0x00000011a4005986 */ /* 0x0009e2000c101906 */
[----:B------:R-:W-:Y:S01]  /*493f0*/  ISETP.GE.AND P5, PT, R23, UR5, PT ;  /* 0x0000000517007c0c */ /* 0x000fe2000bfa6270 */
[----:B------:R-:W-:-:S03]  /*49400*/  ULDC UR5, c[0x0][0x228] ;  /* 0x00008a0000057ab9 */ /* 0x000fc60000000800 */
[----:B------:R-:W-:Y:S01]  /*49410*/  ISETP.LT.AND P6, PT, R7, UR8, !P5 ;  /* 0x0000000807007c0c */ /* 0x000fe2000efc1270 */
[----:B------:R-:W-:Y:S01]  /*49420*/  VIADD R23, R6, 0x4 ;  /* 0x0000000406177836 */ /* 0x000fe20000000000 */
[----:B------:R-:W-:Y:S01]  /*49430*/  ISETP.LT.AND P5, PT, R8, UR5, !P5 ;  /* 0x0000000508007c0c */ /* 0x000fe2000efa1270 */
[----:B------:R-:W-:Y:S01]  /*49440*/  ULDC.64 UR8, c[0x0][0x228] ;  /* 0x00008a0000087ab9 */ /* 0x000fe20000000a00 */
[----:B------:R-:W-:Y:S01]  /*49450*/  ULDC UR5, c[0x0][0x228] ;  /* 0x00008a0000057ab9 */ /* 0x000fe20000000800 */
[----:B----4-:R-:W-:-:S08]  /*49460*/  IMAD.WIDE R164, R14, 0x4, R2 ;  /* 0x000000040ea47825 */ /* 0x010fd000078e0202 */
[----:B------:R1:W-:Y:S02]  /*49470*/  @P6 STG.E desc[UR6][R164.64], R16 ;  /* 0x00000010a4006986 */ /* 0x0003e4000c101906 */
[----:B-1----:R-:W-:Y:S02]  /*49480*/  IMAD.WIDE R164, R14, 0x4, R4 ;  /* 0x000000040ea47825 */ /* 0x002fe400078e0204 */
[----:B------:R-:W4:Y:S04]  /*49490*/  LDL.LU R16, [R1+0xe0c] ;  /* 0x000e0c0001107983 */ /* 0x000f280000300800 */
[----:B------:R1:W-:Y:S01]  /*494a0*/  @P5 STG.E desc[UR6][R164.64], R231 ;  /* 0x000000e7a4005986 */ /* 0x0003e2000c101906 */
[----:B------:R-:W-:-:S03]  /*494b0*/  ISETP.GE.AND P5, PT, R23, UR9, PT ;  /* 0x0000000917007c0c */ /* 0x000fc6000bfa6270 */
[----:B------:R-:W4:Y:S01]  /*494c0*/  LDL.LU R17, [R1+0x80c] ;  /* 0x00080c0001117983 */ /* 0x000f220000300800 */
[----:B------:R-:W-:Y:S01]  /*494d0*/  ISETP.LT.AND P6, PT, R7, UR5, !P5 ;  /* 0x0000000507007c0c */ /* 0x000fe2000efc1270 */
[----:B------:R-:W-:Y:S01]  /*494e0*/  VIADD R23, R6, 0x5 ;  /* 0x0000000506177836 */ /* 0x000fe20000000000 */
[----:B------:R-:W-:Y:S01]  /*494f0*/  ISETP.LT.AND P5, PT, R8, UR8, !P5 ;  /* 0x0000000808007c0c */ /* 0x000fe2000efa1270 */
[----:B------:R-:W4:Y:S01]  /*49500*/  LDL.LU R14, [R1+0xf60] ;  /* 0x000f6000010e7983 */ /* 0x000f220000300800 */
[----:B------:R-:W-:Y:S01]  /*49510*/  ULDC.64 UR8, c[0x0][0x228] ;  /* 0x00008a0000087ab9 */ /* 0x000fe20000000a00 */
[----:B------:R-:W-:Y:S01]  /*49520*/  ULDC UR5, c[0x0][0x228] ;  /* 0x00008a0000057ab9 */ /* 0x000fe20000000800 */
[----:B-1----:R-:W-:-:S07]  /*49530*/  IMAD.WIDE R164, R12, 0x4, R2 ;  /* 0x000000040ca47825 */ /* 0x002fce00078e0202 */
[----:B------:R1:W-:Y:S02]  /*49540*/  @P6 STG.E desc[UR6][R164.64], R13 ;  /* 0x0000000da4006986 */ /* 0x0003e4000c101906 */
[----:B-1----:R-:W-:Y:S02]  /*49550*/  IMAD.WIDE R164, R12, 0x4, R4 ;  /* 0x000000040ca47825 */ /* 0x002fe400078e0204 */
[----:B------:R-:W4:Y:S04]  /*49560*/  LDL.LU R13, [R1+0x40c] ;  /* 0x00040c00010d7983 */ /* 0x000f280000300800 */
[----:B---3--:R2:W-:Y:S01]  /*49570*/  @P5 STG.E desc[UR6][R164.64], R230 ;  /* 0x000000e6a4005986 */ /* 0x0085e2000c101906 */
[----:B------:R-:W-:-:S03]  /*49580*/  ISETP.GE.AND P5, PT, R23, UR9, PT ;  /* 0x0000000917007c0c */ /* 0x000fc6000bfa6270 */
        /* <DEDUP_REMOVED lines=10> */
[----:B------:R-:W-:-:S11]  /*49630*/  ULDC UR8, c[0x0][0x228] ;  /* 0x00008a0000087ab9 */ /* 0x000fd60000000800 */
[----:B------:R1:W-:Y:S01]  /*49640*/  @P5 STG.E desc[UR6][R164.64], R19 ;  /* 0x00000013a4005986 */ /* 0x0003e2000c101906 */
[----:B------:R-:W-:Y:S01]  /*49650*/  ISETP.GE.AND P5, PT, R23, UR5, PT ;  /* 0x0000000517007c0c */ /* 0x000fe2000bfa6270 */
[----:B------:R-:W-:-:S03]  /*49660*/  ULDC UR5, c[0x0][0x228] ;  /* 0x00008a0000057ab9 */ /* 0x000fc60000000800 */
[----:B------:R-:W-:Y:S01]  /*49670*/  ISETP.LT.AND P6, PT, R7, UR8, !P5 ;  /* 0x0000000807007c0c */ /* 0x000fe2000efc1270 */
[----:B-1----:R-:W2:Y:S01]  /*49680*/  LDL.LU R19, [R1+0x810] ;  /* 0x0008100001137983 */ /* 0x002ea20000300800 */
[----:B------:R-:W-:Y:S01]  /*49690*/  ISETP.LT.AND P5, PT, R8, UR5, !P5 ;  /* 0x0000000508007c0c */ /* 0x000fe2000efa1270 */
[----:B------:R-:W-:Y:S01]  /*496a0*/  IMAD.WIDE R164, R18, 0x4, R2 ;  /* 0x0000000412a47825 */ /* 0x000fe200078e0202 */
[----:B------:R-:W-:Y:S01]  /*496b0*/  ULDC UR5, c[0x0][0x22c] ;  /* 0x00008b0000057ab9 */ /* 0x000fe20000000800 */
[----:B------:R-:W-:Y:S02]  /*496c0*/  ULDC UR8, c[0x0][0x228] ;  /* 0x00008a0000087ab9 */ /* 0x000fe40000000800 */
[----:B------:R-:W-:-:S06]  /*496d0*/  VIADD R23, R6, 0x7 ;  /* 0x0000000706177836 */ /* 0x000fcc0000000000 */
[----:B----4-:R1:W-:Y:S02]  /*496e0*/  @P6 STG.E desc[UR6][R164.64], R16 ;  /* 0x00000010a4006986 */ /* 0x0103e4000c101906 */
[----:B-1----:R-:W-:Y:S02]  /*496f0*/  IMAD.WIDE R164, R18, 0x4, R4 ;  /* 0x0000000412a47825 */ /* 0x002fe400078e0204 */
[----:B------:R-:W4:Y:S04]  /*49700*/  LDL.LU R16, [R1+0xf68] ;  /* 0x000f680001107983 */ /* 0x000f280000300800 */
[----:B------:R1:W-:Y:S01]  /*49710*/  @P5 STG.E desc[UR6][R164.64], R17 ;  /* 0x00000011a4005986 */ /* 0x0003e2000c101906 */
[----:B------:R-:W-:Y:S01]  /*49720*/  ISETP.GE.AND P5, PT, R23, UR5, PT ;  /* 0x0000000517007c0c */ /* 0x000fe2000bfa6270 */
[----:B------:R-:W-:-:S03]  /*49730*/  ULDC UR5, c[0x0][0x228] ;  /* 0x00008a0000057ab9 */ /* 0x000fc60000000800 */
[----:B------:R-:W-:Y:S01]  /*49740*/  ISETP.LT.AND P6, PT, R7, UR8, !P5 ;  /* 0x0000000807007c0c */ /* 0x000fe2000efc1270 */
[----:B-1----:R-:W4:Y:S01]  /*49750*/  LDL.LU R17, [R1+0x410] ;  /* 0x0004100001117983 */ /* 0x002f220000300800 */
[----:B------:R-:W-:Y:S01]  /*49760*/  IMAD.WIDE R164, R14, 0x4, R2 ;  /* 0x000000040ea47825 */ /* 0x000fe200078e0202 */
[----:B------:R-:W-:Y:S02]  /*49770*/  ULDC.64 UR8, c[0x0][0x228] ;  /* 0x00008a0000087ab9 */ /* 0x000fe40000000a00 */
[----:B------:R-:W4:Y:S01]  /*49780*/  LDL.LU R20, [R1+0x10] ;  /* 0x0000100001147983 */ /* 0x000f220000300800 */
[----:B------:R-:W-:Y:S01]  /*49790*/  ISETP.LT.AND P5, PT, R8, UR5, !P5 ;  /* 0x0000000508007c0c */ /* 0x000fe2000efa1270 */
[----:B------:R-:W-:Y:S01]  /*497a0*/  VIADD R23, R6, 0x8 ;  /* 0x0000000806177836 */ /* 0x000fe20000000000 */
[----:B------:R-:W-:-:S05]  /*497b0*/  ULDC UR5, c[0x0][0x228] ;  /* 0x00008a0000057ab9 */ /* 0x000fca0000000800 */
[----:B------:R1:W-:Y:S04]  /*497c0*/  @P6 STG.E desc[UR6][R164.64], R13 ;  /* 0x0000000da4006986 */ /* 0x0003e8000c101906 */
[----:B-1----:R-:W4:Y:S01]  /*497d0*/  LDL.LU R13, [R1+0xf6c] ;  /* 0x000f6c00010d7983 */ /* 0x002f220000300800 */
[----:B------:R-:W-:-:S03]  /*497e0*/  IMAD.WIDE R164, R14, 0x4, R4 ;  /* 0x000000040ea47825 */ /* 0x000fc600078e0204 */
        /* <DEDUP_REMOVED lines=13> */
[----:B------:R-:W-:-:S11]  /*498c0*/  ULDC.64 UR8, c[0x0][0x228] ;  /* 0x00008a0000087ab9 */ /* 0x000fd60000000a00 */
[----:B------:R1:W-:Y:S01]  /*498d0*/  @P5 STG.E desc[UR6][R164.64], R19 ;  /* 0x00000013a4005986 */ /* 0x0003e2000c101906 */
[----:B------:R-:W-:-:S04]  /*498e0*/  ISETP.GE.AND P5, PT, R23, UR9, PT ;  /* 0x0000000917007c0c */ /* 0x000fc8000bfa6270 */
[----:B------:R-:W-:Y:S01]  /*498f0*/  ISETP.LT.AND P6, PT, R7, UR5, !P5 ;  /* 0x0000000507007c0c */ /* 0x000fe2000efc1270 */
[----:B-1----:R-:W2:Y:S01]  /*49900*/  LDL.LU R19, [R1+0x14] ;  /* 0x0000140001137983 */ /* 0x002ea20000300800 */
[----:B------:R-:W-:Y:S01]  /*49910*/  ISETP.LT.AND P5, PT, R8, UR8, !P5 ;  /* 0x0000000808007c0c */ /* 0x000fe2000efa1270 */
[----:B------:R-:W-:Y:S01]  /*49920*/  VIADD R23, R6, 0xa ;  /* 0x0000000a06177836 */ /* 0x000fe20000000000 */
[----:B------:R-:W-:Y:S01]  /*49930*/  ULDC UR5, c[0x0][0x22c] ;  /* 0x00008b0000057ab9 */ /* 0x000fe20000000800 */
[----:B------:R-:W-:Y:S01]  /*49940*/  ULDC UR8, c[0x0][0x228] ;  /* 0x00008a0000087ab9 */ /* 0x000fe20000000800 */
[----:B----4-:R-:W-:-:S07]  /*49950*/  IMAD.WIDE R164, R16, 0x4, R2 ;  /* 0x0000000410a47825 */ /* 0x010fce00078e0202 */
[----:B------:R1:W-:Y:S02]  /*49960*/  @P6 STG.E desc[UR6][R164.64], R17 ;  /* 0x00000011a4006986 */ /* 0x0003e4000c101906 */
[----:B-1----:R-:W-:Y:S02]  /*49970*/  IMAD.WIDE R164, R16, 0x4, R4 ;  /* 0x0000000410a47825 */ /* 0x002fe400078e0204 */
[----:B------:R-:W4:Y:S04]  /*49980*/  LDL.LU R17, [R1+0xc08] ;  /* 0x000c080001117983 */ /* 0x000f280000300800 */
[----:B------:R-:W4:Y:S04]  /*49990*/  LDL.LU R16, [R1+0xf74] ;  /* 0x000f740001107983 */ /* 0x000f280000300800 */
[----:B------:R1:W-:Y:S01]  /*499a0*/  @P5 STG.E desc[UR6][R164.64], R20 ;  /* 0x00000014a4005986 */ /* 0x0003e2000c101906 */
[----:B------:R-:W-:Y:S01]  /*499b0*/  ISETP.GE.AND P5, PT, R23, UR5, PT ;  /* 0x0000000517007c0c */ /* 0x000fe2000bfa6270 */
[----:B------:R-:W-:-:S02]  /*499c0*/  ULDC UR5, c[0x0][0x228] ;  /* 0x00008a0000057ab9 */ /* 0x000fc40000000800 */
[----:B------:R-:W4:Y:S01]  /*499d0*/  LDL.LU R230, [R1+0x818] ;  /* 0x0008180001e67983 */ /* 0x000f220000300800 */
[----:B------:R-:W-:Y:S01]  /*499e0*/  ISETP.LT.AND P6, PT, R7, UR8, !P5 ;  /* 0x0000000807007c0c */ /* 0x000fe2000efc1270 */
[----:B------:R-:W-:Y:S01]  /*499f0*/  VIADD R23, R6, 0xb ;  /* 0x0000000b06177836 */ /* 0x000fe20000000000 */
[----:B------:R-:W-:Y:S01]  /*49a00*/  ISETP.LT.AND P5, PT, R8, UR5, !P5 ;  /* 0x0000000508007c0c */ /* 0x000fe2000efa1270 */
[----:B------:R-:W-:Y:S01]  /*49a10*/  ULDC UR5, c[0x0][0x22c] ;  /* 0x00008b0000057ab9 */ /* 0x000fe20000000800 */
[----:B------:R-:W-:Y:S01]  /*49a20*/  ULDC UR8, c[0x0][0x228] ;  /* 0x00008a0000087ab9 */ /* 0x000fe20000000800 */
[----:B-1----:R-:W-:-:S08]  /*49a30*/  IMAD.WIDE R164, R13, 0x4, R2 ;  /* 0x000000040da47825 */ /* 0x002fd000078e0202 */
        /* <DEDUP_REMOVED lines=14> */
[----:B------:R-:W2:Y:S04]  /*49b20*/  LDL.LU R12, [R1+0xf7c] ;  /* 0x000f7c00010c7983 */ /* 0x000ea80000300800 */
        /* <DEDUP_REMOVED lines=8> */
[----:B------:R-:W-:Y:S01]  /*49bb0*/  VIADD R23, R6, 0xd ;  /* 0x0000000d06177836 */ /* 0x000fe20000000000 */
[----:B------:R-:W-:Y:S01]  /*49bc0*/  ISETP.LT.AND P5, PT, R8, UR5, !P5 ;  /* 0x0000000508007c0c */ /* 0x000fe2000efa1270 */
[----:B------:R-:W-:Y:S01]  /*49bd0*/  ULDC UR5, c[0x0][0x22c] ;  /* 0x00008b0000057ab9 */ /* 0x000fe20000000800 */
[----:B------:R-:W-:Y:S01]  /*49be0*/  ULDC UR8, c[0x0][0x228] ;  /* 0x00008a0000087ab9 */ /* 0x000fe20000000800 */
[----:B-1----:R-:W2:Y:S01]  /*49bf0*/  LDL.LU R19, [R1+0x41c] ;  /* 0x00041c0001137983 */ /* 0x002ea20000300800 */
[----:B----4-:R-:W-:-:S07]  /*49c00*/  IMAD.WIDE R164, R16, 0x4, R2 ;  /* 0x0000000410a47825 */ /* 0x010fce00078e0202 */
[----:B------:R1:W-:Y:S02]  /*49c10*/  @P6 STG.E desc[UR6][R164.64], R17 ;  /* 0x00000011a4006986 */ /* 0x0003e4000c101906 */
[----:B-1----:R-:W-:Y:S02]  /*49c20*/  IMAD.WIDE R164, R16, 0x4, R4 ;  /* 0x0000000410a47825 */ /* 0x002fe400078e0204 */
        /* <DEDUP_REMOVED lines=17> */
[----:B------:R-:W-:-:S03]  /*49d40*/  ULDC UR5, c[0x0][0x228] ;  /* 0x00008a0000057ab9 */ /* 0x000fc60000000800 */
[----:B------:R-:W-:Y:S01]  /*49d50*/  ISETP.LT.AND P6, PT, R7, UR8, !P5 ;  /* 0x0000000807007c0c */ /* 0x000fe2000efc1270 */
[----:B--2---:R-:W-:Y:S01]  /*49d60*/  IMAD.WIDE R164, R12, 0x4, R2 ;  /* 0x000000040ca47825 */ /* 0x004fe200078e0202 */
[----:B------:R-:W-:Y:S01]  /*49d70*/  ISETP.LT.AND P5, PT, R8, UR5, !P5 ;  /* 0x0000000508007c0c */ /* 0x000fe2000efa1270 */
[----:B------:R-:W-:Y:S01]  /*49d80*/  ULDC UR5, c[0x0][0x22c] ;  /* 0x00008b0000057ab9 */ /* 0x000fe20000000800 */
[----:B------:R-:W-:-:S09]  /*49d90*/  ULDC UR8, c[0x0][0x228] ;  /* 0x00008a0000087ab9 */ /* 0x000fd20000000800 */
[----:B------:R1:W-:Y:S04]  /*49da0*/  @P6 STG.E desc[UR6][R164.64], R18 ;  /* 0x00000012a4006986 */ /* 0x0003e8000c101906 */
[----:B-1----:R-:W2:Y:S01]  /*49db0*/  LDL.LU R18, [R1+0xc10] ;  /* 0x000c100001127983 */ /* 0x002ea20000300800 */
[----:B------:R-:W-:-:S03]  /*49dc0*/  IMAD.WIDE R164, R12, 0x4, R4 ;  /* 0x000000040ca47825 */ /* 0x000fc600078e0204 */
[----:B------:R-:W3:Y:S04]  /*49dd0*/  LDL.LU R12, [R1+0xf88] ;  /* 0x000f8800010c7983 */ /* 0x000ee80000300800 */
[----:B------:R1:W-:Y:S04]  /*49de0*/  @P5 STG.E desc[UR6][R164.64], R15 ;  /* 0x0000000fa4005986 */ /* 0x0003e8000c101906 */
[----:B-1----:R-:W3:Y:S01]  /*49df0*/  LDL.LU R15, [R1+0x820] ;  /* 0x00082000010f7983 */ /* 0x002ee20000300800 */
[----:B------:R-:W-:-:S03]  /*49e00*/  VIADD R23, R6, 0xf ;  /* 0x0000000f06177836 */ /* 0x000fc60000000000 */
[----:B------:R-:W3:Y:S02]  /*49e10*/  LDL.LU R20, [R1+0x420] ;  /* 0x0004200001147983 */ /* 0x000ee40000300800 */
[----:B------:R-:W-:Y:S01]  /*49e20*/  ISETP.GE.AND P5, PT, R23, UR5, PT ;  /* 0x0000000517007c0c */ /* 0x000fe2000bfa6270 */
[----:B------:R-:W-:-:S03]  /*49e30*/  ULDC UR5, c[0x0][0x228] ;  /* 0x00008a0000057ab9 */ /* 0x000fc60000000800 */
[----:B------:R-:W-:Y:S01]  /*49e40*/  ISETP.LT.AND P6, PT, R7, UR8, !P5 ;  /* 0x0000000807007c0c */ /* 0x000fe2000efc1270 */
[----:B------:R-:W-:Y:S01]  /*49e50*/  VIADD R23, R6, 0x10 ;  /* 0x0000001006177836 */ /* 0x000fe20000000000 */
[----:B------:R-:W-:Y:S01]  /*49e60*/  ISETP.LT.AND P5, PT, R8, UR5, !P5 ;  /* 0x0000000508007c0c */ /* 0x000fe2000efa1270 */
[----:B------:R-:W-:Y:S01]  /*49e70*/  ULDC UR5, c[0x0][0x22c] ;  /* 0x00008b0000057ab9 */ /* 0x000fe20000000800 */
[----:B------:R-:W-:Y:S01]  /*49e80*/  ULDC UR8, c[0x0][0x228] ;  /* 0x00008a0000087ab9 */ /* 0x000fe20000000800 */
[----:B----4-:R-:W-:-:S08]  /*49e90*/  IMAD.WIDE R164, R16, 0x4, R2 ;  /* 0x0000000410a47825 */ /* 0x010fd000078e0202 */
[----:B------:R1:W-:Y:S02]  /*49ea0*/  @P6 STG.E desc[UR6][R164.64], R19 ;  /* 0x00000013a4006986 */ /* 0x0003e4000c101906 */
[----:B-1----:R-:W-:Y:S02]  /*49eb0*/  IMAD.WIDE R164, R16, 0x4, R4 ;  /* 0x0000000410a47825 */ /* 0x002fe400078e0204 */
[----:B------:R-:W4:Y:S04]  /*49ec0*/  LDL.LU R16, [R1+0xf8c] ;  /* 0x000f8c0001107983 */ /* 0x000f280000300800 */
[----:B------:R1:W-:Y:S01]  /*49ed0*/  @P5 STG.E desc[UR6][R164.64], R17 ;  /* 0x00000011a4005986 */ /* 0x0003e2000c101906 */
[----:B------:R-:W-:Y:S01]  /*49ee0*/  ISETP.GE.AND P5, PT, R23, UR5, PT ;  /* 0x0000000517007c0c */ /* 0x000fe2000bfa6270 */
[----:B------:R-:W-:-:S03]  /*49ef0*/  ULDC UR5, c[0x0][0x228] ;  /* 0x00008a0000057ab9 */ /* 0x000fc60000000800 */
[----:B------:R-:W-:Y:S01]  /*49f00*/  ISETP.LT.AND P6, PT, R7, UR8, !P5 ;  /* 0x0000000807007c0c */ /* 0x000fe2000efc1270 */
[----:B-1----:R-:W4:Y:S01]  /*49f10*/  LDL.LU R17, [R1+0xe14] ;  /* 0x000e140001117983 */ /* 0x002f220000300800 */
[----:B------:R-:W-:-:S03]  /*49f20*/  IMAD.WIDE R164, R13, 0x4, R2 ;  /* 0x000000040da47825 */ /* 0x000fc600078e0202 */
[----:B------:R-:W4:Y:S01]  /*49f30*/  LDL.LU R19, [R1+0xc14] ;  /* 0x000c140001137983 */ /* 0x000f220000300800 */
[----:B------:R-:W-:-:S07]  /*49f40*/  ULDC UR8, c[0x0][0x228] ;  /* 0x00008a0000087ab9 */ /* 0x000fce0000000800 */
[----:B------:R1:W-:Y:S01]  /*49f50*/  @P6 STG.E desc[UR6][R164.64], R14 ;  /* 0x0000000ea4006986 */ /* 0x0003e2000c101906 */
[----:B------:R-:W-:Y:S01]  /*49f60*/  ISETP.LT.AND P5, PT, R8, UR5, !P5 ;  /* 0x0000000508007c0c */ /* 0x000fe2000efa1270 */
[----:B------:R-:W-:Y:S01]  /*49f70*/  VIADD R23, R6, 0x11 ;  /* 0x0000001106177836 */ /* 0x000fe20000000000 */
[----:B------:R-:W-:Y:S01]  /*49f80*/  ULDC UR5, c[0x0][0x22c] ;  /* 0x00008b0000057ab9 */ /* 0x000fe20000000800 */
[----:B-1----:R-:W-:Y:S01]  /*49f90*/  IMAD.WIDE R164, R13, 0x4, R4 ;  /* 0x000000040da47825 */ /* 0x002fe200078e0204 */
[----:B------:R-:W4:Y:S04]  /*49fa0*/  LDL.LU R14, [R1+0x824] ;  /* 0x00082400010e7983 */ /* 0x000f280000300800 */
[----:B------:R-:W4:Y:S05]  /*49fb0*/  LDL.LU R13, [R1+0xf90] ;  /* 0x000f9000010d7983 */ /* 0x000f2a0000300800 */
[----:B--2---:R1:W-:Y:S01]  /*49fc0*/  @P5 STG.E desc[UR6][R164.64], R18 ;  /* 0x00000012a4005986 */ /* 0x0043e2000c101906 */
[----:B------:R-:W-:Y:S01]  /*49fd0*/  ISETP.GE.AND P5, PT, R23, UR5, PT ;  /* 0x0000000517007c0c */ /* 0x000fe2000bfa6270 */
[----:B------:R-:W-:-:S03]  /*49fe0*/  ULDC UR5, c[0x0][0x228] ;  /* 0x00008a0000057ab9 */ /* 0x000fc60000000800 */
[----:B------:R-:W-:Y:S01]  /*49ff0*/  ISETP.LT.AND P6, PT, R7, UR8, !P5 ;  /* 0x0000000807007c0c */ /* 0x000fe2000efc1270 */
[----:B-1----:R-:W2:Y:S01]  /*4a000*/  LDL.LU R18, [R1+0x424] ;  /* 0x0004240001127983 */ /* 0x002ea20000300800 */
[----:B---3--:R-:W-:Y:S01]  /*4a010*/  IMAD.WIDE R164, R12, 0x4, R2 ;  /* 0x000000040ca47825 */ /* 0x008fe200078e0202 */
[----:B------:R-:W-:-:S10]  /*4a020*/  ULDC UR8, c[0x0][0x228] ;  /* 0x00008a0000087ab9 */ /* 0x000fd40000000800 */
[----:B------:R1:W-:Y:S02]  /*4a030*/  @P6 STG.E desc[UR6][R164.64], R15 ;  /* 0x0000000fa4006986 */ /* 0x0003e4000c101906 */
[----:B-1----:R-:W-:Y:S02]  /*4a040*/  IMAD.WIDE R164, R12, 0x4, R4 ;  /* 0x000000040ca47825 */ /* 0x002fe400078e0204 */
[----:B------:R-:W3:Y:S04]  /*4a050*/  LDL.LU R15, [R1+0xe18] ;  /* 0x000e1800010f7983 */ /* 0x000ee80000300800 */
[----:B------:R-:W3:Y:S01]  /*4a060*/  LDL.LU R12, [R1+0xf94] ;  /* 0x000f9400010c7983 */ /* 0x000ee20000300800 */
[----:B------:R-:W-:Y:S01]  /*4a070*/  ISETP.LT.AND P5, PT, R8, UR5, !P5 ;  /* 0x0000000508007c0c */ /* 0x000fe2000efa1270 */
[----:B------:R-:W-:Y:S01]  /*4a080*/  VIADD R23, R6, 0x12 ;  /* 0x0000001206177836 */ /* 0x000fe20000000000 */
[----:B------:R-:W-:Y:S01]  /*4a090*/  ULDC UR5, c[0x0][0x22c] ;  /* 0x00008b0000057ab9 */ /* 0x000fe20000000800 */
[----:B------:R-:W3:Y:S10]  /*4a0a0*/  LDL.LU R230, [R1+0xc18] ;  /* 0x000c180001e67983 */ /* 0x000ef40000300800 */
        /* <DEDUP_REMOVED lines=18> */
[----:B-1----:R-:W-:Y:S02]  /*4a1d0*/  IMAD.WIDE R164, R13, 0x4, R2 ;  /* 0x000000040da47825 */ /* 0x002fe400078e0202 */
[----:B------:R-:W4:Y:S01]  /*4a1e0*/  LDL.LU R19, [R1+0xe1c] ;  /* 0x000e1c0001137983 */ /* 0x000f220000300800 */
[----:B------:R-:W-:-:S09]  /*4a1f0*/  ULDC UR8, c[0x0][0x228] ;  /* 0x00008a0000087ab9 */ /* 0x000fd20000000800 */
[----:B------:R1:W-:Y:S01]  /*4a200*/  @P6 STG.E desc[UR6][R164.64], R14 ;  /* 0x0000000ea4006986 */ /* 0x0003e2000c101906 */
[----:B------:R-:W-:Y:S01]  /*4a210*/  ISETP.LT.AND P5, PT, R8, UR5, !P5 ;  /* 0x0000000508007c0c */ /* 0x000fe2000efa1270 */
[----:B------:R-:W-:Y:S01]  /*4a220*/  VIADD R23, R6, 0x14 ;  /* 0x0000001406177836 */ /* 0x000fe20000000000 */
[----:B------:R-:W-:Y:S01]  /*4a230*/  ULDC UR5, c[0x0][0x22c] ;  /* 0x00008b0000057ab9 */ /* 0x000fe20000000800 */
[----:B-1----:R-:W-:Y:S02]  /*4a240*/  IMAD.WIDE R164, R13, 0x4, R4 ;  /* 0x000000040da47825 */ /* 0x002fe400078e0204 */
[----:B------:R-:W4:Y:S08]  /*4a250*/  LDL.LU R13, [R1+0xf9c] ;  /* 0x000f9c00010d7983 */ /* 0x000f300000300800 */
[----:B--2---:R3:W-:Y:S01]  /*4a260*/  @P5 STG.E desc[UR6][R164.64], R18 ;  /* 0x00000012a4005986 */ /* 0x0047e2000c101906 */
[----:B------:R-:W-:Y:S01]  /*4a270*/  ISETP.GE.AND P5, PT, R23, UR5, PT ;  /* 0x0000000517007c0c */ /* 0x000fe2000bfa6270 */
[----:B------:R-:W-:-:S02]  /*4a280*/  ULDC UR5, c[0x0][0x228] ;  /* 0x00008a0000057ab9 */ /* 0x000fc40000000800 */
[----:B------:R-:W2:Y:S01]  /*4a290*/  LDL.LU R14, [R1+0xc1c] ;  /* 0x000c1c00010e7983 */ /* 0x000ea20000300800 */
[----:B------:R-:W-:Y:S01]  /*4a2a0*/  ISETP.LT.AND P6, PT, R7, UR8, !P5 ;  /* 0x0000000807007c0c */ /* 0x000fe2000efc1270 */
[----:B---3--:R-:W-:Y:S02]  /*4a2b0*/  IMAD.WIDE R164, R12, 0x4, R2 ;  /* 0x000000040ca47825 */ /* 0x008fe400078e0202 */
[----:B------:R-:W3:Y:S01]  /*4a2c0*/  LDL.LU R18, [R1+0x82c] ;  /* 0x00082c0001127983 */ /* 0x000ee20000300800 */
[----:B------:R-:W-:-:S09]  /*4a2d0*/  ULDC UR8, c[0x0][0x228] ;  /* 0x00008a0000087ab9 */ /* 0x000fd20000000800 */
[----:B------:R1:W-:Y:S02]  /*4a2e0*/  @P6 STG.E desc[UR6][R164.64], R15 ;  /* 0x0000000fa4006986 */ /* 0x0003e4000c101906 */
[----:B-1----:R-:W-:Y:S02]  /*4a2f0*/  IMAD.WIDE R164, R12, 0x4, R4 ;  /* 0x000000040ca47825 */ /* 0x002fe400078e0204 */
[----:B------:R-:W3:Y:S04]  /*4a300*/  LDL.LU R12, [R1+0xfa0] ;  /* 0x000fa000010c7983 */ /* 0x000ee80000300800 */
[----:B------:R-:W3:Y:S01]  /*4a310*/  LDL.LU R15, [R1+0x42c] ;  /* 0x00042c00010f7983 */ /* 0x000ee20000300800 */
        /* <DEDUP_REMOVED lines=18> */
[----:B------:R-:W-:-:S03]  /*4a440*/  ULDC UR5, c[0x0][0x228] ;  /* 0x00008a0000057ab9 */ /* 0x000fc60000000800 */
[----:B------:R-:W-:Y:S01]  /*4a450*/  ISETP.LT.AND P6, PT, R7, UR8, !P5 ;  /* 0x0000000807007c0c */ /* 0x000fe2000efc1270 */
[----:B-1----:R-:W-:Y:S01]  /*4a460*/  IMAD.WIDE R164, R13, 0x4, R2 ;  /* 0x000000040da47825 */ /* 0x002fe200078e0202 */
[----:B------:R-:W-:Y:S01]  /*4a470*/  ISETP.LT.AND P5, PT, R8, UR5, !P5 ;  /* 0x0000000508007c0c */ /* 0x000fe2000efa1270 */
[----:B------:R-:W-:Y:S01]  /*4a480*/  ULDC UR5, c[0x0][0x22c] ;  /* 0x00008b0000057ab9 */ /* 0x000fe20000000800 */
[----:B------:R-:W-:-:S09]  /*4a490*/  ULDC UR8, c[0x0][0x228] ;  /* 0x00008a0000087ab9 */ /* 0x000fd20000000800 */
[----:B------:R1:W-:Y:S04]  /*4a4a0*/  @P6 STG.E desc[UR6][R164.64], R19 ;  /* 0x00000013a4006986 */ /* 0x0003e8000c101906 */
[----:B-1----:R-:W4:Y:S01]  /*4a4b0*/  LDL.LU R19, [R1+0x830] ;  /* 0x0008300001137983 */ /* 0x002f220000300800 */
[----:B------:R-:W-:-:S03]  /*4a4c0*/  IMAD.WIDE R164, R13, 0x4, R4 ;  /* 0x000000040da47825 */ /* 0x000fc600078e0204 */
[----:B------:R-:W4:Y:S01]  /*4a4d0*/  LDL.LU R13, [R1+0xfa8] ;  /* 0x000fa800010d7983 */ /* 0x000f220000300800 */
[----:B------:R-:W-:-:S03]  /*4a4e0*/  VIADD R23, R6, 0x17 ;  /* 0x0000001706177836 */ /* 0x000fc60000000000 */
[----:B--2---:R1:W-:Y:S02]  /*4a4f0*/  @P5 STG.E desc[UR6][R164.64], R14 ;  /* 0x0000000ea4005986 */ /* 0x0043e4000c101906 */
[----:B------:R-:W-:Y:S01]  /*4a500*/  ISETP.GE.AND P5, PT, R23, UR5, PT ;  /* 0x0000000517007c0c */ /* 0x000fe2000bfa6270 */
[----:B------:R-:W-:-:S03]  /*4a510*/  ULDC UR5, c[0x0][0x228] ;  /* 0x00008a0000057ab9 */ /* 0x000fc60000000800 */
[----:B------:R-:W-:Y:S01]  /*4a520*/  ISETP.LT.AND P6, PT, R7, UR8, !P5 ;  /* 0x0000000807007c0c */ /* 0x000fe2000efc1270 */
[----:B-1----:R-:W2:Y:S01]  /*4a530*/  LDL.LU R14, [R1+0x430] ;  /* 0x00043000010e7983 */ /* 0x002ea20000300800 */
[----:B---3--:R-:W-:-:S03]  /*4a540*/  IMAD.WIDE R164, R12, 0x4, R2 ;  /* 0x000000040ca47825 */ /* 0x008fc600078e0202 */
[----:B------:R-:W3:Y:S01]  /*4a550*/  LDL.LU R20, [R1+0x30] ;  /* 0x0000300001147983 */ /* 0x000ee20000300800 */
[----:B------:R-:W-:Y:S01]  /*4a560*/  ISETP.LT.AND P5, PT, R8, UR5, !P5 ;  /* 0x0000000508007c0c */ /* 0x000fe2000efa1270 */
[----:B------:R-:W-:Y:S01]  /*4a570*/  ULDC UR5, c[0x0][0x22c] ;  /* 0x00008b0000057ab9 */ /* 0x000fe20000000800 */
[----:B------:R-:W-:-:S05]  /*4a580*/  VIADD R23, R6, 0x18 ;  /* 0x0000001806177836 */ /* 0x000fca0000000000 */
[----:B------:R1:W-:Y:S01]  /*4a590*/  @P6 STG.E desc[UR6][R164.64], R18 ;  /* 0x00000012a4006986 */ /* 0x0003e2000c101906 */
[----:B------:R-:W-:Y:S01]  /*4a5a0*/  ULDC UR8, c[0x0][0x228] ;  /* 0x00008a0000087ab9 */ /* 0x000fe20000000800 */
[----:B-1----:R-:W-:Y:S02]  /*4a5b0*/  IMAD.WIDE R164, R12, 0x4, R4 ;  /* 0x000000040ca47825 */ /* 0x002fe400078e0204 */
[----:B------:R-:W3:Y:S04]  /*4a5c0*/  LDL.LU R12, [R1+0xfac] ;  /* 0x000fac00010c7983 */ /* 0x000ee80000300800 */
[----:B------:R1:W-:Y:S04]  /*4a5d0*/  @P5 STG.E desc[UR6][R164.64], R15 ;  /* 0x0000000fa4005986 */ /* 0x0003e8000c101906 */
[----:B-1----:R-:W3:Y:S01]  /*4a5e0*/  LDL.LU R15, [R1+0xc24] ;  /* 0x000c2400010f7983 */ /* 0x002ee20000300800 */
[----:B------:R-:W-:Y:S01]  /*4a5f0*/  ISETP.GE.AND P5, PT, R23, UR5, PT ;  /* 0x0000000517007c0c */ /* 0x000fe2000bfa6270 */
[----:B------:R-:W-:-:S02]  /*4a600*/  ULDC UR5, c[0x0][0x228] ;  /* 0x00008a0000057ab9 */ /* 0x000fc40000000800 */
[----:B------:R-:W3:Y:S01]  /*4a610*/  LDL.LU R18, [R1+0x834] ;  /* 0x0008340001127983 */ /* 0x000ee20000300800 */
        /* <DEDUP_REMOVED lines=14> */
[----:B-1----:R-:W4:Y:S01]  /*4a700*/  LDL.LU R19, [R1+0x34] ;  /* 0x0000340001137983 */ /* 0x002f220000300800 */
[----:B------:R-:W-:Y:S01]  /*4a710*/  ISETP.LT.AND P5, PT, R8, UR5, !P5 ;  /* 0x0000000508007c0c */ /* 0x000fe2000efa1270 */
[----:B------:R-:W-:Y:S01]  /*4a720*/  IMAD.WIDE R164, R13, 0x4, R2 ;  /* 0x000000040da47825 */ /* 0x000fe200078e0202 */
[----:B------:R-:W-:Y:S01]  /*4a730*/  ULDC UR5, c[0x0][0x22c] ;  /* 0x00008b0000057ab9 */ /* 0x000fe20000000800 */
[----:B------:R-:W-:Y:S02]  /*4a740*/  ULDC UR8, c[0x0][0x228] ;  /* 0x00008a0000087ab9 */ /* 0x000fe40000000800 */
[----:B------:R-:W-:-:S06]  /*4a750*/  VIADD R23, R6, 0x1a ;  /* 0x0000001a06177836 */ /* 0x000fcc0000000000 */
[----:B--2---:R1:W-:Y:S02]  /*4a760*/  @P6 STG.E desc[UR6][R164.64], R14 ;  /* 0x0000000ea4006986 */ /* 0x0043e4000c101906 */
[----:B-1----:R-:W-:Y:S02]  /*4a770*/  IMAD.WIDE R164, R13, 0x4, R4 ;  /* 0x000000040da47825 */ /* 0x002fe400078e0204 */
[----:B------:R-:W2:Y:S04]  /*4a780*/  LDL.LU R14, [R1+0xc28] ;  /* 0x000c2800010e7983 */ /* 0x000ea80000300800 */
[----:B------:R-:W2:Y:S04]  /*4a790*/  LDL.LU R13, [R1+0xfb4] ;  /* 0x000fb400010d7983 */ /* 0x000ea80000300800 */
[----:B---3--:R1:W-:Y:S01]  /*4a7a0*/  @P5 STG.E desc[UR6][R164.64], R20 ;  /* 0x00000014a4005986 */ /* 0x0083e2000c101906 */
[----:B------:R-:W-:Y:S01]  /*4a7b0*/  ISETP.GE.AND P5, PT, R23, UR5, PT ;  /* 0x0000000517007c0c */ /* 0x000fe2000bfa6270 */
[----:B------:R-:W-:-:S02]  /*4a7c0*/  ULDC UR5, c[0x0][0x228] ;  /* 0x00008a0000057ab9 */ /* 0x000fc40000000800 */
[----:B------:R-:W3:Y:S01]  /*4a7d0*/  LDL.LU R230, [R1+0x838] ;  /* 0x0008380001e67983 */ /* 0x000ee20000300800 */
[----:B------:R-:W-:Y:S01]  /*4a7e0*/  ISETP.LT.AND P6, PT, R7, UR8, !P5 ;  /* 0x0000000807007c0c */ /* 0x000fe2000efc1270 */
[----:B-1----:R-:W-:Y:S01]  /*4a7f0*/  IMAD.WIDE R164, R12, 0x4, R2 ;  /* 0x000000040ca47825 */ /* 0x002fe200078e0202 */
[----:B------:R-:W-:-:S11]  /*4a800*/  ULDC UR8, c[0x0][0x228] ;  /* 0x00008a0000087ab9 */ /* 0x000fd60000000800 */
        /* <DEDUP_REMOVED lines=12> */
[----:B-1----:R-:W3:Y:S01]  /*4a8d0*/  LDL.LU R18, [R1+0xc2c] ;  /* 0x000c2c0001127983 */ /* 0x002ee20000300800 */
        /* <DEDUP_REMOVED lines=17> */
[----:B-1----:R-:W4:Y:S01]  /*4a9f0*/  LDL.LU R19, [R1+0x43c] ;  /* 0x00043c0001137983 */ /* 0x002f220000300800 */
[----:B--2---:R-:W-:-:S07]  /*4aa00*/  IMAD.WIDE R164, R13, 0x4, R2 ;  /* 0x000000040da47825 */ /* 0x004fce00078e0202 */
[----:B------:R1:W-:Y:S02]  /*4aa10*/  @P6 STG.E desc[UR6][R164.64], R14 ;  /* 0x0000000ea4006986 */ /* 0x0003e4000c101906 */
[----:B-1----:R-:W-:Y:S02]  /*4aa20*/  IMAD.WIDE R164, R13, 0x4, R4 ;  /* 0x000000040da47825 */ /* 0x002fe400078e0204 */
[----:B------:R-:W2:Y:S04]  /*4aa30*/  LDL.LU R13, [R1+0xfc0] ;  /* 0x000fc000010d7983 */ /* 0x000ea80000300800 */
[----:B---3--:R1:W-:Y:S01]  /*4aa40*/  @P5 STG.E desc[UR6][R164.64], R230 ;  /* 0x000000e6a4005986 */ /* 0x0083e2000c101906 */
[----:B------:R-:W-:Y:S01]  /*4aa50*/  ISETP.GE.AND P5, PT, R23, UR5, PT ;  /* 0x0000000517007c0c */ /* 0x000fe2000bfa6270 */
[----:B------:R-:W-:-:S02]  /*4aa60*/  ULDC UR5, c[0x0][0x228] ;  /* 0x00008a0000057ab9 */ /* 0x000fc40000000800 */
[----:B------:R-:W3:Y:S01]  /*4aa70*/  LDL.LU R14, [R1+0x3c] ;  /* 0x00003c00010e7983 */ /* 0x000ee20000300800 */
[----:B------:R-:W-:Y:S01]  /*4aa80*/  ISETP.LT.AND P6, PT, R7, UR8, !P5 ;  /* 0x0000000807007c0c */ /* 0x000fe2000efc1270 */
[----:B------:R-:W-:Y:S01]  /*4aa90*/  ULDC UR8, c[0x0][0x228] ;  /* 0x00008a0000087ab9 */ /* 0x000fe20000000800 */
[----:B-1----:R-:W-:-:S11]  /*4aaa0*/  IMAD.WIDE R164, R12, 0x4, R2 ;  /* 0x000000040ca47825 */ /* 0x002fd600078e0202 */
[----:B------:R1:W-:Y:S02]  /*4aab0*/  @P6 STG.E desc[UR6][R164.64], R15 ;  /* 0x0000000fa4006986 */ /* 0x0003e4000c101906 */
[----:B-1----:R-:W-:Y:S02]  /*4aac0*/  IMAD.WIDE R164, R12, 0x4, R4 ;  /* 0x000000040ca47825 */ /* 0x002fe400078e0204 */
[----:B------:R-:W3:Y:S04]  /*4aad0*/  LDL.LU R15, [R1+0xc30] ;  /* 0x000c3000010f7983 */ /* 0x000ee80000300800 */
[----:B------:R-:W3:Y:S01]  /*4aae0*/  LDL.LU R12, [R1+0xfc4] ;  /* 0x000fc400010c7983 */ /* 0x000ee20000300800 */
[----:B------:R-:W-:Y:S01]  /*4aaf0*/  ISETP.LT.AND P5, PT, R8, UR5, !P5 ;  /* 0x0000000508007c0c */ /* 0x000fe2000efa1270 */
[----:B------:R-:W-:Y:S01]  /*4ab00*/  ULDC UR5, c[0x0][0x22c] ;  /* 0x00008b0000057ab9 */ /* 0x000fe20000000800 */
[----:B------:R-:W-:-:S11]  /*4ab10*/  IADD3 R23, R6, 0x1e, RZ ;  /* 0x0000001e06177810 */ /* 0x000fd60007ffe0ff */
        /* <DEDUP_REMOVED lines=9> */
[----:B------:R1:W-:Y:S04]  /*4abb0*/  @P6 STG.E desc[UR6][R164.64], R18 ;  /* 0x00000012a4006986 */ /* 0x0003e8000c101906 */
[----:B-1----:R-:W4:Y:S01]  /*4abc0*/  LDL.LU R18, [R1+0x840] ;  /* 0x0008400001127983 */ /* 0x002f220000300800 */
[----:B------:R-:W-:-:S03]  /*4abd0*/  IMAD.WIDE R164, R16, 0x4, R4 ;  /* 0x0000000410a47825 */ /* 0x000fc600078e0204 */
[----:B------:R-:W4:Y:S04]  /*4abe0*/  LDL.LU R16, [R1+0xfc8] ;  /* 0x000fc80001107983 */ /* 0x000f280000300800 */
[----:B------:R1:W-:Y:S01]  /*4abf0*/  @P5 STG.E desc[UR6][R164.64], R17 ;  /* 0x00000011a4005986 */ /* 0x0003e2000c101906 */
[----:B------:R-:W-:Y:S01]  /*4ac00*/  ISETP.GE.AND P5, PT, R23, UR5, PT ;  /* 0x0000000517007c0c */ /* 0x000fe2000bfa6270 */
[----:B------:R-:W-:-:S03]  /*4ac10*/  ULDC UR5, c[0x0][0x228] ;  /* 0x00008a0000057ab9 */ /* 0x000fc60000000800 */
[----:B------:R-:W-:Y:S01]  /*4ac20*/  ISETP.LT.AND P6, PT, R7, UR8, !P5 ;  /* 0x0000000807007c0c */ /* 0x000fe2000efc1270 */
[----:B-1----:R-:W4:Y:S01]  /*4ac30*/  LDL.LU R17, [R1+0x440] ;  /* 0x0004400001117983 */ /* 0x002f220000300800 */
[----:B------:R-:W-:Y:S01]  /*4ac40*/  VIADD R23, R6, 0x20 ;  /* 0x0000002006177836 */ /* 0x000fe20000000000 */
[----:B------:R-:W-:Y:S02]  /*4ac50*/  ULDC UR8, c[0x0][0x228] ;  /* 0x00008a0000087ab9 */ /* 0x000fe40000000800 */
[----:B------:R-:W4:Y:S01]  /*4ac60*/  LDL.LU R20, [R1+0x40] ;  /* 0x0000400001147983 */ /* 0x000f220000300800 */
[----:B------:R-:W-:Y:S01]  /*4ac70*/  ISETP.LT.AND P5, PT, R8, UR5, !P5 ;  /* 0x0000000508007c0c */ /* 0x000fe2000efa1270 */
[----:B------:R-:W-:Y:S01]  /*4ac80*/  ULDC UR5, c[0x0][0x22c] ;  /* 0x00008b0000057ab9 */ /* 0x000fe20000000800 */
[----:B--2---:R-:W-:-:S05]  /*4ac90*/  IMAD.WIDE R164, R13, 0x4, R2 ;  /* 0x000000040da47825 */ /* 0x004fca00078e0202 */
[----:B------:R1:W-:Y:S02]  /*4aca0*/  @P6 STG.E desc[UR6][R164.64], R19 ;  /* 0x00000013a4006986 */ /* 0x0003e4000c101906 */
[----:B-1----:R-:W-:Y:S02]  /*4acb0*/  IMAD.WIDE R164, R13, 0x4, R4 ;  /* 0x000000040da47825 */ /* 0x002fe400078e0204 */
[----:B------:R-:W2:Y:S04]  /*4acc0*/  LDL.LU R13, [R1+0xfcc] ;  /* 0x000fcc00010d7983 */ /* 0x000ea80000300800 */
[----:B---3--:R1:W-:Y:S01]  /*4acd0*/  @P5 STG.E desc[UR6][R164.64], R14 ;  /* 0x0000000ea4005986 */ /* 0x0083e2000c101906 */
[----:B------:R-:W-:Y:S01]  /*4ace0*/  ISETP.GE.AND P5, PT, R23, UR5, PT ;  /* 0x0000000517007c0c */ /* 0x000fe2000bfa6270 */
[----:B------:R-:W-:-:S03]  /*4acf0*/  ULDC UR5, c[0x0][0x228] ;  /* 0x00008a0000057ab9 */ /* 0x000fc60000000800 */
[----:B------:R-:W-:Y:S01]  /*4ad00*/  ISETP.LT.AND P6, PT, R7, UR8, !P5 ;  /* 0x0000000807007c0c */ /* 0x000fe2000efc1270 */
[----:B-1----:R-:W3:Y:S01]  /*4ad10*/  LDL.LU R14, [R1+0xc34] ;  /* 0x000c3400010e7983 */ /* 0x002ee20000300800 */
[----:B------:R-:W-:-:S03]  /*4ad20*/  IMAD.WIDE R164, R12, 0x4, R2 ;  /* 0x000000040ca47825 */ /* 0x000fc600078e0202 */
[----:B------:R-:W3:Y:S01]  /*4ad30*/  LDL.LU R19, [R1+0x844] ;  /* 0x0008440001137983 */ /* 0x000ee20000300800 */
[----:B------:R-:W-:-:S07]  /*4ad40*/  ULDC UR8, c[0x0][0x228] ;  /* 0x00008a0000087ab9 */ /* 0x000fce0000000800 */
[----:B------:R1:W-:Y:S02]  /*4ad50*/  @P6 STG.E desc[UR6][R164.64], R15 ;  /* 0x0000000fa4006986 */ /* 0x0003e4000c101906 */
[----:B-1----:R-:W-:Y:S02]  /*4ad60*/  IMAD.WIDE R164, R12, 0x4, R4 ;  /* 0x000000040ca47825 */ /* 0x002fe400078e0204 */
[----:B------:R-:W3:Y:S04]  /*4ad70*/  LDL.LU R15, [R1+0x444] ;  /* 0x00044400010f7983 */ /* 0x000ee80000300800 */
[----:B------:R-:W3:Y:S01]  /*4ad80*/  LDL.LU R12, [R1+0xfd0] ;  /* 0x000fd000010c7983 */ /* 0x000ee20000300800 */
[----:B------:R-:W-:Y:S01]  /*4ad90*/  ISETP.LT.AND P5, PT, R8, UR5, !P5 ;  /* 0x0000000508007c0c */ /* 0x000fe2000efa1270 */
[----:B------:R-:W-:Y:S01]  /*4ada0*/  VIADD R23, R6, 0x21 ;  /* 0x0000002106177836 */ /* 0x000fe20000000000 */
[----:B------:R-:W-:-:S11]  /*4adb0*/  ULDC UR5, c[0x0][0x22c] ;  /* 0x00008b0000057ab9 */ /* 0x000fd60000000800 */
[----:B----4-:R1:W-:Y:S01]  /*4adc0*/  @P5 STG.E desc[UR6][R164.64], R18 ;  /* 0x00000012a4005986 */ /* 0x0103e2000c101906 */
        /* <DEDUP_REMOVED lines=18> */
[----:B--2---:R-:W-:Y:S01]  /*4aef0*/  IMAD.WIDE R164, R13, 0x4, R2 ;  /* 0x000000040da47825 */ /* 0x004fe200078e0202 */
[----:B------:R-:W-:Y:S01]  /*4af00*/  ISETP.LT.AND P5, PT, R8, UR5, !P5 ;  /* 0x0000000508007c0c */ /* 0x000fe2000efa1270 */
[----:B------:R-:W-:Y:S01]  /*4af10*/  ULDC UR5, c[0x0][0x22c] ;  /* 0x00008b0000057ab9 */ /* 0x000fe20000000800 */
[----:B------:R-:W-:Y:S01]  /*4af20*/  ULDC UR8, c[0x0][0x228] ;  /* 0x00008a0000087ab9 */ /* 0x000fe20000000800 */
[----:B------:R-:W-:-:S08]  /*4af30*/  VIADD R23, R6, 0x23 ;  /* 0x0000002306177836 */ /* 0x000fd00000000000 */
[----:B---3--:R1:W-:Y:S02]  /*4af40*/  @P6 STG.E desc[UR6][R164.64], R14 ;  /* 0x0000000ea4006986 */ /* 0x0083e4000c101906 */
[----:B-1----:R-:W-:Y:S02]  /*4af50*/  IMAD.WIDE R164, R13, 0x4, R4 ;  /* 0x000000040da47825 */ /* 0x002fe400078e0204 */
[----:B------:R-:W2:Y:S04]  /*4af60*/  LDL.LU R14, [R1+0x448] ;  /* 0x00044800010e7983 */ /* 0x000ea80000300800 */
[----:B------:R-:W3:Y:S04]  /*4af70*/  LDL.LU R13, [R1+0xfd8] ;  /* 0x000fd800010d7983 */ /* 0x000ee80000300800 */
[----:B------:R1:W-:Y:S01]  /*4af80*/  @P5 STG.E desc[UR6][R164.64], R19 ;  /* 0x00000013a4005986 */ /* 0x0003e2000c101906 */
[----:B------:R-:W-:Y:S01]  /*4af90*/  ISETP.GE.AND P5, PT, R23, UR5, PT ;  /* 0x0000000517007c0c */ /* 0x000fe2000bfa6270 */
[----:B------:R-:W-:-:S02]  /*4afa0*/  ULDC UR5, c[0x0][0x228] ;  /* 0x00008a0000057ab9 */ /* 0x000fc40000000800 */
[----:B------:R-:W2:Y:S01]  /*4afb0*/  LDL.LU R20, [R1+0x48] ;  /* 0x0000480001147983 */ /* 0x000ea20000300800 */
[----:B------:R-:W-:Y:S01]  /*4afc0*/  ISETP.LT.AND P6, PT, R7, UR8, !P5 ;  /* 0x0000000807007c0c */ /* 0x000fe2000efc1270 */
[----:B-1----:R-:W-:Y:S02]  /*4afd0*/  IMAD.WIDE R164, R12, 0x4, R2 ;  /* 0x000000040ca47825 */ /* 0x002fe400078e0202 */
        /* <DEDUP_REMOVED lines=9> */
[----:B----4-:R1:W-:Y:S01]  /*4b070*/  @P5 STG.E desc[UR6][R164.64], R18 ;  /* 0x00000012a4005986 */ /* 0x0103e2000c101906 */
        /* <DEDUP_REMOVED lines=8> */
[----:B------:R-:W-:-:S07]  /*4b100*/  IMAD.WIDE R164, R16, 0x4, R2 ;  /* 0x0000000410a47825 */ /* 0x000fce00078e0202 */
        /* <DEDUP_REMOVED lines=12> */
[----:B---3--:R-:W-:-:S08]  /*4b1d0*/  IMAD.WIDE R164, R13, 0x4, R2 ;  /* 0x000000040da47825 */ /* 0x008fd000078e0202 */
[----:B--2---:R1:W-:Y:S02]  /*4b1e0*/  @P6 STG.E desc[UR6][R164.64], R14 ;  /* 0x0000000ea4006986 */ /* 0x0043e4000c101906 */
[----:B-1----:R-:W-:Y:S02]  /*4b1f0*/  IMAD.WIDE R164, R13, 0x4, R4 ;  /* 0x000000040da47825 */ /* 0x002fe400078e0204 */
[----:B------:R-:W2:Y:S04]  /*4b200*/  LDL.LU R14, [R1+0xc40] ;  /* 0x000c4000010e7983 */ /* 0x000ea80000300800 */
[----:B------:R-:W3:Y:S04]  /*4b210*/  LDL.LU R13, [R1+0xfe4] ;  /* 0x000fe400010d7983 */ /* 0x000ee80000300800 */
        /* <DEDUP_REMOVED lines=9> */
[----:B-1----:R-:W2:Y:S01]  /*4b2b0*/  LDL.LU R19, [R1+0x850] ;  /* 0x0008500001137983 */ /* 0x002ea20000300800 */
[----:B------:R-:W-:-:S03]  /*4b2c0*/  IMAD.WIDE R164, R12, 0x4, R4 ;  /* 0x000000040ca47825 */ /* 0x000fc600078e0204 */
[----:B------:R-:W2:Y:S04]  /*4b2d0*/  LDL.LU R12, [R1+0xfe8] ;  /* 0x000fe800010c7983 */ /* 0x000ea80000300800 */
[----:B------:R1:W-:Y:S04]  /*4b2e0*/  @P5 STG.E desc[UR6][R164.64], R15 ;  /* 0x0000000fa4005986 */ /* 0x0003e8000c101906 */
[----:B-1----:R-:W2:Y:S01]  /*4b2f0*/  LDL.LU R15, [R1+0x450] ;  /* 0x00045000010f7983 */ /* 0x002ea20000300800 */
[----:B------:R-:W-:-:S03]  /*4b300*/  VIADD R23, R6, 0x27 ;  /* 0x0000002706177836 */ /* 0x000fc60000000000 */
[----:B------:R-:W2:Y:S02]  /*4b310*/  LDL.LU R20, [R1+0x50] ;  /* 0x0000500001147983 */ /* 0x000ea40000300800 */
        /* <DEDUP_REMOVED lines=16> */
[----:B------:R-:W-:Y:S02]  /*4b420*/  VIADD R23, R6, 0x29 ;  /* 0x0000002906177836 */ /* 0x000fe40000000000 */
[----:B-1----:R-:W4:Y:S01]  /*4b430*/  LDL.LU R17, [R1+0x854] ;  /* 0x0008540001117983 */ /* 0x002f220000300800 */
[----:B------:R-:W-:Y:S01]  /*4b440*/  ISETP.LT.AND P5, PT, R8, UR5, !P5 ;  /* 0x0000000508007c0c */ /* 0x000fe2000efa1270 */
[----:B------:R-:W-:Y:S01]  /*4b450*/  ULDC UR5, c[0x0][0x22c] ;  /* 0x00008b0000057ab9 */ /* 0x000fe20000000800 */
[----:B------:R-:W-:Y:S01]  /*4b460*/  ULDC UR8, c[0x0][0x228] ;  /* 0x00008a0000087ab9 */ /* 0x000fe20000000800 */
[----:B---3--:R-:W-:-:S06]  /*4b470*/  IMAD.WIDE R164, R13, 0x4, R2 ;  /* 0x000000040da47825 */ /* 0x008fcc00078e0202 */
        /* <DEDUP_REMOVED lines=8> */
[----:B-1----:R-:W2:Y:S01]  /*4b500*/  LDL.LU R19, [R1+0x54] ;  /* 0x0000540001137983 */ /* 0x002ea20000300800 */
[----:B------:R-:W-:Y:S01]  /*4b510*/  IMAD.WIDE R164, R12, 0x4, R2 ;  /* 0x000000040ca47825 */ /* 0x000fe200078e0202 */
[----:B------:R-:W-:-:S10]  /*4b520*/  ULDC UR8, c[0x0][0x228] ;  /* 0x00008a0000087ab9 */ /* 0x000fd40000000800 */
[----:B------:R1:W-:Y:S02]  /*4b530*/  @P6 STG.E desc[UR6][R164.64], R15 ;  /* 0x0000000fa4006986 */ /* 0x0003e4000c101906 */
[----:B-1----:R-:W-:Y:S02]  /*4b540*/  IMAD.WIDE R164, R12, 0x4, R4 ;  /* 0x000000040ca47825 */ /* 0x002fe400078e0204 */
[----:B------:R-:W2:Y:S04]  /*4b550*/  LDL.LU R15, [R1+0xc48] ;  /* 0x000c4800010f7983 */ /* 0x000ea80000300800 */
[----:B------:R-:W2:Y:S01]  /*4b560*/  LDL.LU R12, [R1+0xff4] ;  /* 0x000ff400010c7983 */ /* 0x000ea20000300800 */
[----:B------:R-:W-:Y:S01]  /*4b570*/  ISETP.LT.AND P5, PT, R8, UR5, !P5 ;  /* 0x0000000508007c0c */ /* 0x000fe2000efa1270 */
[----:B------:R-:W-:Y:S01]  /*4b580*/  VIADD R23, R6, 0x2a ;  /* 0x0000002a06177836 */ /* 0x000fe20000000000 */
[----:B------:R-:W-:Y:S01]  /*4b590*/  ULDC UR5, c[0x0][0x22c] ;  /* 0x00008b0000057ab9 */ /* 0x000fe20000000800 */
[----:B------:R-:W2:Y:S10]  /*4b5a0*/  LDL.LU R230, [R1+0x858] ;  /* 0x0008580001e67983 */ /* 0x000eb40000300800 */
        /* <DEDUP_REMOVED lines=18> */
[----:B---3--:R-:W-:Y:S02]  /*4b6d0*/  IMAD.WIDE R164, R13, 0x4, R2 ;  /* 0x000000040da47825 */ /* 0x008fe400078e0202 */
[----:B------:R-:W3:Y:S01]  /*4b6e0*/  LDL.LU R17, [R1+0xc4c] ;  /* 0x000c4c0001117983 */ /* 0x000ee20000300800 */
[----:B------:R-:W-:-:S09]  /*4b6f0*/  ULDC UR8, c[0x0][0x228] ;  /* 0x00008a0000087ab9 */ /* 0x000fd20000000800 */
[----:B--2---:R1:W-:Y:S01]  /*4b700*/  @P6 STG.E desc[UR6][R164.64], R14 ;  /* 0x0000000ea4006986 */ /* 0x0043e2000c101906 */
[----:B------:R-:W-:Y:S01]  /*4b710*/  ISETP.LT.AND P5, PT, R8, UR5, !P5 ;  /* 0x0000000508007c0c */ /* 0x000fe2000efa1270 */
[----:B------:R-:W-:Y:S01]  /*4b720*/  VIADD R23, R6, 0x2c ;  /* 0x0000002c06177836 */ /* 0x000fe20000000000 */
[----:B------:R-:W-:Y:S01]  /*4b730*/  ULDC UR5, c[0x0][0x22c] ;  /* 0x00008b0000057ab9 */ /* 0x000fe20000000800 */
[----:B-1----:R-:W-:Y:S02]  /*4b740*/  IMAD.WIDE R164, R13, 0x4, R4 ;  /* 0x000000040da47825 */ /* 0x002fe400078e0204 */
[----:B------:R-:W2:Y:S04]  /*4b750*/  LDL.LU R13, [R1+0xffc] ;  /* 0x000ffc00010d7983 */ /* 0x000ea80000300800 */
[----:B------:R-:W3:Y:S04]  /*4b760*/  LDL.LU R14, [R1+0x85c] ;  /* 0x00085c00010e7983 */ /* 0x000ee80000300800 */
[----:B------:R1:W-:Y:S01]  /*4b770*/  @P5 STG.E desc[UR6][R164.64], R19 ;  /* 0x00000013a4005986 */ /* 0x0003e2000c101906 */
[----:B------:R-:W-:Y:S01]  /*4b780*/  ISETP.GE.AND P5, PT, R23, UR5, PT ;  /* 0x0000000517007c0c */ /* 0x000fe2000bfa6270 */
[----:B------:R-:W-:-:S03]  /*4b790*/  ULDC UR5, c[0x0][0x228] ;  /* 0x00008a0000057ab9 */ /* 0x000fc60000000800 */
[----:B------:R-:W-:Y:S01]  /*4b7a0*/  ISETP.LT.AND P6, PT, R7, UR8, !P5 ;  /* 0x0000000807007c0c */ /* 0x000fe2000efc1270 */
[----:B-1----:R-:W3:Y:S01]  /*4b7b0*/  LDL.LU R19, [R1+0x45c] ;  /* 0x00045c0001137983 */ /* 0x002ee20000300800 */
[----:B------:R-:W-:Y:S01]  /*4b7c0*/  IMAD.WIDE R164, R12, 0x4, R2 ;  /* 0x000000040ca47825 */ /* 0x000fe200078e0202 */
[----:B------:R-:W-:-:S10]  /*4b7d0*/  ULDC UR8, c[0x0][0x228] ;  /* 0x00008a0000087ab9 */ /* 0x000fd40000000800 */
        /* <DEDUP_REMOVED lines=24> */
[----:B--2---:R-:W-:Y:S01]  /*4b960*/  IMAD.WIDE R164, R13, 0x4, R2 ;  /* 0x000000040da47825 */ /* 0x004fe200078e0202 */
[----:B------:R-:W-:-:S11]  /*4b970*/  ULDC UR8, c[0x0][0x228] ;  /* 0x00008a0000087ab9 */ /* 0x000fd60000000800 */
[----:B---3--:R1:W-:Y:S01]  /*4b980*/  @P6 STG.E desc[UR6][R164.64], R17 ;  /* 0x00000011a4006986 */ /* 0x0083e2000c101906 */
[----:B------:R-:W-:Y:S01]  /*4b990*/  ISETP.LT.AND P5, PT, R8, UR5, !P5 ;  /* 0x0000000508007c0c */ /* 0x000fe2000efa1270 */
[----:B------:R-:W-:Y:S01]  /*4b9a0*/  VIADD R23, R6, 0x2f ;  /* 0x0000002f06177836 */ /* 0x000fe20000000000 */
[----:B------:R-:W-:Y:S01]  /*4b9b0*/  ULDC UR5, c[0x0][0x22c] ;  /* 0x00008b0000057ab9 */ /* 0x000fe20000000800 */
[----:B-1----:R-:W2:Y:S01]  /*4b9c0*/  LDL.LU R17, [R1+0x860] ;  /* 0x0008600001117983 */ /* 0x002ea20000300800 */
[----:B------:R-:W-:-:S03]  /*4b9d0*/  IMAD.WIDE R164, R13, 0x4, R4 ;  /* 0x000000040da47825 */ /* 0x000fc600078e0204 */
[----:B------:R-:W3:Y:S06]  /*4b9e0*/  LDL.LU R13, [R1+0x1008] ;  /* 0x00100800010d7983 */ /* 0x000eec0000300800 */
[----:B------:R1:W-:Y:S01]  /*4b9f0*/  @P5 STG.E desc[UR6][R164.64], R14 ;  /* 0x0000000ea4005986 */ /* 0x0003e2000c101906 */
[----:B------:R-:W-:Y:S01]  /*4ba00*/  ISETP.GE.AND P5, PT, R23, UR5, PT ;  /* 0x0000000517007c0c */ /* 0x000fe2000bfa6270 */
[----:B------:R-:W-:-:S03]  /*4ba10*/  ULDC UR5, c[0x0][0x228] ;  /* 0x00008a0000057ab9 */ /* 0x000fc60000000800 */
[----:B------:R-:W-:Y:S01]  /*4ba20*/  ISETP.LT.AND P6, PT, R7, UR8, !P5 ;  /* 0x0000000807007c0c */ /* 0x000fe2000efc1270 */
[----:B-1----:R-:W3:Y:S01]  /*4ba30*/  LDL.LU R14, [R1+0x460] ;  /* 0x00046000010e7983 */ /* 0x002ee20000300800 */
[----:B------:R-:W-:-:S03]  /*4ba40*/  IMAD.WIDE R164, R12, 0x4, R2 ;  /* 0x000000040ca47825 */ /* 0x000fc600078e0202 */
        /* <DEDUP_REMOVED lines=23> */
[----:B--2---:R1:W-:Y:S01]  /*4bbc0*/  @P5 STG.E desc[UR6][R164.64], R17 ;  /* 0x00000011a4005986 */ /* 0x0043e2000c101906 */
[----:B------:R-:W-:Y:S01]  /*4bbd0*/  ISETP.GE.AND P5, PT, R23, UR5, PT ;  /* 0x0000000517007c0c */ /* 0x000fe2000bfa6270 */
[----:B------:R-:W-:-:S03]  /*4bbe0*/  ULDC UR5, c[0x0][0x228] ;  /* 0x00008a0000057ab9 */ /* 0x000fc60000000800 */
[----:B------:R-:W-:Y:S01]  /*4bbf0*/  ISETP.LT.AND P6, PT, R7, UR8, !P5 ;  /* 0x0000000807007c0c */ /* 0x000fe2000efc1270 */
[----:B-1----:R-:W2:Y:S01]  /*4bc00*/  LDL.LU R17, [R1+0x64] ;  /* 0x0000640001117983 */ /* 0x002ea20000300800 */
[----:B------:R-:W-:Y:S01]  /*4bc10*/  ISETP.LT.AND P5, PT, R8, UR5, !P5 ;  /* 0x0000000508007c0c */ /* 0x000fe2000efa1270 */
[----:B---3--:R-:W-:Y:S01]  /*4bc20*/  IMAD.WIDE R164, R13, 0x4, R2 ;  /* 0x000000040da47825 */ /* 0x008fe200078e0202 */
[----:B------:R-:W-:Y:S01]  /*4bc30*/  ULDC UR5, c[0x0][0x22c] ;  /* 0x00008b0000057ab9 */ /* 0x000fe20000000800 */
[----:B------:R-:W-:Y:S02]  /*4bc40*/  ULDC UR8, c[0x0][0x228] ;  /* 0x00008a0000087ab9 */ /* 0x000fe40000000800 */
[----:B------:R-:W-:-:S06]  /*4bc50*/  VIADD R23, R6, 0x32 ;  /* 0x0000003206177836 */ /* 0x000fcc0000000000 */
[----:B------:R1:W-:Y:S02]  /*4bc60*/  @P6 STG.E desc[UR6][R164.64], R14 ;  /* 0x0000000ea4006986 */ /* 0x0003e4000c101906 */
[----:B-1----:R-:W-:Y:S02]  /*4bc70*/  IMAD.WIDE R164, R13, 0x4, R4 ;  /* 0x000000040da47825 */ /* 0x002fe400078e0204 */
[----:B------:R-:W3:Y:S04]  /*4bc80*/  LDL.LU R14, [R1+0xc58] ;  /* 0x000c5800010e7983 */ /* 0x000ee80000300800 */
[----:B------:R-:W3:Y:S04]  /*4bc90*/  LDL.LU R13, [R1+0x1014] ;  /* 0x00101400010d7983 */ /* 0x000ee80000300800 */
[----:B------:R1:W-:Y:S01]  /*4bca0*/  @P5 STG.E desc[UR6][R164.64], R20 ;  /* 0x00000014a4005986 */ /* 0x0003e2000c101906 */
        /* <DEDUP_REMOVED lines=37> */
[----:B---3--:R-:W-:-:S07]  /*4bf00*/  IMAD.WIDE R164, R13, 0x4, R2 ;  /* 0x000000040da47825 */ /* 0x008fce00078e0202 */
[----:B------:R1:W-:Y:S02]  /*4bf10*/  @P6 STG.E desc[UR6][R164.64], R14 ;  /* 0x0000000ea4006986 */ /* 0x0003e4000c101906 */
[----:B-1----:R-:W-:Y:S02]  /*4bf20*/  IMAD.WIDE R164, R13, 0x4, R4 ;  /* 0x000000040da47825 */ /* 0x002fe400078e0204 */
[----:B------:R-:W3:Y:S04]  /*4bf30*/  LDL.LU R13, [R1+0x1020] ;  /* 0x00102000010d7983 */ /* 0x000ee80000300800 */
[----:B------:R1:W-:Y:S01]  /*4bf40*/  @P5 STG.E desc[UR6][R164.64], R230 ;  /* 0x000000e6a4005986 */ /* 0x0003e2000c101906 */
[----:B------:R-:W-:Y:S01]  /*4bf50*/  ISETP.GE.AND P5, PT, R23, UR5, PT ;  /* 0x0000000517007c0c */ /* 0x000fe2000bfa6270 */
[----:B------:R-:W-:-:S02]  /*4bf60*/  ULDC UR5, c[0x0][0x228] ;  /* 0x00008a0000057ab9 */ /* 0x000fc40000000800 */
[----:B------:R-:W2:Y:S01]  /*4bf70*/  LDL.LU R14, [R1+0x6c] ;  /* 0x00006c00010e7983 */ /* 0x000ea20000300800 */
[----:B------:R-:W-:Y:S01]  /*4bf80*/  ISETP.LT.AND P6, PT, R7, UR8, !P5 ;  /* 0x0000000807007c0c */ /* 0x000fe2000efc1270 */
[----:B-1----:R-:W-:Y:S01]  /*4bf90*/  IMAD.WIDE R164, R12, 0x4, R2 ;  /* 0x000000040ca47825 */ /* 0x002fe200078e0202 */
[----:B------:R-:W-:-:S11]  /*4bfa0*/  ULDC UR8, c[0x0][0x228] ;  /* 0x00008a0000087ab9 */ /* 0x000fd60000000800 */
        /* <DEDUP_REMOVED lines=30> */
[----:B---3--:R-:W-:-:S05]  /*4c190*/  IMAD.WIDE R164, R13, 0x4, R2 ;  /* 0x000000040da47825 */ /* 0x008fca00078e0202 */
[----:B--2---:R1:W-:Y:S02]  /*4c1a0*/  @P6 STG.E desc[UR6][R164.64], R17 ;  /* 0x00000011a4006986 */ /* 0x0043e4000c101906 */
[----:B-1----:R-:W-:Y:S02]  /*4c1b0*/  IMAD.WIDE R164, R13, 0x4, R4 ;  /* 0x000000040da47825 */ /* 0x002fe400078e0204 */
[----:B------:R-:W2:Y:S04]  /*4c1c0*/  LDL.LU R13, [R1+0x102c] ;  /* 0x00102c00010d7983 */ /* 0x000ea80000300800 */
[----:B------:R1:W-:Y:S01]  /*4c1d0*/  @P5 STG.E desc[UR6][R164.64], R14 ;  /* 0x0000000ea4005986 */ /* 0x0003e2000c101906 */
        /* <DEDUP_REMOVED lines=37> */
[----:B--2---:R-:W-:-:S08]  /*4c430*/  IMAD.WIDE R164, R13, 0x4, R2 ;  /* 0x000000040da47825 */ /* 0x004fd000078e0202 */
        /* <DEDUP_REMOVED lines=45> */
[----:B------:R1:W-:Y:S01]  /*4c710*/  @P5 STG.E desc[UR6][R164.64], R20 ;  /* 0x00000014a4005986 */ /* 0x0003e2000c101906 */
[----:B------:R-:W-:Y:S01]  /*4c720*/  ISETP.GE.AND P5, PT, R23, UR5, PT ;  /* 0x0000000517007c0c */ /* 0x000fe2000bfa6270 */
[----:B------:R-:W-:-:S02]  /*4c730*/  ULDC UR5, c[0x0][0x228] ;  /* 0x00008a0000057ab9 */ /* 0x000fc40000000800 */
[----:B------:R-:W3:Y:S01]  /*4c740*/  LDL.LU R13, [R1+0x1044] ;  /* 0x00104400010d7983 */ /* 0x000ee20000300800 */
[----:B------:R-:W-:Y:S01]  /*4c750*/  ISETP.LT.AND P6, PT, R7, UR8, !P5 ;  /* 0x0000000807007c0c */ /* 0x000fe2000efc1270 */
[----:B-1----:R-:W-:Y:S01]  /*4c760*/  IMAD.WIDE R164, R12, 0x4, R2 ;  /* 0x000000040ca47825 */ /* 0x002fe200078e0202 */
[----:B------:R-:W-:-:S11]  /*4c770*/  ULDC UR8, c[0x0][0x228] ;  /* 0x00008a0000087ab9 */ /* 0x000fd60000000800 */
[----:B------:R1:W-:Y:S01]  /*4c780*/  @P6 STG.E desc[UR6][R164.64], R17 ;  /* 0x00000011a4006986 */ /* 0x0003e2000c101906 */
[----:B------:R-:W-:Y:S01]  /*4c790*/  ISETP.LT.AND P5, PT, R8, UR5, !P5 ;  /* 0x0000000508007c0c */ /* 0x000fe2000efa1270 */
[----:B------:R-:W-:Y:S01]  /*4c7a0*/  VIADD R23, R6, 0x3f ;  /* 0x0000003f06177836 */ /* 0x000fe20000000000 */
[----:B------:R-:W-:Y:S01]  /*4c7b0*/  ULDC UR5, c[0x0][0x22c] ;  /* 0x00008b0000057ab9 */ /* 0x000fe20000000800 */
[----:B-1----:R-:W2:Y:S01]  /*4c7c0*/  LDL.LU R17, [R1+0xc70] ;  /* 0x000c700001117983 */ /* 0x002ea20000300800 */
[----:B------:R-:W-:-:S03]  /*4c7d0*/  IMAD.WIDE R164, R12, 0x4, R4 ;  /* 0x000000040ca47825 */ /* 0x000fc600078e0204 */
[----:B------:R-:W2:Y:S06]  /*4c7e0*/  LDL.LU R12, [R1+0x1048] ;  /* 0x00104800010c7983 */ /* 0x000eac0000300800 */
[----:B------:R1:W-:Y:S04]  /*4c7f0*/  @P5 STG.E desc[UR6][R164.64], R15 ;  /* 0x0000000fa4005986 */ /* 0x0003e8000c101906 */
[----:B-1----:R-:W2:Y:S01]  /*4c800*/  LDL.LU R15, [R1+0x880] ;  /* 0x00088000010f7983 */ /* 0x002ea20000300800 */
[----:B------:R-:W-:Y:S01]  /*4c810*/  ISETP.GE.AND P5, PT, R23, UR5, PT ;  /* 0x0000000517007c0c */ /* 0x000fe2000bfa6270 */
[----:B------:R-:W-:-:S02]  /*4c820*/  ULDC UR5, c[0x0][0x228] ;  /* 0x00008a0000057ab9 */ /* 0x000fc40000000800 */
[----:B------:R-:W2:Y:S01]  /*4c830*/  LDL.LU R20, [R1+0x480] ;  /* 0x0004800001147983 */ /* 0x000ea20000300800 */
        /* <DEDUP_REMOVED lines=59> */
[----:B------:R-:W4:Y:S01]  /*4cbf0*/  LDL.LU R19, [R1+0xe2c] ;  /* 0x000e2c0001137983 */ /* 0x000f220000300800 */
[----:B------:R-:W-:Y:S01]  /*4cc00*/  ULDC UR5, c[0x0][0x22c] ;  /* 0x00008b0000057ab9 */ /* 0x000fe20000000800 */
[----:B------:R-:W-:Y:S01]  /*4cc10*/  ULDC UR8, c[0x0][0x228] ;  /* 0x00008a0000087ab9 */ /* 0x000fe20000000800 */
[----:B---3--:R-:W-:-:S07]  /*4cc20*/  IMAD.WIDE R164, R13, 0x4, R2 ;  /* 0x000000040da47825 */ /* 0x008fce00078e0202 */
[----:B--2---:R1:W-:Y:S04]  /*4cc30*/  @P6 STG.E desc[UR6][R164.64], R14 ;  /* 0x0000000ea4006986 */ /* 0x0043e8000c101906 */
[----:B-1----:R-:W2:Y:S01]  /*4cc40*/  LDL.LU R14, [R1+0x105c] ;  /* 0x00105c00010e7983 */ /* 0x002ea20000300800 */
[----:B------:R-:W-:-:S03]  /*4cc50*/  IMAD.WIDE R164, R13, 0x4, R4 ;  /* 0x000000040da47825 */ /* 0x000fc600078e0204 */
[----:B------:R-:W3:Y:S04]  /*4cc60*/  LDL.LU R13, [R1+0xc7c] ;  /* 0x000c7c00010d7983 */ /* 0x000ee80000300800 */
[----:B------:R1:W-:Y:S01]  /*4cc70*/  @P5 STG.E desc[UR6][R164.64], R17 ;  /* 0x00000011a4005986 */ /* 0x0003e2000c101906 */
[----:B------:R-:W-:Y:S01]  /*4cc80*/  ISETP.GE.AND P5, PT, R23, UR5, PT ;  /* 0x0000000517007c0c */ /* 0x000fe2000bfa6270 */
[----:B------:R-:W-:Y:S02]  /*4cc90*/  ULDC UR5, c[0x0][0x228] ;  /* 0x00008a0000057ab9 */ /* 0x000fe40000000800 */
        /* <DEDUP_REMOVED lines=32> */
[----:B--2---:R-:W-:-:S08]  /*4cea0*/  IMAD.WIDE R164, R14, 0x4, R2 ;  /* 0x000000040ea47825 */ /* 0x004fd000078e0202 */
[----:B------:R1:W-:Y:S02]  /*4ceb0*/  @P6 STG.E desc[UR6][R164.64], R19 ;  /* 0x00000013a4006986 */ /* 0x0003e4000c101906 */
[----:B-1----:R-:W-:Y:S02]  /*4cec0*/  IMAD.WIDE R164, R14, 0x4, R4 ;  /* 0x000000040ea47825 */ /* 0x002fe400078e0204 */
[----:B------:R-:W2:Y:S04]  /*4ced0*/  LDL.LU R14, [R1+0x890] ;  /* 0x00089000010e7983 */ /* 0x000ea80000300800 */
[----:B---3--:R1:W-:Y:S01]  /*4cee0*/  @P5 STG.E desc[UR6][R164.64], R13 ;  /* 0x0000000da4005986 */ /* 0x0083e2000c101906 */
[----:B------:R-:W-:Y:S01]  /*4cef0*/  ISETP.GE.AND P5, PT, R23, UR5, PT ;  /* 0x0000000517007c0c */ /* 0x000fe2000bfa6270 */
[----:B------:R-:W-:-:S03]  /*4cf00*/  ULDC UR5, c[0x0][0x228] ;  /* 0x00008a0000057ab9 */ /* 0x000fc60000000800 */
[----:B------:R-:W-:Y:S01]  /*4cf10*/  ISETP.LT.AND P6, PT, R7, UR8, !P5 ;  /* 0x0000000807007c0c */ /* 0x000fe2000efc1270 */
[----:B------:R-:W-:Y:S01]  /*4cf20*/  ULDC UR8, c[0x0][0x228] ;  /* 0x00008a0000087ab9 */ /* 0x000fe20000000800 */
[----:B-1----:R-:W-:Y:S01]  /*4cf30*/  IMAD.WIDE R164, R18, 0x4, R2 ;  /* 0x0000000412a47825 */ /* 0x002fe200078e0202 */
[----:B------:R-:W3:Y:S10]  /*4cf40*/  LDL.LU R13, [R1+0x490] ;  /* 0x00049000010d7983 */ /* 0x000ef40000300800 */
[----:B------:R1:W-:Y:S04]  /*4cf50*/  @P6 STG.E desc[UR6][R164.64], R12 ;  /* 0x0000000ca4006986 */ /* 0x0003e8000c101906 */
[----:B-1----:R-:W3:Y:S01]  /*4cf60*/  LDL.LU R12, [R1+0x106c] ;  /* 0x00106c00010c7983 */ /* 0x002ee20000300800 */
[----:B------:R-:W-:Y:S01]  /*4cf70*/  ISETP.LT.AND P5, PT, R8, UR5, !P5 ;  /* 0x0000000508007c0c */ /* 0x000fe2000efa1270 */
[----:B------:R-:W-:Y:S01]  /*4cf80*/  IMAD.WIDE R164, R18, 0x4, R4 ;  /* 0x0000000412a47825 */ /* 0x000fe200078e0204 */
[----:B------:R-:W-:Y:S01]  /*4cf90*/  IADD3 R23, R6, 0x48, RZ ;  /* 0x0000004806177810 */ /* 0x000fe20007ffe0ff */
[----:B------:R-:W-:Y:S01]  /*4cfa0*/  ULDC UR5, c[0x0][0x22c] ;  /* 0x00008b0000057ab9 */ /* 0x000fe20000000800 */
[----:B------:R-:W3:Y:S09]  /*4cfb0*/  LDL.LU R229, [R1+0x1068] ;  /* 0x0010680001e57983 */ /* 0x000ef20000300800 */
[----:B------:R1:W-:Y:S01]  /*4cfc0*/  @P5 STG.E desc[UR6][R164.64], R17 ;  /* 0x00000011a4005986 */ /* 0x0003e2000c101906 */
[----:B------:R-:W-:Y:S01]  /*4cfd0*/  ISETP.GE.AND P5, PT, R23, UR5, PT ;  /* 0x0000000517007c0c */ /* 0x000fe2000bfa6270 */
[----:B------:R-:W-:-:S02]  /*4cfe0*/  ULDC UR5, c[0x0][0x228] ;  /* 0x00008a0000057ab9 */ /* 0x000fc40000000800 */
[----:B------:R-:W3:Y:S04]  /*4cff0*/  LDL.LU R23, [R1+0x90] ;  /* 0x0000900001177983 */ /* 0x000ee80000300800 */
        /* <DEDUP_REMOVED lines=9> */
[----:B------:R-:W3:Y:S01]  /*4d090*/  LDL.LU R231, [R1+0x498] ;  /* 0x0004980001e77983 */ /* 0x000ee20000300800 */
[----:B------:R-:W-:Y:S01]  /*4d0a0*/  ISETP.LT.AND P6, PT, R7, UR8, !P5 ;  /* 0x0000000807007c0c */ /* 0x000fe2000efc1270 */
[----:B-1----:R-:W-:-:S02]  /*4d0b0*/  IMAD.WIDE R164, R15, 0x4, R2 ;  /* 0x000000040fa47825 */ /* 0x002fc400078e0202 */
[----:B------:R-:W3:Y:S01]  /*4d0c0*/  LDL.LU R20, [R1+0x98] ;  /* 0x0000980001147983 */ /* 0x000ee20000300800 */
[----:B------:R-:W-:Y:S01]  /*4d0d0*/  LOP3.LUT R0, R0, 0xf7ffffff, RZ, 0xc0, !PT ;  /* 0xf7ffffff00007812 */ /* 0x000fe200078ec0ff */
[----:B------:R-:W-:Y:S02]  /*4d0e0*/  ULDC UR8, c[0x0][0x22c] ;  /* 0x00008b0000087ab9 */ /* 0x000fe40000000800 */
[----:B------:R-:W3:Y:S01]  /*4d0f0*/  LDL.LU R19, [R1+0xc8c] ;  /* 0x000c8c0001137983 */ /* 0x000ee20000300800 */
[----:B------:R-:W-:Y:S01]  /*4d100*/  ISETP.LT.AND P5, PT, R8, UR5, !P5 ;  /* 0x0000000508007c0c */ /* 0x000fe2000efa1270 */
[----:B------:R-:W-:Y:S02]  /*4d110*/  ULDC UR5, c[0x0][0x228] ;  /* 0x00008a0000057ab9 */ /* 0x000fe40000000800 */
[----:B------:R-:W3:Y:S01]  /*4d120*/  LDL.LU R18, [R1+0x107c] ;  /* 0x00107c0001127983 */ /* 0x000ee20000300800 */
[----:B------:R-:W-:Y:S01]  /*4d130*/  ISETP.LT.AND P4, PT, R7, UR5, !P4 ;  /* 0x0000000507007c0c */ /* 0x000fe2000e781270 */
[----:B------:R-:W-:-:S02]  /*4d140*/  ULDC UR5, c[0x0][0x22c] ;  /* 0x00008b0000057ab9 */ /* 0x000fc40000000800 */
[----:B------:R-:W3:Y:S04]  /*4d150*/  LDL.LU R17, [R1+0x89c] ;  /* 0x00089c0001117983 */ /* 0x000ee80000300800 */
[----:B----4-:R1:W-:Y:S02]  /*4d160*/  @P6 STG.E desc[UR6][R164.64], R16 ;  /* 0x00000010a4006986 */ /* 0x0103e4000c101906 */
[----:B-1----:R-:W-:Y:S02]  /*4d170*/  IMAD.WIDE R164, R15, 0x4, R4 ;  /* 0x000000040fa47825 */ /* 0x002fe400078e0204 */
[----:B------:R-:W4:Y:S04]  /*4d180*/  LDL.LU R16, [R1+0x49c] ;  /* 0x00049c0001107983 */ /* 0x000f280000300800 */
[----:B------:R-:W4:Y:S04]  /*4d190*/  LDL.LU R15, [R1+0x1084] ;  /* 0x00108400010f7983 */ /* 0x000f280000300800 */
[----:B--2---:R3:W-:Y:S02]  /*4d1a0*/  @P5 STG.E desc[UR6][R164.64], R14 ;  /* 0x0000000ea4005986 */ /* 0x0047e4000c101906 */
[----:B---3--:R-:W-:-:S05]  /*4d1b0*/  IMAD.WIDE R164, R12, 0x4, R2 ;  /* 0x000000040ca47825 */ /* 0x008fca00078e0202 */
[----:B------:R1:W-:Y:S04]  /*4d1c0*/  @P4 STG.E desc[UR6][R164.64], R13 ;  /* 0x0000000da4004986 */ /* 0x0003e8000c101906 */
[----:B-1----:R-:W2:Y:S01]  /*4d1d0*/  LDL.LU R13, [R1+0x9c] ;  /* 0x00009c00010d7983 */ /* 0x002ea20000300800 */
[----:B------:R-:W-:-:S03]  /*4d1e0*/  IMAD.WIDE R164, R12, 0x4, R4 ;  /* 0x000000040ca47825 */ /* 0x000fc600078e0204 */
[----:B------:R-:W3:Y:S04]  /*4d1f0*/  LDL.LU R14, [R1+0xc90] ;  /* 0x000c9000010e7983 */ /* 0x000ee80000300800 */
[----:B------:R-:W3:Y:S04]  /*4d200*/  LDL.LU R12, [R1+0x1080] ;  /* 0x00108000010c7983 */ /* 0x000ee80000300800 */
[----:B------:R1:W-:Y:S02]  /*4d210*/  @P3 STG.E desc[UR6][R164.64], R23 ;  /* 0x00000017a4003986 */ /* 0x0003e4000c101906 */
[----:B-1----:R-:W-:-:S05]  /*4d220*/  IMAD.WIDE R164, R229, 0x4, R2 ;  /* 0x00000004e5a47825 */ /* 0x002fca00078e0202 */
[----:B------:R1:W-:Y:S02]  /*4d230*/  @P2 STG.E desc[UR6][R164.64], R228 ;  /* 0x000000e4a4002986 */ /* 0x0003e4000c101906 */
[----:B-1----:R-:W-:-:S05]  /*4d240*/  IMAD.WIDE R164, R229, 0x4, R4 ;  /* 0x00000004e5a47825 */ /* 0x002fca00078e0204 */
[----:B------:R1:W-:Y:S02]  /*4d250*/  @P1 STG.E desc[UR6][R164.64], R166 ;  /* 0x000000a6a4001986 */ /* 0x0003e4000c101906 */
[----:B-1----:R-:W-:-:S05]  /*4d260*/  IMAD.WIDE R164, R251, 0x4, R2 ;  /* 0x00000004fba47825 */ /* 0x002fca00078e0202 */
[----:B------:R1:W-:Y:S01]  /*4d270*/  @P0 STG.E desc[UR6][R164.64], R167 ;  /* 0x000000a7a4000986 */ /* 0x0003e2000c101906 */
[----:B------:R-:W-:Y:S01]  /*4d280*/  LOP3.LUT P0, RZ, R22, 0x4000, RZ, 0xc0, !PT ;  /* 0x0000400016ff7812 */ /* 0x000fe2000780c0ff */
[----:B-1----:R-:W-:-:S12]  /*4d290*/  IMAD.WIDE R164, R251, 0x4, R4 ;  /* 0x00000004fba47825 */ /* 0x002fd800078e0204 */
[----:B------:R1:W-:Y:S01]  /*4d2a0*/  @P0 STG.E desc[UR6][R164.64], R250 ;  /* 0x000000faa4000986 */ /* 0x0003e2000c101906 */
[----:B------:R-:W-:Y:S01]  /*4d2b0*/  LOP3.LUT P0, RZ, R22, 0x2000, RZ, 0xc0, !PT ;  /* 0x0000200016ff7812 */ /* 0x000fe2000780c0ff */
[----:B-1----:R-:W-:-:S12]  /*4d2c0*/  IMAD.WIDE R164, R248, 0x4, R2 ;  /* 0x00000004f8a47825 */ /* 0x002fd800078e0202 */
[----:B------:R1:W-:Y:S01]  /*4d2d0*/  @P0 STG.E desc[UR6][R164.64], R249 ;  /* 0x000000f9a4000986 */ /* 0x0003e2000c101906 */
[----:B------:R-:W-:Y:S02]  /*4d2e0*/  LOP3.LUT P0, RZ, R22, 0x1000, RZ, 0xc0, !PT ;  /* 0x0000100016ff7812 */ /* 0x000fe4000780c0ff */
[C---:B------:R-:W-:Y:S02]  /*4d2f0*/  LOP3.LUT P1, RZ, R9.reuse, 0x10, RZ, 0xc0, !PT ;  /* 0x0000001009ff7812 */ /* 0x040fe4000782c0ff */
[----:B------:R-:W-:Y:S01]  /*4d300*/  LOP3.LUT P2, RZ, R9, 0x40, RZ, 0xc0, !PT ;  /* 0x0000004009ff7812 */ /* 0x000fe2000784c0ff */
[----:B-1----:R-:W-:-:S08]  /*4d310*/  IMAD.WIDE R164, R248, 0x4, R4 ;  /* 0x00000004f8a47825 */ /* 0x002fd000078e0204 */
[----:B------:R1:W-:Y:S01]  /*4d320*/  @P0 STG.E desc[UR6][R164.64], R252 ;  /* 0x000000fca4000986 */ /* 0x0003e2000c101906 */
[----:B------:R-:W-:Y:S01]  /*4d330*/  LOP3.LUT P3, RZ, R9, 0x80, RZ, 0xc0, !PT ;  /* 0x0000008009ff7812 */ /* 0x000fe2000786c0ff */
[----:B-1----:R-:W-:-:S05]  /*4d340*/  IMAD.WIDE R164, R230, 0x4, R2 ;  /* 0x00000004e6a47825 */ /* 0x002fca00078e0202 */
        /* <DEDUP_REMOVED lines=9> */
[----:B------:R4:W-:Y:S02]  /*4d3e0*/  @P4 STG.E desc[UR6][R164.64], R17 ;  /* 0x00000011a4004986 */ /* 0x0009e4000c101906 */
[----:B----4-:R-:W-:-:S05]  /*4d3f0*/  IMAD.WIDE R164, R15, 0x4, R2 ;  /* 0x000000040fa47825 */ /* 0x010fca00078e0202 */
[----:B------:R1:W-:Y:S02]  /*4d400*/  @P5 STG.E desc[UR6][R164.64], R16 ;  /* 0x00000010a4005986 */ /* 0x0003e4000c101906 */
[----:B-1----:R-:W-:Y:S01]  /*4d410*/  IMAD.WIDE R164, R15, 0x4, R4 ;  /* 0x000000040fa47825 */ /* 0x002fe200078e0204 */
[----:B------:R-:W-:-:S04]  /*4d420*/  LOP3.LUT P0, RZ, R22, 0x800, RZ, 0xc0, !PT ;  /* 0x0000080016ff7812 */ /* 0x000fc8000780c0ff */
[----:B--2---:R1:W-:Y:S04]  /*4d430*/  @P6 STG.E desc[UR6][R164.64], R13 ;  /* 0x0000000da4006986 */ /* 0x0043e8000c101906 */
[----:B-1----:R-:W2:Y:S04]  /*4d440*/  LDL.LU R13, [R1+0x1090] ;  /* 0x00109000010d7983 */ /* 0x002ea80000300800 */
[----:B------:R-:W4:Y:S04]  /*4d450*/  LDL.LU R18, [R1+0x8a0] ;  /* 0x0008a00001127983 */ /* 0x000f280000300800 */
[----:B------:R-:W2:Y:S04]  /*4d460*/  LDL.LU R17, [R1+0x4a0] ;  /* 0x0004a00001117983 */ /* 0x000ea80000300800 */
[----:B------:R-:W2:Y:S01]  /*4d470*/  LDL.LU R16, [R1+0x1088] ;  /* 0x0010880001107983 */ /* 0x000ea20000300800 */
[----:B---3--:R-:W-:-:S03]  /*4d480*/  IMAD.WIDE R164, R12, 0x4, R2 ;  /* 0x000000040ca47825 */ /* 0x008fc600078e0202 */
[----:B------:R-:W3:Y:S04]  /*4d490*/  LDL.LU R15, [R1+0xa0] ;  /* 0x0000a000010f7983 */ /* 0x000ee80000300800 */
[----:B------:R1:W-:Y:S04]  /*4d4a0*/  @P0 STG.E desc[UR6][R164.64], R14 ;  /* 0x0000000ea4000986 */ /* 0x0003e8000c101906 */
[----:B-1----:R-:W3:Y:S01]  /*4d4b0*/  LDL.LU R14, [R1+0xc94] ;  /* 0x000c9400010e7983 */ /* 0x002ee20000300800 */
[----:B------:R-:W-:-:S03]  /*4d4c0*/  IMAD.WIDE R164, R12, 0x4, R4 ;  /* 0x000000040ca47825 */ /* 0x000fc600078e0204 */
[----:B------:R-:W3:Y:S04]  /*4d4d0*/  LDL.LU R12, [R1+0x108c] ;  /* 0x00108c00010c7983 */ /* 0x000ee80000300800 */
[----:B------:R-:W3:Y:S04]  /*4d4e0*/  LDL.LU R23, [R1+0x8a4] ;  /* 0x0008a40001177983 */ /* 0x000ee80000300800 */
[----:B------:R-:W3:Y:S01]  /*4d4f0*/  LDL.LU R228, [R1+0x4a4] ;  /* 0x0004a40001e47983 */ /* 0x000ee20000300800 */
[----:B------:R-:W-:Y:S02]  /*4d500*/  LOP3.LUT P1, RZ, R9, 0x1000000, RZ, 0xc0, !PT ;  /* 0x0100000009ff7812 */ /* 0x000fe4000782c0ff */
[----:B------:R-:W-:Y:S01]  /*4d510*/  LOP3.LUT R22, R22, 0xfffffff7, RZ, 0xc0, !PT ;  /* 0xfffffff716167812 */ /* 0x000fe200078ec0ff */
[----:B------:R-:W3:Y:S04]  /*4d520*/  LDL.LU R229, [R1+0xa4] ;  /* 0x0000a40001e57983 */ /* 0x000ee80000300800 */
[----:B------:R-:W3:Y:S04]  /*4d530*/  LDL.LU R166, [R1+0xc98] ;  /* 0x000c980001a67983 */ /* 0x000ee80000300800 */
[----:B------:R-:W3:Y:S02]  /*4d540*/  LDL.LU R167, [R1+0x1094] ;  /* 0x0010940001a77983 */ /* 0x000ee40000300800 */
[----:B------:R-:W-:-:S02]  /*4d550*/  @P1 LOP3.LUT R22, R22, 0x8, RZ, 0xfc, !PT ;  /* 0x0000000816161812 */ /* 0x000fc400078efcff */
[----:B------:R-:W-:Y:S01]  /*4d560*/  LOP3.LUT P1, RZ, R9, 0x800000, RZ, 0xc0, !PT ;  /* 0x0080000009ff7812 */ /* 0x000fe2000782c0ff */
[----:B------:R-:W3:Y:S01]  /*4d570*/  LDL.LU R251, [R1+0x8a8] ;  /* 0x0008a80001fb7983 */ /* 0x000ee20000300800 */
[----:B------:R-:W-:-:S03]  /*4d580*/  LOP3.LUT R22, R22, 0xffffffef, RZ, 0xc0, !PT ;  /* 0xffffffef16167812 */ /* 0x000fc600078ec0ff */
[----:B------:R-:W3:Y:S04]  /*4d590*/  LDL.LU R250, [R1+0x4a8] ;  /* 0x0004a80001fa7983 */ /* 0x000ee80000300800 */
[----:B------:R-:W3:Y:S04]  /*4d5a0*/  LDL.LU R249, [R1+0x109c] ;  /* 0x00109c0001f97983 */ /* 0x000ee80000300800 */
[----:B------:R-:W-:Y:S01]  /*4d5b0*/  @P1 LOP3.LUT R22, R22, 0x10, RZ, 0xfc, !PT ;  /* 0x0000001016161812 */ /* 0x000fe200078efcff */
[----:B------:R-:W3:Y:S01]  /*4d5c0*/  LDL.LU R248, [R1+0xa8] ;  /* 0x0000a80001f87983 */ /* 0x000ee20000300800 */
[----:B------:R-:W-:-:S02]  /*4d5d0*/  LOP3.LUT P1, RZ, R9, 0x400000, RZ, 0xc0, !PT ;  /* 0x0040000009ff7812 */ /* 0x000fc4000782c0ff */
[----:B------:R-:W-:Y:S01]  /*4d5e0*/  LOP3.LUT R22, R22, 0xffffffdf, RZ, 0xc0, !PT ;  /* 0xffffffdf16167812 */ /* 0x000fe200078ec0ff */
[----:B------:R-:W3:Y:S01]  /*4d5f0*/  LDL.LU R252, [R1+0xc9c] ;  /* 0x000c9c0001fc7983 */ /* 0x000ee20000300800 */
[----:B------:R-:W-:-:S03]  /*4d600*/  LOP3.LUT P4, RZ, R9, 0x1000, RZ, 0xc0, !PT ;  /* 0x0000100009ff7812 */ /* 0x000fc6000788c0ff */
[----:B------:R-:W3:Y:S01]  /*4d610*/  LDL.LU R231, [R1+0x1098] ;  /* 0x0010980001e77983 */ /* 0x000ee20000300800 */
[C---:B------:R-:W-:Y:S02]  /*4d620*/  LOP3.LUT P5, RZ, R9.reuse, 0x2000, RZ, 0xc0, !PT ;  /* 0x0000200009ff7812 */ /* 0x040fe400078ac0ff */
[C---:B------:R-:W-:Y:S01]  /*4d630*/  LOP3.LUT P6, RZ, R9.reuse, 0x4000, RZ, 0xc0, !PT ;  /* 0x0000400009ff7812 */ /* 0x040fe200078cc0ff */
[----:B------:R-:W3:Y:S02]  /*4d640*/  LDL.LU R230, [R1+0x8ac] ;  /* 0x0008ac0001e67983 */ /* 0x000ee40000300800 */
[----:B------:R-:W-:Y:S02]  /*4d650*/  @P1 LOP3.LUT R22, R22, 0x20, RZ, 0xfc, !PT ;  /* 0x0000002016161812 */ /* 0x000fe400078efcff */
[----:B------:R-:W-:Y:S01]  /*4d660*/  LOP3.LUT P1, RZ, R9, 0x200000, RZ, 0xc0, !PT ;  /* 0x0020000009ff7812 */ /* 0x000fe2000782c0ff */
[----:B------:R-:W3:Y:S01]  /*4d670*/  LDL.LU R20, [R1+0x4ac] ;  /* 0x0004ac0001147983 */ /* 0x000ee20000300800 */
[----:B------:R-:W-:-:S02]  /*4d680*/  LOP3.LUT R22, R22, 0xffffffbf, RZ, 0xc0, !PT ;  /* 0xffffffbf16167812 */ /* 0x000fc400078ec0ff */
[C---:B------:R-:W-:Y:S01]  /*4d690*/  LOP3.LUT P0, RZ, R9.reuse, 0x8000, RZ, 0xc0, !PT ;  /* 0x0000800009ff7812 */ /* 0x040fe2000780c0ff */
[----:B------:R-:W3:Y:S08]  /*4d6a0*/  LDL.LU R19, [R1+0x10a0] ;  /* 0x0010a00001137983 */ /* 0x000ef00000300800 */
[----:B------:R-:W-:Y:S02]  /*4d6b0*/  @P1 LOP3.LUT R22, R22, 0x40, RZ, 0xfc, !PT ;  /* 0x0000004016161812 */ /* 0x000fe400078efcff */
[----:B------:R-:W-:-:S02]  /*4d6c0*/  LOP3.LUT P1, RZ, R9, 0x100000, RZ, 0xc0, !PT ;  /* 0x0010000009ff7812 */ /* 0x000fc4000782c0ff */
[----:B------:R-:W-:-:S11]  /*4d6d0*/  LOP3.LUT R22, R22, 0xffffff7f, RZ, 0xc0, !PT ;  /* 0xffffff7f16167812 */ /* 0x000fd600078ec0ff */
[----:B------:R-:W-:Y:S02]  /*4d6e0*/  @P1 LOP3.LUT R22, R22, 0x80, RZ, 0xfc, !PT ;  /* 0x0000008016161812 */ /* 0x000fe400078efcff */
[----:B------:R-:W-:Y:S02]  /*4d6f0*/  LOP3.LUT P1, RZ, R9, 0x80000, RZ, 0xc0, !PT ;  /* 0x0008000009ff7812 */ /* 0x000fe4000782c0ff */
        /* <DEDUP_REMOVED lines=8> */
[----:B------:R-:W-:Y:S01]  /*4d780*/  LOP3.LUT P1, RZ, R9, 0x10000, RZ, 0xc0, !PT ;  /* 0x0001000009ff7812 */ /* 0x000fe2000782c0ff */
[----:B----4-:R2:W-:Y:S02]  /*4d790*/  @P4 STG.E desc[UR6][R164.64], R18 ;  /* 0x00000012a4004986 */ /* 0x0105e4000c101906 */
[C---:B--2---:R-:W-:Y:S02]  /*4d7a0*/  IMAD.WIDE R164, R16.reuse, 0x4, R2 ;  /* 0x0000000410a47825 */ /* 0x044fe400078e0202 */
[----:B------:R-:W2:Y:S04]  /*4d7b0*/  LDL.LU R18, [R1+0xac] ;  /* 0x0000ac0001127983 */ /* 0x000ea80000300800 */
[----:B------:R1:W-:Y:S02]  /*4d7c0*/  @P5 STG.E desc[UR6][R164.64], R17 ;  /* 0x00000011a4005986 */ /* 0x0003e4000c101906 */
[----:B-1----:R-:W-:-:S02]  /*4d7d0*/  IMAD.WIDE R164, R16, 0x4, R4 ;  /* 0x0000000410a47825 */ /* 0x002fc400078e0204 */
[----:B------:R-:W4:Y:S04]  /*4d7e0*/  LDL.LU R17, [R1+0xca0] ;  /* 0x000ca00001117983 */ /* 0x000f280000300800 */
[----:B---3--:R1:W-:Y:S04]  /*4d7f0*/  @P6 STG.E desc[UR6][R164.64], R15 ;  /* 0x0000000fa4006986 */ /* 0x0083e8000c101906 */
[----:B------:R-:W3:Y:S01]  /*4d800*/  LDL.LU R16, [R1+0x10a8] ;  /* 0x0010a80001107983 */ /* 0x000ee20000300800 */
[----:B-1----:R-:W-:-:S03]  /*4d810*/  IMAD.WIDE R164, R13, 0x4, R2 ;  /* 0x000000040da47825 */ /* 0x002fc600078e0202 */
[----:B------:R-:W4:Y:S04]  /*4d820*/  LDL.LU R15, [R1+0x8b0] ;  /* 0x0008b000010f7983 */ /* 0x000f280000300800 */
[----:B------:R1:W-:Y:S02]  /*4d830*/  @P0 STG.E desc[UR6][R164.64], R14 ;  /* 0x0000000ea4000986 */ /* 0x0003e4000c101906 */
[----:B-1----:R-:W-:Y:S02]  /*4d840*/  IMAD.WIDE R164, R13, 0x4, R4 ;  /* 0x000000040da47825 */ /* 0x002fe400078e0204 */
[----:B------:R-:W4:Y:S04]  /*4d850*/  LDL.LU R14, [R1+0x4b0] ;  /* 0x0004b000010e7983 */ /* 0x000f280000300800 */
[----:B------:R1:W-:Y:S01]  /*4d860*/  @P1 STG.E desc[UR6][R164.64], R23 ;  /* 0x00000017a4001986 */ /* 0x0003e2000c101906 */
[----:B------:R-:W-:-:S03]  /*4d870*/  LOP3.LUT P1, RZ, R22, 0x400, RZ, 0xc0, !PT ;  /* 0x0000040016ff7812 */ /* 0x000fc6000782c0ff */
[----:B------:R-:W4:Y:S01]  /*4d880*/  LDL.LU R13, [R1+0x10a4] ;  /* 0x0010a400010d7983 */ /* 0x000f220000300800 */
[----:B-1----:R-:W-:-:S09]  /*4d890*/  IMAD.WIDE R164, R12, 0x4, R2 ;  /* 0x000000040ca47825 */ /* 0x002fd200078e0202 */
[----:B------:R1:W-:Y:S02]  /*4d8a0*/  @P1 STG.E desc[UR6][R164.64], R228 ;  /* 0x000000e4a4001986 */ /* 0x0003e4000c101906 */
[----:B-1----:R-:W-:Y:S02]  /*4d8b0*/  IMAD.WIDE R164, R12, 0x4, R4 ;  /* 0x000000040ca47825 */ /* 0x002fe400078e0204 */
[----:B------:R-:W4:Y:S01]  /*4d8c0*/  LDL.LU R12, [R1+0xb0] ;  /* 0x0000b000010c7983 */ /* 0x000f220000300800 */
[----:B------:R-:W-:-:S13]  /*4d8d0*/  LOP3.LUT P1, RZ, R22, 0x200, RZ, 0xc0, !PT ;  /* 0x0000020016ff7812 */ /* 0x000fda000782c0ff */
[----:B------:R1:W-:Y:S01]  /*4d8e0*/  @P1 STG.E desc[UR6][R164.64], R229 ;  /* 0x000000e5a4001986 */ /* 0x0003e2000c101906 */
[----:B------:R-:W-:Y:S01]  /*4d8f0*/  LOP3.LUT P1, RZ, R22, 0x100, RZ, 0xc0, !PT ;  /* 0x0000010016ff7812 */ /* 0x000fe2000782c0ff */
[----:B-1----:R-:W-:-:S12]  /*4d900*/  IMAD.WIDE R164, R167, 0x4, R2 ;  /* 0x00000004a7a47825 */ /* 0x002fd800078e0202 */
        /* <DEDUP_REMOVED lines=22> */
[----:B-1----:R-:W-:Y:S01]  /*4da70*/  IMAD.WIDE R164, R19, 0x4, R4 ;  /* 0x0000000413a47825 */ /* 0x002fe200078e0204 */
[C---:B------:R-:W-:Y:S02]  /*4da80*/  LOP3.LUT P6, RZ, R9.reuse, 0x20000000, RZ, 0xc0, !PT ;  /* 0x2000000009ff7812 */ /* 0x040fe400078cc0ff */
[----:B------:R-:W-:Y:S02]  /*4da90*/  LOP3.LUT P0, RZ, R9, 0x40000000, RZ, 0xc0, !PT ;  /* 0x4000000009ff7812 */ /* 0x000fe4000780c0ff */
[----:B--2---:R3:W-:Y:S02]  /*4daa0*/  @P3 STG.E desc[UR6][R164.64], R18 ;  /* 0x00000012a4003986 */ /* 0x0047e4000c101906 */
[----:B---3--:R-:W-:-:S05]  /*4dab0*/  IMAD.WIDE R164, R16, 0x4, R2 ;  /* 0x0000000410a47825 */ /* 0x008fca00078e0202 */
[----:B----4-:R1:W-:Y:S02]  /*4dac0*/  @P4 STG.E desc[UR6][R164.64], R17 ;  /* 0x00000011a4004986 */ /* 0x0103e4000c101906 */
[----:B-1----:R-:W-:-:S05]  /*4dad0*/  IMAD.WIDE R164, R16, 0x4, R4 ;  /* 0x0000000410a47825 */ /* 0x002fca00078e0204 */
[----:B------:R1:W-:Y:S02]  /*4dae0*/  @P5 STG.E desc[UR6][R164.64], R15 ;  /* 0x0000000fa4005986 */ /* 0x0003e4000c101906 */
[----:B-1----:R-:W-:-:S05]  /*4daf0*/  IMAD.WIDE R164, R13, 0x4, R2 ;  /* 0x000000040da47825 */ /* 0x002fca00078e0202 */
[----:B------:R1:W-:Y:S02]  /*4db00*/  @P6 STG.E desc[UR6][R164.64], R14 ;  /* 0x0000000ea4006986 */ /* 0x0003e4000c101906 */
[----:B-1----:R-:W-:Y:S02]  /*4db10*/  IMAD.WIDE R164, R13, 0x4, R4 ;  /* 0x000000040da47825 */ /* 0x002fe400078e0204 */
[----:B------:R-:W2:Y:S04]  /*4db20*/  LDL.LU R14, [R1+0xca8] ;  /* 0x000ca800010e7983 */ /* 0x000ea80000300800 */
[----:B------:R-:W3:Y:S04]  /*4db30*/  LDL.LU R13, [R1+0x10b0] ;  /* 0x0010b000010d7983 */ /* 0x000ee80000300800 */
[----:B------:R-:W4:Y:S04]  /*4db40*/  LDL.LU R19, [R1+0xca4] ;  /* 0x000ca40001137983 */ /* 0x000f280000300800 */
[----:B------:R1:W-:Y:S04]  /*4db50*/  @P0 STG.E desc[UR6][R164.64], R12 ;  /* 0x0000000ca4000986 */ /* 0x0003e8000c101906 */
[----:B-1----:R-:W2:Y:S04]  /*4db60*/  LDL.LU R12, [R1+0x10ac] ;  /* 0x0010ac00010c7983 */ /* 0x002ea80000300800 */
[----:B------:R-:W3:Y:S04]  /*4db70*/  LDL.LU R18, [R1+0x8b4] ;  /* 0x0008b40001127983 */ /* 0x000ee80000300800 */
[----:B------:R-:W3:Y:S04]  /*4db80*/  LDL.LU R17, [R1+0x4b4] ;  /* 0x0004b40001117983 */ /* 0x000ee80000300800 */
[----:B------:R-:W3:Y:S04]  /*4db90*/  LDL.LU R16, [R1+0x10b4] ;  /* 0x0010b40001107983 */ /* 0x000ee80000300800 */
[----:B------:R-:W3:Y:S01]  /*4dba0*/  LDL.LU R15, [R1+0xb4] ;  /* 0x0000b400010f7983 */ /* 0x000ee20000300800 */
[----:B------:R-:W-:-:S02]  /*4dbb0*/  LOP3.LUT P4, RZ, R9, 0x80000000, RZ, 0xc0, !PT ;  /* 0x8000000009ff7812 */ /* 0x000fc4000788c0ff */
[C---:B------:R-:W-:Y:S02]  /*4dbc0*/  LOP3.LUT P5, RZ, R10.reuse, 0x1, RZ, 0xc0, !PT ;  /* 0x000000010aff7812 */ /* 0x040fe400078ac0ff */
[C---:B------:R-:W-:Y:S02]  /*4dbd0*/  LOP3.LUT P6, RZ, R10.reuse, 0x2, RZ, 0xc0, !PT ;  /* 0x000000020aff7812 */ /* 0x040fe400078cc0ff */
[C---:B------:R-:W-:Y:S02]  /*4dbe0*/  LOP3.LUT P0, RZ, R10.reuse, 0x4, RZ, 0xc0, !PT ;  /* 0x000000040aff7812 */ /* 0x040fe4000780c0ff */
[----:B------:R-:W-:-:S13]  /*4dbf0*/  LOP3.LUT P1, RZ, R10, 0x800, RZ, 0xc0, !PT ;  /* 0x000008000aff7812 */ /* 0x000fda000782c0ff */
        /* <DEDUP_REMOVED lines=8> */
[----:B------:R-:W-:Y:S01]  /*4dc80*/  LOP3.LUT R0, R0, 0xbfffffff, RZ, 0xc0, !PT ;  /* 0xbfffffff00007812 */ /* 0x000fe200078ec0ff */
[----:B--2---:R-:W-:-:S05]  /*4dc90*/  IMAD.WIDE R164, R12, 0x4, R2 ;  /* 0x000000040ca47825 */ /* 0x004fca00078e0202 */
[----:B----4-:R1:W-:Y:S02]  /*4dca0*/  @P4 STG.E desc[UR6][R164.64], R19 ;  /* 0x00000013a4004986 */ /* 0x0103e4000c101906 */
[----:B-1----:R-:W-:Y:S02]  /*4dcb0*/  IMAD.WIDE R164, R12, 0x4, R4 ;  /* 0x000000040ca47825 */ /* 0x002fe400078e0204 */
[----:B------:R-:W2:Y:S04]  /*4dcc0*/  LDL.LU R12, [R1+0x8b8] ;  /* 0x0008b800010c7983 */ /* 0x000ea80000300800 */
[----:B------:R-:W4:Y:S04]  /*4dcd0*/  LDL.LU R23, [R1+0x4b8] ;  /* 0x0004b80001177983 */ /* 0x000f280000300800 */
        /* <DEDUP_REMOVED lines=11> */
[----:B---3--:R1:W-:Y:S04]  /*4dd90*/  @P5 STG.E desc[UR6][R164.64], R18 ;  /* 0x00000012a4005986 */ /* 0x0083e8000c101906 */
[----:B------:R-:W3:Y:S04]  /*4dda0*/  LDL.LU R20, [R1+0x8c0] ;  /* 0x0008c00001147983 */ /* 0x000ee80000300800 */
[----:B------:R-:W3:Y:S01]  /*4ddb0*/  LDL.LU R19, [R1+0x10cc] ;  /* 0x0010cc0001137983 */ /* 0x000ee20000300800 */
[----:B-1----:R-:W-:-:S03]  /*4ddc0*/  IMAD.WIDE R164, R16, 0x4, R2 ;  /* 0x0000000410a47825 */ /* 0x002fc600078e0202 */
[----:B------:R-:W3:Y:S04]  /*4ddd0*/  LDL.LU R18, [R1+0x4c0] ;  /* 0x0004c00001127983 */ /* 0x000ee80000300800 */
[----:B------:R1:W-:Y:S02]  /*4dde0*/  @P6 STG.E desc[UR6][R164.64], R17 ;  /* 0x00000011a4006986 */ /* 0x0003e4000c101906 */
[----:B-1----:R-:W-:Y:S02]  /*4ddf0*/  IMAD.WIDE R164, R16, 0x4, R4 ;  /* 0x0000000410a47825 */ /* 0x002fe400078e0204 */
[----:B------:R-:W3:Y:S04]  /*4de00*/  LDL.LU R17, [R1+0xe34] ;  /* 0x000e340001117983 */ /* 0x000ee80000300800 */
[----:B------:R1:W-:Y:S04]  /*4de10*/  @P0 STG.E desc[UR6][R164.64], R15 ;  /* 0x0000000fa4000986 */ /* 0x0003e8000c101906 */
[----:B-1----:R-:W3:Y:S04]  /*4de20*/  LDL.LU R15, [R1+0x10c8] ;  /* 0x0010c800010f7983 */ /* 0x002ee80000300800 */
[----:B------:R-:W3:Y:S01]  /*4de30*/  LDL.LU R16, [R1+0xcb4] ;  /* 0x000cb40001107983 */ /* 0x000ee20000300800 */
[----:B------:R-:W-:-:S02]  /*4de40*/  @P1 LOP3.LUT R0, R0, 0x40000000, RZ, 0xfc, !PT ;  /* 0x4000000000001812 */ /* 0x000fc400078efcff */
        /* <DEDUP_REMOVED lines=11> */
[----:B------:R-:W-:-:S10]  /*4df00*/  IMAD.WIDE R164, R13, 0x4, R2 ;  /* 0x000000040da47825 */ /* 0x000fd400078e0202 */
[----:B------:R-:W-:Y:S02]  /*4df10*/  @P1 LOP3.LUT R22, R22, 0x4, RZ, 0xfc, !PT ;  /* 0x0000000416161812 */ /* 0x000fe400078efcff */
[----:B------:R-:W-:-:S13]  /*4df20*/  LOP3.LUT P1, RZ, R10, 0x8, RZ, 0xc0, !PT ;  /* 0x000000080aff7812 */ /* 0x000fda000782c0ff */
[----:B------:R1:W-:Y:S01]  /*4df30*/  @P1 STG.E desc[UR6][R164.64], R14 ;  /* 0x0000000ea4001986 */ /* 0x0003e2000c101906 */
[----:B------:R-:W-:Y:S01]  /*4df40*/  LOP3.LUT P1, RZ, R22, 0x4, RZ, 0xc0, !PT ;  /* 0x0000000416ff7812 */ /* 0x000fe2000782c0ff */
[----:B-1----:R-:W-:Y:S02]  /*4df50*/  IMAD.WIDE R164, R13, 0x4, R4 ;  /* 0x000000040da47825 */ /* 0x002fe400078e0204 */
[----:B------:R-:W3:Y:S04]  /*4df60*/  LDL.LU R14, [R1+0x8c4] ;  /* 0x0008c400010e7983 */ /* 0x000ee80000300800 */
[----:B------:R-:W3:Y:S01]  /*4df70*/  LDL.LU R13, [R1+0x10d0] ;  /* 0x0010d000010d7983 */ /* 0x000ee20000300800 */
[C---:B------:R-:W-:Y:S02]  /*4df80*/  LOP3.LUT P2, RZ, R10.reuse, 0x1000, RZ, 0xc0, !PT ;  /* 0x000010000aff7812 */ /* 0x040fe4000784c0ff */
[----:B------:R-:W-:-:S03]  /*4df90*/  LOP3.LUT P3, RZ, R10, 0x2000, RZ, 0xc0, !PT ;  /* 0x000020000aff7812 */ /* 0x000fc6000786c0ff */
[----:B--2---:R4:W-:Y:S01]  /*4dfa0*/  @P1 STG.E desc[UR6][R164.64], R12 ;  /* 0x0000000ca4001986 */ /* 0x0049e2000c101906 */
[----:B------:R-:W-:Y:S01]  /*4dfb0*/  LOP3.LUT P1, RZ, R22, 0x2, RZ, 0xc0, !PT ;  /* 0x0000000216ff7812 */ /* 0x000fe2000782c0ff */
[----:B----4-:R-:W-:Y:S01]  /*4dfc0*/  IMAD.WIDE R164, R228, 0x4, R2 ;  /* 0x00000004e4a47825 */ /* 0x010fe200078e0202 */
[----:B------:R-:W-:Y:S01]  /*4dfd0*/  LOP3.LUT P4, RZ, R10, 0x4000, RZ, 0xc0, !PT ;  /* 0x000040000aff7812 */ /* 0x000fe2000788c0ff */
[----:B------:R-:W2:Y:S10]  /*4dfe0*/  LDL.LU R12, [R1+0x17b8] ;  /* 0x0017b800010c7983 */ /* 0x000eb40000300800 */
        /* <DEDUP_REMOVED lines=20> */
[----:B-1----:R-:W-:-:S05]  /*4e130*/  IMAD.WIDE R22, R231, 0x4, R4 ;  /* 0x00000004e7167825 */ /* 0x002fca00078e0204 */
[----:B------:R3:W-:Y:S01]  /*4e140*/  @P2 STG.E desc[UR6][R22.64], R230 ;  /* 0x000000e616002986 */ /* 0x0007e2000c101906 */
[----:B------:R-:W-:Y:S01]  /*4e150*/  LOP3.LUT P6, RZ, R10, 0x10000, RZ, 0xc0, !PT ;  /* 0x000100000aff7812 */ /* 0x000fe200078cc0ff */
[----:B---3--:R-:W-:-:S05]  /*4e160*/  IMAD.WIDE R22, R19, 0x4, R2 ;  /* 0x0000000413167825 */ /* 0x008fca00078e0202 */
[----:B------:R1:W-:Y:S02]  /*4e170*/  @P3 STG.E desc[UR6][R22.64], R20 ;  /* 0x0000001416003986 */ /* 0x0003e4000c101906 */
[----:B-1----:R-:W-:-:S05]  /*4e180*/  IMAD.WIDE R22, R19, 0x4, R4 ;  /* 0x0000000413167825 */ /* 0x002fca00078e0204 */
[----:B------:R1:W-:Y:S02]  /*4e190*/  @P4 STG.E desc[UR6][R22.64], R18 ;  /* 0x0000001216004986 */ /* 0x0003e4000c101906 */
[----:B-1----:R-:W-:-:S05]  /*4e1a0*/  IMAD.WIDE R22, R15, 0x4, R2 ;  /* 0x000000040f167825 */ /* 0x002fca00078e0202 */
[----:B------:R1:W-:Y:S02]  /*4e1b0*/  @P5 STG.E desc[UR6][R22.64], R17 ;  /* 0x0000001116005986 */ /* 0x0003e4000c101906 */
[----:B-1----:R-:W-:Y:S02]  /*4e1c0*/  IMAD.WIDE R22, R15, 0x4, R4 ;  /* 0x000000040f167825 */ /* 0x002fe400078e0204 */
[----:B------:R-:W3:Y:S04]  /*4e1d0*/  LDL.LU R15, [R1+0x10d4] ;  /* 0x0010d400010f7983 */ /* 0x000ee80000300800 */
[----:B------:R-:W4:Y:S04]  /*4e1e0*/  LDL.LU R20, [R1+0x4c4] ;  /* 0x0004c40001147983 */ /* 0x000f280000300800 */
[----:B------:R1:W-:Y:S04]  /*4e1f0*/  @P6 STG.E desc[UR6][R22.64], R16 ;  /* 0x0000001016006986 */ /* 0x0003e8000c101906 */
[----:B------:R-:W2:Y:S04]  /*4e200*/  LDL.LU R19, [R1+0xe38] ;  /* 0x000e380001137983 */ /* 0x000ea80000300800 */
[----:B-1----:R-:W3:Y:S01]  /*4e210*/  LDL.LU R16, [R1+0x10d8] ;  /* 0x0010d80001107983 */ /* 0x002ee20000300800 */
[----:B------:R-:W-:-:S03]  /*4e220*/  LOP3.LUT P0, RZ, R10, 0x20000, RZ, 0xc0, !PT ;  /* 0x000200000aff7812 */ /* 0x000fc6000780c0ff */
[----:B------:R-:W2:Y:S01]  /*4e230*/  LDL.LU R18, [R1+0xcb8] ;  /* 0x000cb80001127983 */ /* 0x000ea20000300800 */
[----:B------:R-:W-:-:S03]  /*4e240*/  IMAD.WIDE R22, R13, 0x4, R2 ;  /* 0x000000040d167825 */ /* 0x000fc600078e0202 */
[----:B------:R-:W2:Y:S06]  /*4e250*/  LDL.LU R17, [R1+0x8c8] ;  /* 0x0008c80001117983 */ /* 0x000eac0000300800 */
[----:B------:R1:W-:Y:S04]  /*4e260*/  @P0 STG.E desc[UR6][R22.64], R14 ;  /* 0x0000000e16000986 */ /* 0x0003e8000c101906 */
[----:B-1----:R-:W2:Y:S01]  /*4e270*/  LDL.LU R14, [R1+0x4c8] ;  /* 0x0004c800010e7983 */ /* 0x002ea20000300800 */
[----:B------:R-:W-:-:S03]  /*4e280*/  IMAD.WIDE R22, R13, 0x4, R4 ;  /* 0x000000040d167825 */ /* 0x000fc600078e0204 */
[----:B------:R-:W2:Y:S04]  /*4e290*/  LDL.LU R13, [R1+0xe3c] ;  /* 0x000e3c00010d7983 */ /* 0x000ea80000300800 */
[----:B------:R-:W2:Y:S01]  /*4e2a0*/  LDL.LU R228, [R1+0x10dc] ;  /* 0x0010dc0001e47983 */ /* 0x000ea20000300800 */
[C---:B------:R-:W-:Y:S02]  /*4e2b0*/  LOP3.LUT P4, RZ, R10.reuse, 0x40000, RZ, 0xc0, !PT ;  /* 0x000400000aff7812 */ /* 0x040fe4000788c0ff */
[C---:B------:R-:W-:Y:S01]  /*4e2c0*/  LOP3.LUT P5, RZ, R10.reuse, 0x80000, RZ, 0xc0, !PT ;  /* 0x000800000aff7812 */ /* 0x040fe200078ac0ff */
[----:B------:R-:W2:Y:S04]  /*4e2d0*/  LDL.LU R229, [R1+0xcbc] ;  /* 0x000cbc0001e57983 */ /* 0x000ea80000300800 */
[----:B------:R-:W2:Y:S01]  /*4e2e0*/  LDL.LU R166, [R1+0x10e4] ;  /* 0x0010e40001a67983 */ /* 0x000ea20000300800 */
        /* <DEDUP_REMOVED lines=11> */
[----:B----4-:R3:W-:Y:S02]  /*4e3a0*/  @P4 STG.E desc[UR6][R22.64], R20 ;  /* 0x0000001416004986 */ /* 0x0107e4000c101906 */
[----:B---3--:R-:W-:-:S05]  /*4e3b0*/  IMAD.WIDE R22, R16, 0x4, R2 ;  /* 0x0000000410167825 */ /* 0x008fca00078e0202 */
[----:B--2---:R1:W-:Y:S02]  /*4e3c0*/  @P5 STG.E desc[UR6][R22.64], R19 ;  /* 0x0000001316005986 */ /* 0x0043e4000c101906 */
[----:B-1----:R-:W-:Y:S02]  /*4e3d0*/  IMAD.WIDE R22, R16, 0x4, R4 ;  /* 0x0000000410167825 */ /* 0x002fe400078e0204 */
[----:B------:R-:W2:Y:S01]  /*4e3e0*/  LDL.LU R16, [R1+0x8cc] ;  /* 0x0008cc0001107983 */ /* 0x000ea20000300800 */
[----:B------:R-:W-:Y:S02]  /*4e3f0*/  @P1 LOP3.LUT R0, R0, 0x400000, RZ, 0xfc, !PT ;  /* 0x0040000000001812 */ /* 0x000fe400078efcff */
[----:B------:R-:W-:Y:S01]  /*4e400*/  LOP3.LUT P1, RZ, R10, 0x4000000, RZ, 0xc0, !PT ;  /* 0x040000000aff7812 */ /* 0x000fe2000782c0ff */
[----:B------:R-:W3:Y:S01]  /*4e410*/  LDL.LU R167, [R1+0x4cc] ;  /* 0x0004cc0001a77983 */ /* 0x000ee20000300800 */
[----:B------:R-:W-:-:S03]  /*4e420*/  LOP3.LUT R0, R0, 0xff7fffff, RZ, 0xc0, !PT ;  /* 0xff7fffff00007812 */ /* 0x000fc600078ec0ff */
[----:B------:R-:W4:Y:S04]  /*4e430*/  LDL.LU R251, [R1+0xcc0] ;  /* 0x000cc00001fb7983 */ /* 0x000f280000300800 */
[----:B------:R-:W4:Y:S04]  /*4e440*/  LDL.LU R250, [R1+0x10e0] ;  /* 0x0010e00001fa7983 */ /* 0x000f280000300800 */
[----:B------:R-:W-:Y:S01]  /*4e450*/  @P1 LOP3.LUT R0, R0, 0x800000, RZ, 0xfc, !PT ;  /* 0x0080000000001812 */ /* 0x000fe200078efcff */
[----:B------:R-:W4:Y:S01]  /*4e460*/  LDL.LU R249, [R1+0x8d0] ;  /* 0x0008d00001f97983 */ /* 0x000f220000300800 */
[----:B------:R-:W-:-:S02]  /*4e470*/  LOP3.LUT P1, RZ, R10, 0x2000000, RZ, 0xc0, !PT ;  /* 0x020000000aff7812 */ /* 0x000fc4000782c0ff */
[----:B------:R-:W-:Y:S01]  /*4e480*/  LOP3.LUT R0, R0, 0xfeffffff, RZ, 0xc0, !PT ;  /* 0xfeffffff00007812 */ /* 0x000fe200078ec0ff */
[----:B------:R-:W4:Y:S04]  /*4e490*/  LDL.LU R248, [R1+0x4d0] ;  /* 0x0004d00001f87983 */ /* 0x000f280000300800 */
[----:B------:R-:W4:Y:S01]  /*4e4a0*/  LDL.LU R252, [R1+0x10e8] ;  /* 0x0010e80001fc7983 */ /* 0x000f220000300800 */
[C---:B------:R-:W-:Y:S02]  /*4e4b0*/  LOP3.LUT P6, RZ, R10.reuse, 0x100000, RZ, 0xc0, !PT ;  /* 0x001000000aff7812 */ /* 0x040fe400078cc0ff */
[----:B------:R-:W-:Y:S01]  /*4e4c0*/  LOP3.LUT P0, RZ, R10, 0x200000, RZ, 0xc0, !PT ;  /* 0x002000000aff7812 */ /* 0x000fe2000780c0ff */
[----:B------:R-:W4:Y:S02]  /*4e4d0*/  LDL.LU R231, [R1+0xd0] ;  /* 0x0000d00001e77983 */ /* 0x000f240000300800 */
[----:B------:R-:W-:-:S02]  /*4e4e0*/  @P1 LOP3.LUT R0, R0, 0x1000000, RZ, 0xfc, !PT ;  /* 0x0100000000001812 */ /* 0x000fc400078efcff */
[----:B------:R-:W-:Y:S01]  /*4e4f0*/  LOP3.LUT P1, RZ, R10, 0x1000000, RZ, 0xc0, !PT ;  /* 0x010000000aff7812 */ /* 0x000fe2000782c0ff */
[----:B------:R-:W4:Y:S01]  /*4e500*/  LDL.LU R230, [R1+0xcc4] ;  /* 0x000cc40001e67983 */ /* 0x000f220000300800 */
[----:B------:R-:W-:-:S03]  /*4e510*/  LOP3.LUT R0, R0, 0xfdffffff, RZ, 0xc0, !PT ;  /* 0xfdffffff00007812 */ /* 0x000fc600078ec0ff */
[----:B------:R-:W4:Y:S04]  /*4e520*/  LDL.LU R20, [R1+0x10f0] ;  /* 0x0010f00001147983 */ /* 0x000f280000300800 */
[----:B------:R1:W-:Y:S04]  /*4e530*/  @P6 STG.E desc[UR6][R22.64], R18 ;  /* 0x0000001216006986 */ /* 0x0003e8000c101906 */
[----:B------:R-:W-:Y:S01]  /*4e540*/  @P1 LOP3.LUT R0, R0, 0x2000000, RZ, 0xfc, !PT ;  /* 0x0200000000001812 */ /* 0x000fe200078efcff */
[----:B------:R-:W4:Y:S01]  /*4e550*/  LDL.LU R19, [R1+0x8d4] ;  /* 0x0008d40001137983 */ /* 0x000f220000300800 */
[----:B------:R-:W-:-:S02]  /*4e560*/  LOP3.LUT P1, RZ, R10, 0x800000, RZ, 0xc0, !PT ;  /* 0x008000000aff7812 */ /* 0x000fc4000782c0ff */
[----:B------:R-:W-:Y:S01]  /*4e570*/  LOP3.LUT R0, R0, 0xfbffffff, RZ, 0xc0, !PT ;  /* 0xfbffffff00007812 */ /* 0x000fe200078ec0ff */
[----:B-1----:R-:W-:-:S10]  /*4e580*/  IMAD.WIDE R22, R15, 0x4, R2 ;  /* 0x000000040f167825 */ /* 0x002fd400078e0202 */
[----:B------:R-:W-:Y:S02]  /*4e590*/  @P1 LOP3.LUT R0, R0, 0x4000000, RZ, 0xfc, !PT ;  /* 0x0400000000001812 */ /* 0x000fe400078efcff */
[----:B------:R-:W-:Y:S01]  /*4e5a0*/  LOP3.LUT P1, RZ, R10, 0x400000, RZ, 0xc0, !PT ;  /* 0x004000000aff7812 */ /* 0x000fe2000782c0ff */
[----:B------:R1:W-:Y:S02]  /*4e5b0*/  @P0 STG.E desc[UR6][R22.64], R17 ;  /* 0x0000001116000986 */ /* 0x0003e4000c101906 */
[----:B-1----:R-:W-:Y:S02]  /*4e5c0*/  IMAD.WIDE R22, R15, 0x4, R4 ;  /* 0x000000040f167825 */ /* 0x002fe400078e0204 */
[----:B------:R-:W4:Y:S08]  /*4e5d0*/  LDL.LU R17, [R1+0x10ec] ;  /* 0x0010ec0001117983 */ /* 0x000f300000300800 */
[----:B------:R1:W-:Y:S01]  /*4e5e0*/  @P1 STG.E desc[UR6][R22.64], R14 ;  /* 0x0000000e16001986 */ /* 0x0003e2000c101906 */
[----:B------:R-:W-:-:S03]  /*4e5f0*/  LOP3.LUT P1, RZ, R0, 0x4000000, RZ, 0xc0, !PT ;  /* 0x0400000000ff7812 */ /* 0x000fc6000782c0ff */
[----:B------:R-:W4:Y:S04]  /*4e600*/  LDL.LU R18, [R1+0x4d4] ;  /* 0x0004d40001127983 */ /* 0x000f280000300800 */
[----:B------:R-:W4:Y:S01]  /*4e610*/  LDL.LU R15, [R1+0xd4] ;  /* 0x0000d400010f7983 */ /* 0x000f220000300800 */
[----:B-1----:R-:W-:-:S03]  /*4e620*/  IMAD.WIDE R22, R228, 0x4, R2 ;  /* 0x00000004e4167825 */ /* 0x002fc600078e0202 */
[----:B------:R-:W4:Y:S04]  /*4e630*/  LDL.LU R14, [R1+0xcc8] ;  /* 0x000cc800010e7983 */ /* 0x000f280000300800 */
[----:B------:R1:W-:Y:S01]  /*4e640*/  @P1 STG.E desc[UR6][R22.64], R13 ;  /* 0x0000000d16001986 */ /* 0x0003e2000c101906 */
[----:B------:R-:W-:-:S03]  /*4e650*/  LOP3.LUT P1, RZ, R0, 0x2000000, RZ, 0xc0, !PT ;  /* 0x0200000000ff7812 */ /* 0x000fc6000782c0ff */
[----:B-1----:R-:W4:Y:S01]  /*4e660*/  LDL.LU R13, [R1+0x10f4] ;  /* 0x0010f400010d7983 */ /* 0x002f220000300800 */
[----:B------:R-:W-:-:S09]  /*4e670*/  IMAD.WIDE R22, R228, 0x4, R4 ;  /* 0x00000004e4167825 */ /* 0x000fd200078e0204 */
[----:B------:R1:W-:Y:S01]  /*4e680*/  @P1 STG.E desc[UR6][R22.64], R229 ;  /* 0x000000e516001986 */ /* 0x0003e2000c101906 */
[----:B------:R-:W-:Y:S01]  /*4e690*/  LOP3.LUT P1, RZ, R0, 0x1000000, RZ, 0xc0, !PT ;  /* 0x0100000000ff7812 */ /* 0x000fe2000782c0ff */
[----:B-1----:R-:W-:-:S12]  /*4e6a0*/  IMAD.WIDE R22, R166, 0x4, R2 ;  /* 0x00000004a6167825 */ /* 0x002fd800078e0202 */
[----:B--2---:R1:W-:Y:S04]  /*4e6b0*/  @P1 STG.E desc[UR6][R22.64], R16 ;  /* 0x0000001016001986 */ /* 0x0043e8000c101906 */
[----:B-1----:R-:W2:Y:S01]  /*4e6c0*/  LDL.LU R16, [R1+0x8d8] ;  /* 0x0008d80001107983 */ /* 0x002ea20000300800 */
[----:B------:R-:W-:Y:S01]  /*4e6d0*/  LOP3.LUT P1, RZ, R0, 0x800000, RZ, 0xc0, !PT ;  /* 0x0080000000ff7812 */ /* 0x000fe2000782c0ff */
[----:B------:R-:W-:-:S12]  /*4e6e0*/  IMAD.WIDE R22, R166, 0x4, R4 ;  /* 0x00000004a6167825 */ /* 0x000fd800078e0204 */
[----:B---3--:R4:W-:Y:S01]  /*4e6f0*/  @P1 STG.E desc[UR6][R22.64], R167 ;  /* 0x000000a716001986 */ /* 0x0089e2000c101906 */
[----:B------:R-:W-:Y:S01]  /*4e700*/  LOP3.LUT P1, RZ, R0, 0x400000, RZ, 0xc0, !PT ;  /* 0x0040000000ff7812 */ /* 0x000fe2000782c0ff */
[----:B----4-:R-:W-:-:S12]  /*4e710*/  IMAD.WIDE R22, R250, 0x4, R2 ;  /* 0x00000004fa167825 */ /* 0x010fd800078e0202 */
        /* <DEDUP_REMOVED lines=8> */
[----:B------:R-:W-:Y:S02]  /*4e7a0*/  LOP3.LUT P2, RZ, R10, 0x80000000, RZ, 0xc0, !PT ;  /* 0x800000000aff7812 */ /* 0x000fe4000784c0ff */
        /* <DEDUP_REMOVED lines=12> */
[----:B-1----:R-:W-:-:S05]  /*4e870*/  IMAD.WIDE R22, R17, 0x4, R4 ;  /* 0x0000000411167825 */ /* 0x002fca00078e0204 */
[----:B------:R1:W-:Y:S02]  /*4e880*/  @P5 STG.E desc[UR6][R22.64], R15 ;  /* 0x0000000f16005986 */ /* 0x0003e4000c101906 */
[C---:B-1----:R-:W-:Y:S02]  /*4e890*/  IMAD.WIDE R22, R13.reuse, 0x4, R2 ;  /* 0x000000040d167825 */ /* 0x042fe400078e0202 */
[----:B------:R-:W3:Y:S04]  /*4e8a0*/  LDL.LU R15, [R1+0x4dc] ;  /* 0x0004dc00010f7983 */ /* 0x000ee80000300800 */
[----:B------:R1:W-:Y:S02]  /*4e8b0*/  @P6 STG.E desc[UR6][R22.64], R14 ;  /* 0x0000000e16006986 */ /* 0x0003e4000c101906 */
[----:B-1----:R-:W-:-:S02]  /*4e8c0*/  IMAD.WIDE R22, R13, 0x4, R4 ;  /* 0x000000040d167825 */ /* 0x002fc400078e0204 */
[----:B------:R-:W4:Y:S04]  /*4e8d0*/  LDL.LU R14, [R1+0x1100] ;  /* 0x00110000010e7983 */ /* 0x000f280000300800 */
[----:B------:R-:W3:Y:S04]  /*4e8e0*/  LDL.LU R13, [R1+0xdc] ;  /* 0x0000dc00010d7983 */ /* 0x000ee80000300800 */
[----:B------:R-:W4:Y:S04]  /*4e8f0*/  LDL.LU R230, [R1+0x4d8] ;  /* 0x0004d80001e67983 */ /* 0x000f280000300800 */
[----:B------:R-:W3:Y:S01]  /*4e900*/  LDL.LU R20, [R1+0x10fc] ;  /* 0x0010fc0001147983 */ /* 0x000ee20000300800 */
[----:B------:R-:W-:-:S03]  /*4e910*/  LOP3.LUT P0, RZ, R11, 0x10, RZ, 0xc0, !PT ;  /* 0x000000100bff7812 */ /* 0x000fc6000780c0ff */
[----:B------:R-:W4:Y:S04]  /*4e920*/  LDL.LU R19, [R1+0xd8] ;  /* 0x0000d80001137983 */ /* 0x000f280000300800 */
[----:B------:R-:W4:Y:S04]  /*4e930*/  LDL.LU R18, [R1+0xccc] ;  /* 0x000ccc0001127983 */ /* 0x000f280000300800 */
[----:B------:R-:W4:Y:S04]  /*4e940*/  LDL.LU R17, [R1+0x10f8] ;  /* 0x0010f80001117983 */ /* 0x000f280000300800 */
[----:B--2---:R1:W-:Y:S04]  /*4e950*/  @P0 STG.E desc[UR6][R22.64], R16 ;  /* 0x0000001016000986 */ /* 0x0043e8000c101906 */
[----:B-1----:R-:W2:Y:S01]  /*4e960*/  LDL.LU R16, [R1+0x8dc] ;  /* 0x0008dc0001107983 */ /* 0x002ea20000300800 */
[----:B------:R-:W-:-:S02]  /*4e970*/  LOP3.LUT P1, RZ, R11, 0x20000, RZ, 0xc0, !PT ;  /* 0x000200000bff7812 */ /* 0x000fc4000782c0ff */
[----:B------:R-:W-:Y:S01]  /*4e980*/  LOP3.LUT R0, R0, 0xfffff7ff, RZ, 0xc0, !PT ;  /* 0xfffff7ff00007812 */ /* 0x000fe200078ec0ff */
[----:B------:R-:W2:Y:S04]  /*4e990*/  LDL.LU R165, [R1+0xcd0] ;  /* 0x000cd00001a57983 */ /* 0x000ea80000300800 */
[----:B------:R-:W2:Y:S04]  /*4e9a0*/  LDL.LU R228, [R1+0x1108] ;  /* 0x0011080001e47983 */ /* 0x000ea80000300800 */
[----:B------:R-:W2:Y:S02]  /*4e9b0*/  LDL.LU R229, [R1+0x8e0] ;  /* 0x0008e00001e57983 */ /* 0x000ea40000300800 */
[----:B------:R-:W-:-:S02]  /*4e9c0*/  @P1 LOP3.LUT R0, R0, 0x800, RZ, 0xfc, !PT ;  /* 0x0000080000001812 */ /* 0x000fc400078efcff */
[----:B------:R-:W-:Y:S01]  /*4e9d0*/  LOP3.LUT P1, RZ, R11, 0x10000, RZ, 0xc0, !PT ;  /* 0x000100000bff7812 */ /* 0x000fe2000782c0ff */
[----:B------:R-:W2:Y:S01]  /*4e9e0*/  LDL.LU R167, [R1+0x1104] ;  /* 0x0011040001a77983 */ /* 0x000ea20000300800 */
[----:B------:R-:W-:-:S03]  /*4e9f0*/  LOP3.LUT R0, R0, 0xffffefff, RZ, 0xc0, !PT ;  /* 0xffffefff00007812 */ /* 0x000fc600078ec0ff */
[----:B------:R-:W2:Y:S04]  /*4ea00*/  LDL.LU R166, [R1+0x4e0] ;  /* 0x0004e00001a67983 */ /* 0x000ea80000300800 */
[----:B------:R-:W2:Y:S04]  /*4ea10*/  LDL.LU R251, [R1+0xe0] ;  /* 0x0000e00001fb7983 */ /* 0x000ea80000300800 */
[----:B------:R-:W-:Y:S01]  /*4ea20*/  @P1 LOP3.LUT R0, R0, 0x1000, RZ, 0xfc, !PT ;  /* 0x0000100000001812 */ /* 0x000fe200078efcff */
[----:B------:R-:W2:Y:S01]  /*4ea30*/  LDL.LU R250, [R1+0xcd4] ;  /* 0x000cd40001fa7983 */ /* 0x000ea20000300800 */
[----:B------:R-:W-:-:S02]  /*4ea40*/  LOP3.LUT P1, RZ, R11, 0x8000, RZ, 0xc0, !PT ;  /* 0x000080000bff7812 */ /* 0x000fc4000782c0ff */
[----:B------:R-:W-:Y:S01]  /*4ea50*/  LOP3.LUT R0, R0, 0xffffdfff, RZ, 0xc0, !PT ;  /* 0xffffdfff00007812 */ /* 0x000fe200078ec0ff */
[----:B------:R-:W2:Y:S01]  /*4ea60*/  LDL.LU R249, [R1+0x110c] ;  /* 0x00110c0001f97983 */ /* 0x000ea20000300800 */
[C---:B------:R-:W-:Y:S02]  /*4ea70*/  LOP3.LUT P4, RZ, R11.reuse, 0x20, RZ, 0xc0, !PT ;  /* 0x000000200bff7812 */ /* 0x040fe4000788c0ff */
[C---:B------:R-:W-:Y:S01]  /*4ea80*/  LOP3.LUT P5, RZ, R11.reuse, 0x40, RZ, 0xc0, !PT ;  /* 0x000000400bff7812 */ /* 0x040fe200078ac0ff */
[----:B------:R-:W2:Y:S01]  /*4ea90*/  LDL.LU R248, [R1+0x8e4] ;  /* 0x0008e40001f87983 */ /* 0x000ea20000300800 */
[C---:B------:R-:W-:Y:S02]  /*4eaa0*/  LOP3.LUT P6, RZ, R11.reuse, 0x80, RZ, 0xc0, !PT ;  /* 0x000000800bff7812 */ /* 0x040fe400078cc0ff */
[----:B------:R-:W-:Y:S01]  /*4eab0*/  LOP3.LUT P0, RZ, R11, 0x100, RZ, 0xc0, !PT ;  /* 0x000001000bff7812 */ /* 0x000fe2000780c0ff */
[----:B------:R-:W2:Y:S02]  /*4eac0*/  LDL.LU R231, [R1+0x1114] ;  /* 0x0011140001e77983 */ /* 0x000ea40000300800 */
[----:B------:R-:W-:-:S02]  /*4ead0*/  @P1 LOP3.LUT R0, R0, 0x2000, RZ, 0xfc, !PT ;  /* 0x0000200000001812 */ /* 0x000fc400078efcff */
[----:B------:R-:W-:Y:S01]  /*4eae0*/  LOP3.LUT P1, RZ, R11, 0x4000, RZ, 0xc0, !PT ;  /* 0x000040000bff7812 */ /* 0x000fe2000782c0ff */
[----:B------:R-:W2:Y:S01]  /*4eaf0*/  LDL.LU R252, [R1+0x4e4] ;  /* 0x0004e40001fc7983 */ /* 0x000ea20000300800 */
        /* <DEDUP_REMOVED lines=15> */
[----:B---3--:R-:W-:-:S05]  /*4ebf0*/  IMAD.WIDE R22, R20, 0x4, R2 ;  /* 0x0000000414167825 */ /* 0x008fca00078e0202 */
[----:B----4-:R1:W-:Y:S02]  /*4ec00*/  @P4 STG.E desc[UR6][R22.64], R230 ;  /* 0x000000e616004986 */ /* 0x0103e4000c101906 */
[----:B-1----:R-:W-:Y:S02]  /*4ec10*/  IMAD.WIDE R22, R20, 0x4, R4 ;  /* 0x0000000414167825 */ /* 0x002fe400078e0204 */
[----:B------:R-:W3:Y:S04]  /*4ec20*/  LDL.LU R230, [R1+0xe4] ;  /* 0x0000e40001e67983 */ /* 0x000ee80000300800 */
[----:B------:R1:W-:Y:S02]  /*4ec30*/  @P5 STG.E desc[UR6][R22.64], R19 ;  /* 0x0000001316005986 */ /* 0x0003e4000c101906 */
[----:B-1----:R-:W-:-:S05]  /*4ec40*/  IMAD.WIDE R22, R17, 0x4, R2 ;  /* 0x0000000411167825 */ /* 0x002fca00078e0202 */
[----:B------:R1:W-:Y:S02]  /*4ec50*/  @P6 STG.E desc[UR6][R22.64], R18 ;  /* 0x0000001216006986 */ /* 0x0003e4000c101906 */
[----:B-1----:R-:W-:Y:S02]  /*4ec60*/  IMAD.WIDE R22, R17, 0x4, R4 ;  /* 0x0000000411167825 */ /* 0x002fe400078e0204 */
[----:B------:R-:W4:Y:S04]  /*4ec70*/  LDL.LU R18, [R1+0x1110] ;  /* 0x0011100001127983 */ /* 0x000f280000300800 */
[----:B------:R-:W4:Y:S04]  /*4ec80*/  LDL.LU R20, [R1+0xcd8] ;  /* 0x000cd80001147983 */ /* 0x000f280000300800 */
[----:B------:R-:W4:Y:S04]  /*4ec90*/  LDL.LU R17, [R1+0x8e8] ;  /* 0x0008e80001117983 */ /* 0x000f280000300800 */
[----:B--2---:R1:W-:Y:S02]  /*4eca0*/  @P0 STG.E desc[UR6][R22.64], R16 ;  /* 0x0000001016000986 */ /* 0x0043e4000c101906 */
[----:B-1----:R-:W-:-:S02]  /*4ecb0*/  IMAD.WIDE R22, R14, 0x4, R2 ;  /* 0x000000040e167825 */ /* 0x002fc400078e0202 */
[----:B------:R-:W2:Y:S04]  /*4ecc0*/  LDL.LU R16, [R1+0x4e8] ;  /* 0x0004e80001107983 */ /* 0x000ea80000300800 */
[----:B------:R1:W-:Y:S01]  /*4ecd0*/  @P1 STG.E desc[UR6][R22.64], R15 ;  /* 0x0000000f16001986 */ /* 0x0003e2000c101906 */
[----:B------:R-:W-:-:S03]  /*4ece0*/  LOP3.LUT P1, RZ, R0, 0x40000, RZ, 0xc0, !PT ;  /* 0x0004000000ff7812 */ /* 0x000fc6000782c0ff */
[----:B-1----:R-:W2:Y:S01]  /*4ecf0*/  LDL.LU R15, [R1+0x1118] ;  /* 0x00111800010f7983 */ /* 0x002ea20000300800 */
[----:B------:R-:W-:-:S03]  /*4ed00*/  IMAD.WIDE R22, R14, 0x4, R4 ;  /* 0x000000040e167825 */ /* 0x000fc600078e0204 */
[----:B------:R-:W2:Y:S06]  /*4ed10*/  LDL.LU R14, [R1+0xe8] ;  /* 0x0000e800010e7983 */ /* 0x000eac0000300800 */
[----:B------:R1:W-:Y:S04]  /*4ed20*/  @P1 STG.E desc[UR6][R22.64], R13 ;  /* 0x0000000d16001986 */ /* 0x0003e8000c101906 */
[----:B-1----:R-:W2:Y:S04]  /*4ed30*/  LDL.LU R13, [R1+0xcdc] ;  /* 0x000cdc00010d7983 */ /* 0x002ea80000300800 */
[----:B------:R-:W2:Y:S01]  /*4ed40*/  LDL.LU R19, [R1+0x1120] ;  /* 0x0011200001137983 */ /* 0x000ea20000300800 */
[----:B------:R-:W-:Y:S01]  /*4ed50*/  LOP3.LUT P1, RZ, R0, 0x20000, RZ, 0xc0, !PT ;  /* 0x0002000000ff7812 */ /* 0x000fe2000782c0ff */
[----:B------:R-:W-:-:S12]  /*4ed60*/  IMAD.WIDE R22, R228, 0x4, R2 ;  /* 0x00000004e4167825 */ /* 0x000fd800078e0202 */
        /* <DEDUP_REMOVED lines=22> */
[----:B-1----:R-:W-:Y:S01]  /*4eed0*/  IMAD.WIDE R22, R231, 0x4, R4 ;  /* 0x00000004e7167825 */ /* 0x002fe200078e0204 */
[C---:B------:R-:W-:Y:S02]  /*4eee0*/  LOP3.LUT P5, RZ, R11.reuse, 0x200000, RZ, 0xc0, !PT ;  /* 0x002000000bff7812 */ /* 0x040fe400078ac0ff */
[C---:B------:R-:W-:Y:S02]  /*4eef0*/  LOP3.LUT P6, RZ, R11.reuse, 0x400000, RZ, 0xc0, !PT ;  /* 0x004000000bff7812 */ /* 0x040fe400078cc0ff */
[----:B---3--:R4:W-:Y:S01]  /*4ef00*/  @P2 STG.E desc[UR6][R22.64], R230 ;  /* 0x000000e616002986 */ /* 0x0089e2000c101906 */
[----:B------:R-:W-:Y:S01]  /*4ef10*/  LOP3.LUT P0, RZ, R11, 0x800000, RZ, 0xc0, !PT ;  /* 0x008000000bff7812 */ /* 0x000fe2000780c0ff */
[----:B----4-:R-:W-:-:S05]  /*4ef20*/  IMAD.WIDE R22, R18, 0x4, R2 ;  /* 0x0000000412167825 */ /* 0x010fca00078e0202 */
[----:B------:R1:W-:Y:S02]  /*4ef30*/  @P3 STG.E desc[UR6][R22.64], R20 ;  /* 0x0000001416003986 */ /* 0x0003e4000c101906 */
[----:B-1----:R-:W-:-:S05]  /*4ef40*/  IMAD.WIDE R22, R18, 0x4, R4 ;  /* 0x0000000412167825 */ /* 0x002fca00078e0204 */
[----:B------:R2:W-:Y:S02]  /*4ef50*/  @P4 STG.E desc[UR6][R22.64], R17 ;  /* 0x0000001116004986 */ /* 0x0005e4000c101906 */
[----:B--2---:R-:W-:-:S05]  /*4ef60*/  IMAD.WIDE R22, R15, 0x4, R2 ;  /* 0x000000040f167825 */ /* 0x004fca00078e0202 */
[----:B------:R1:W-:Y:S02]  /*4ef70*/  @P5 STG.E desc[UR6][R22.64], R16 ;  /* 0x0000001016005986 */ /* 0x0003e4000c101906 */
[----:B-1----:R-:W-:-:S05]  /*4ef80*/  IMAD.WIDE R22, R15, 0x4, R4 ;  /* 0x000000040f167825 */ /* 0x002fca00078e0204 */
[----:B------:R1:W-:Y:S02]  /*4ef90*/  @P6 STG.E desc[UR6][R22.64], R14 ;  /* 0x0000000e16006986 */ /* 0x0003e4000c101906 */
[----:B-1----:R-:W-:-:S05]  /*4efa0*/  IMAD.WIDE R22, R19, 0x4, R2 ;  /* 0x0000000413167825 */ /* 0x002fca00078e0202 */
[----:B------:R1:W-:Y:S04]  /*4efb0*/  @P0 STG.E desc[UR6][R22.64], R13 ;  /* 0x0000000d16000986 */ /* 0x0003e8000c101906 */
[----:B-1----:R-:W2:Y:S04]  /*4efc0*/  LDL.LU R13, [R1+0x8ec] ;  /* 0x0008ec00010d7983 */ /* 0x002ea80000300800 */
[----:B------:R-:W3:Y:S04]  /*4efd0*/  LDL.LU R18, [R1+0x4ec] ;  /* 0x0004ec0001127983 */ /* 0x000ee80000300800 */
[----:B------:R-:W4:Y:S04]  /*4efe0*/  LDL.LU R17, [R1+0x111c] ;  /* 0x00111c0001117983 */ /* 0x000f280000300800 */
[----:B------:R-:W3:Y:S04]  /*4eff0*/  LDL.LU R16, [R1+0xec] ;  /* 0x0000ec0001107983 */ /* 0x000ee80000300800 */
[----:B------:R-:W3:Y:S04]  /*4f000*/  LDL.LU R15, [R1+0xce0] ;  /* 0x000ce000010f7983 */ /* 0x000ee80000300800 */
[----:B------:R-:W3:Y:S01]  /*4f010*/  LDL.LU R14, [R1+0x1124] ;  /* 0x00112400010e7983 */ /* 0x000ee20000300800 */
[----:B------:R-:W-:-:S03]  /*4f020*/  LOP3.LUT P4, RZ, R11, 0x1000000, RZ, 0xc0, !PT ;  /* 0x010000000bff7812 */ /* 0x000fc6000788c0ff */
[----:B------:R-:W3:Y:S01]  /*4f030*/  LDL.LU R164, [R1+0x8f0] ;  /* 0x0008f00001a47983 */ /* 0x000ee20000300800 */
[----:B------:R-:W-:Y:S01]  /*4f040*/  IMAD.WIDE R22, R19, 0x4, R4 ;  /* 0x0000000413167825 */ /* 0x000fe200078e0204 */
        /* <DEDUP_REMOVED lines=11> */
[----:B--2---:R1:W-:Y:S04]  /*4f100*/  @P4 STG.E desc[UR6][R22.64], R13 ;  /* 0x0000000d16004986 */ /* 0x0043e8000c101906 */
[----:B-1----:R-:W2:Y:S04]  /*4f110*/  LDL.LU R13, [R1+0x112c] ;  /* 0x00112c00010d7983 */ /* 0x002ea80000300800 */
[----:B------:R-:W2:Y:S04]  /*4f120*/  LDL.LU R165, [R1+0x4f0] ;  /* 0x0004f00001a57983 */ /* 0x000ea80000300800 */
[----:B------:R-:W2:Y:S04]  /*4f130*/  LDL.LU R228, [R1+0xf0] ;  /* 0x0000f00001e47983 */ /* 0x000ea80000300800 */
[----:B------:R-:W2:Y:S04]  /*4f140*/  LDL.LU R166, [R1+0x1128] ;  /* 0x0011280001a67983 */ /* 0x000ea80000300800 */
[----:B------:R-:W2:Y:S04]  /*4f150*/  LDL.LU R229, [R1+0xce4] ;  /* 0x000ce40001e57983 */ /* 0x000ea80000300800 */
[----:B------:R-:W2:Y:S01]  /*4f160*/  LDL.LU R167, [R1+0x8f4] ;  /* 0x0008f40001a77983 */ /* 0x000ea20000300800 */
[----:B------:R-:W-:-:S02]  /*4f170*/  @P1 LOP3.LUT R0, R0, 0x40, RZ, 0xfc, !PT ;  /* 0x0000004000001812 */ /* 0x000fc400078efcff */
[----:B------:R-:W-:Y:S01]  /*4f180*/  LOP3.LUT P1, RZ, R12, 0x1, RZ, 0xc0, !PT ;  /* 0x000000010cff7812 */ /* 0x000fe2000782c0ff */
[----:B------:R-:W2:Y:S04]  /*4f190*/  LDL.LU R251, [R1+0x4f4] ;  /* 0x0004f40001fb7983 */ /* 0x000ea80000300800 */
[----:B------:R-:W2:Y:S01]  /*4f1a0*/  LDL.LU R250, [R1+0x1130] ;  /* 0x0011300001fa7983 */ /* 0x000ea20000300800 */
[----:B------:R-:W-:-:S03]  /*4f1b0*/  LOP3.LUT R0, R0, 0xffffff7f, RZ, 0xc0, !PT ;  /* 0xffffff7f00007812 */ /* 0x000fc600078ec0ff */
[----:B------:R-:W2:Y:S04]  /*4f1c0*/  LDL.LU R249, [R1+0xf4] ;  /* 0x0000f40001f97983 */ /* 0x000ea80000300800 */
[----:B------:R-:W-:Y:S01]  /*4f1d0*/  @P1 LOP3.LUT R0, R0, 0x80, RZ, 0xfc, !PT ;  /* 0x0000008000001812 */ /* 0x000fe200078efcff */
[----:B------:R-:W2:Y:S01]  /*4f1e0*/  LDL.LU R248, [R1+0xce8] ;  /* 0x000ce80001f87983 */ /* 0x000ea20000300800 */
[C---:B------:R-:W-:Y:S02]  /*4f1f0*/  LOP3.LUT P1, RZ, R11.reuse, 0x80000000, RZ, 0xc0, !PT ;  /* 0x800000000bff7812 */ /* 0x040fe4000782c0ff */
[----:B------:R-:W-:Y:S01]  /*4f200*/  LOP3.LUT R0, R0, 0xfffffeff, RZ, 0xc0, !PT ;  /* 0xfffffeff00007812 */ /* 0x000fe200078ec0ff */
[----:B------:R-:W2:Y:S01]  /*4f210*/  LDL.LU R252, [R1+0x1138] ;  /* 0x0011380001fc7983 */ /* 0x000ea20000300800 */
[----:B------:R-:W-:-:S02]  /*4f220*/  LOP3.LUT P5, RZ, R11, 0x2000000, RZ, 0xc0, !PT ;  /* 0x020000000bff7812 */ /* 0x000fc400078ac0ff */
[----:B------:R-:W-:Y:S01]  /*4f230*/  LOP3.LUT P6, RZ, R11, 0x4000000, RZ, 0xc0, !PT ;  /* 0x040000000bff7812 */ /* 0x000fe200078cc0ff */
[----:B----4-:R-:W-:Y:S01]  /*4f240*/  IMAD.WIDE R22, R17, 0x4, R2 ;  /* 0x0000000411167825 */ /* 0x010fe200078e0202 */
[----:B------:R-:W4:Y:S01]  /*4f250*/  LDL.LU R231, [R1+0x8f8] ;  /* 0x0008f80001e77983 */ /* 0x000f220000300800 */
[----:B------:R-:W-:-:S03]  /*4f260*/  LOP3.LUT P0, RZ, R11, 0x8000000, RZ, 0xc0, !PT ;  /* 0x080000000bff7812 */ /* 0x000fc6000780c0ff */
[----:B------:R-:W4:Y:S01]  /*4f270*/  LDL.LU R230, [R1+0x4f8] ;  /* 0x0004f80001e67983 */ /* 0x000f220000300800 */
[----:B------:R-:W-:Y:S02]  /*4f280*/  @P1 LOP3.LUT R0, R0, 0x100, RZ, 0xfc, !PT ;  /* 0x0000010000001812 */ /* 0x000fe400078efcff */
[----:B------:R-:W-:Y:S01]  /*4f290*/  LOP3.LUT P1, RZ, R11, 0x40000000, RZ, 0xc0, !PT ;  /* 0x400000000bff7812 */ /* 0x000fe2000782c0ff */
[----:B------:R-:W4:Y:S01]  /*4f2a0*/  LDL.LU R20, [R1+0x1134] ;  /* 0x0011340001147983 */ /* 0x000f220000300800 */
[----:B------:R-:W-:-:S03]  /*4f2b0*/  LOP3.LUT R0, R0, 0xfffffdff, RZ, 0xc0, !PT ;  /* 0xfffffdff00007812 */ /* 0x000fc600078ec0ff */
[----:B---3--:R1:W-:Y:S04]  /*4f2c0*/  @P5 STG.E desc[UR6][R22.64], R18 ;  /* 0x0000001216005986 */ /* 0x0083e8000c101906 */
[----:B------:R-:W3:Y:S04]  /*4f2d0*/  LDL.LU R19, [R1+0xf8] ;  /* 0x0000f80001137983 */ /* 0x000ee80000300800 */
[----:B------:R-:W-:Y:S02]  /*4f2e0*/  @P1 LOP3.LUT R0, R0, 0x200, RZ, 0xfc, !PT ;  /* 0x0000020000001812 */ /* 0x000fe400078efcff */
[----:B------:R-:W-:-:S02]  /*4f2f0*/  LOP3.LUT P1, RZ, R11, 0x20000000, RZ, 0xc0, !PT ;  /* 0x200000000bff7812 */ /* 0x000fc4000782c0ff */
[----:B------:R-:W-:Y:S01]  /*4f300*/  LOP3.LUT R0, R0, 0xfffffbff, RZ, 0xc0, !PT ;  /* 0xfffffbff00007812 */ /* 0x000fe200078ec0ff */
[----:B-1----:R-:W-:Y:S01]  /*4f310*/  IMAD.WIDE R22, R17, 0x4, R4 ;  /* 0x0000000411167825 */ /* 0x002fe200078e0204 */
[----:B------:R-:W3:Y:S04]  /*4f320*/  LDL.LU R18, [R1+0xcec] ;  /* 0x000cec0001127983 */ /* 0x000ee80000300800 */
[----:B------:R1:W-:Y:S04]  /*4f330*/  @P6 STG.E desc[UR6][R22.64], R16 ;  /* 0x0000001016006986 */ /* 0x0003e8000c101906 */
[----:B------:R-:W3:Y:S01]  /*4f340*/  LDL.LU R17, [R1+0x113c] ;  /* 0x00113c0001117983 */ /* 0x000ee20000300800 */
[----:B------:R-:W-:-:S02]  /*4f350*/  @P1 LOP3.LUT R0, R0, 0x400, RZ, 0xfc, !PT ;  /* 0x0000040000001812 */ /* 0x000fc400078efcff */
[----:B------:R-:W-:Y:S01]  /*4f360*/  LOP3.LUT P1, RZ, R11, 0x10000000, RZ, 0xc0, !PT ;  /* 0x100000000bff7812 */ /* 0x000fe2000782c0ff */
[C---:B-1----:R-:W-:Y:S01]  /*4f370*/  IMAD.WIDE R22, R14.reuse, 0x4, R2 ;  /* 0x000000040e167825 */ /* 0x042fe200078e0202 */
[----:B------:R-:W3:Y:S04]  /*4f380*/  LDL.LU R16, [R1+0x8fc] ;  /* 0x0008fc0001107983 */ /* 0x000ee80000300800 */
[----:B------:R1:W-:Y:S02]  /*4f390*/  @P0 STG.E desc[UR6][R22.64], R15 ;  /* 0x0000000f16000986 */ /* 0x0003e4000c101906 */
[----:B-1----:R-:W-:Y:S02]  /*4f3a0*/  IMAD.WIDE R22, R14, 0x4, R4 ;  /* 0x000000040e167825 */ /* 0x002fe400078e0204 */
[----:B------:R-:W3:Y:S04]  /*4f3b0*/  LDL.LU R15, [R1+0x4fc] ;  /* 0x0004fc00010f7983 */ /* 0x000ee80000300800 */
[----:B------:R2:W-:Y:S01]  /*4f3c0*/  @P1 STG.E desc[UR6][R22.64], R164 ;  /* 0x000000a416001986 */ /* 0x0005e2000c101906 */
[----:B------:R-:W-:-:S03]  /*4f3d0*/  LOP3.LUT P1, RZ, R0, 0x400, RZ, 0xc0, !PT ;  /* 0x0000040000ff7812 */ /* 0x000fc6000782c0ff */
[----:B------:R-:W3:Y:S01]  /*4f3e0*/  LDL.LU R14, [R1+0x1140] ;  /* 0x00114000010e7983 */ /* 0x000ee20000300800 */
[----:B--2---:R-:W-:-:S09]  /*4f3f0*/  IMAD.WIDE R22, R13, 0x4, R2 ;  /* 0x000000040d167825 */ /* 0x004fd200078e0202 */
[----:B------:R1:W-:Y:S02]  /*4f400*/  @P1 STG.E desc[UR6][R22.64], R165 ;  /* 0x000000a516001986 */ /* 0x0003e4000c101906 */
[----:B-1----:R-:W-:Y:S02]  /*4f410*/  IMAD.WIDE R22, R13, 0x4, R4 ;  /* 0x000000040d167825 */ /* 0x002fe400078e0204 */
[----:B------:R-:W2:Y:S01]  /*4f420*/  LDL.LU R13, [R1+0xfc] ;  /* 0x0000fc00010d7983 */ /* 0x000ea20000300800 */
        /* <DEDUP_REMOVED lines=21> */
[----:B----4-:R1:W-:Y:S01]  /*4f580*/  @P1 STG.E desc[UR6][R22.64], R231 ;  /* 0x000000e716001986 */ /* 0x0103e2000c101906 */
[----:B------:R-:W-:Y:S01]  /*4f590*/  LOP3.LUT P4, RZ, R12, 0x80, RZ, 0xc0, !PT ;  /* 0x000000800cff7812 */ /* 0x000fe2000788c0ff */
[----:B-1----:R-:W-:-:S05]  /*4f5a0*/  IMAD.WIDE R22, R20, 0x4, R2 ;  /* 0x0000000414167825 */ /* 0x002fca00078e0202 */
[----:B------:R1:W-:Y:S01]  /*4f5b0*/  @P2 STG.E desc[UR6][R22.64], R230 ;  /* 0x000000e616002986 */ /* 0x0003e2000c101906 */
[----:B------:R-:W-:Y:S01]  /*4f5c0*/  LOP3.LUT P5, RZ, R12, 0x100, RZ, 0xc0, !PT ;  /* 0x000001000cff7812 */ /* 0x000fe200078ac0ff */
[----:B-1----:R-:W-:Y:S01]  /*4f5d0*/  IMAD.WIDE R22, R20, 0x4, R4 ;  /* 0x0000000414167825 */ /* 0x002fe200078e0204 */
[C---:B------:R-:W-:Y:S01]  /*4f5e0*/  LOP3.LUT P6, RZ, R12.reuse, 0x200, RZ, 0xc0, !PT ;  /* 0x000002000cff7812 */ /* 0x040fe200078cc0ff */
[----:B------:R-:W4:Y:S04]  /*4f5f0*/  LDL.LU R20, [R1+0xcf0] ;  /* 0x000cf00001147983 */ /* 0x000f280000300800 */
[----:B---3--:R1:W-:Y:S01]  /*4f600*/  @P3 STG.E desc[UR6][R22.64], R19 ;  /* 0x0000001316003986 */ /* 0x0083e2000c101906 */
[----:B------:R-:W-:Y:S01]  /*4f610*/  LOP3.LUT P0, RZ, R12, 0x400, RZ, 0xc0, !PT ;  /* 0x000004000cff7812 */ /* 0x000fe2000780c0ff */
[----:B-1----:R-:W-:-:S05]  /*4f620*/  IMAD.WIDE R22, R17, 0x4, R2 ;  /* 0x0000000411167825 */ /* 0x002fca00078e0202 */
[----:B------:R1:W-:Y:S02]  /*4f630*/  @P4 STG.E desc[UR6][R22.64], R18 ;  /* 0x0000001216004986 */ /* 0x0003e4000c101906 */
[----:B-1----:R-:W-:-:S05]  /*4f640*/  IMAD.WIDE R22, R17, 0x4, R4 ;  /* 0x0000000411167825 */ /* 0x002fca00078e0204 */
[----:B------:R1:W-:Y:S02]  /*4f650*/  @P5 STG.E desc[UR6][R22.64], R16 ;  /* 0x0000001016005986 */ /* 0x0003e4000c101906 */
[----:B-1----:R-:W-:-:S05]  /*4f660*/  IMAD.WIDE R22, R14, 0x4, R2 ;  /* 0x000000040e167825 */ /* 0x002fca00078e0202 */
[----:B------:R1:W-:Y:S02]  /*4f670*/  @P6 STG.E desc[UR6][R22.64], R15 ;  /* 0x0000000f16006986 */ /* 0x0003e4000c101906 */
[----:B-1----:R-:W-:-:S05]  /*4f680*/  IMAD.WIDE R22, R14, 0x4, R4 ;  /* 0x000000040e167825 */ /* 0x002fca00078e0204 */
[----:B--2---:R1:W-:Y:S04]  /*4f690*/  @P0 STG.E desc[UR6][R22.64], R13 ;  /* 0x0000000d16000986 */ /* 0x0043e8000c101906 */
[----:B-1----:R-:W2:Y:S04]  /*4f6a0*/  LDL.LU R13, [R1+0x1144] ;  /* 0x00114400010d7983 */ /* 0x002ea80000300800 */
[----:B------:R-:W3:Y:S04]  /*4f6b0*/  LDL.LU R19, [R1+0x900] ;  /* 0x0009000001137983 */ /* 0x000ee80000300800 */
[----:B------:R-:W3:Y:S04]  /*4f6c0*/  LDL.LU R18, [R1+0x500] ;  /* 0x0005000001127983 */ /* 0x000ee80000300800 */
[----:B------:R-:W3:Y:S04]  /*4f6d0*/  LDL.LU R17, [R1+0x1148] ;  /* 0x0011480001117983 */ /* 0x000ee80000300800 */
[----:B------:R-:W3:Y:S04]  /*4f6e0*/  LDL.LU R16, [R1+0x100] ;  /* 0x0001000001107983 */ /* 0x000ee80000300800 */
[----:B------:R-:W3:Y:S04]  /*4f6f0*/  LDL.LU R15, [R1+0xcf4] ;  /* 0x000cf400010f7983 */ /* 0x000ee80000300800 */
[----:B------:R-:W3:Y:S01]  /*4f700*/  LDL.LU R14, [R1+0x1150] ;  /* 0x00115000010e7983 */ /* 0x000ee20000300800 */
[----:B------:R-:W-:-:S02]  /*4f710*/  LOP3.LUT P4, RZ, R12, 0x800, RZ, 0xc0, !PT ;  /* 0x000008000cff7812 */ /* 0x000fc4000788c0ff */
        /* <DEDUP_REMOVED lines=19> */
[----:B------:R-:W-:Y:S02]  /*4f850*/  LOP3.LUT R0, R0, 0xfffffffd, RZ, 0xc0, !PT ;  /* 0xfffffffd00007812 */ /* 0x000fe400078ec0ff */
[C---:B------:R-:W-:Y:S02]  /*4f860*/  LOP3.LUT P5, RZ, R12.reuse, 0x1000, RZ, 0xc0, !PT ;  /* 0x000010000cff7812 */ /* 0x040fe400078ac0ff */
[----:B------:R-:W-:-:S07]  /*4f870*/  LOP3.LUT P6, RZ, R12, 0x2000, RZ, 0xc0, !PT ;  /* 0x000020000cff7812 */ /* 0x000fce00078cc0ff */
[----:B------:R-:W-:Y:S02]  /*4f880*/  @P1 LOP3.LUT R0, R0, 0x2, RZ, 0xfc, !PT ;  /* 0x0000000200001812 */ /* 0x000fe400078efcff */
[C---:B------:R-:W-:Y:S02]  /*4f890*/  LOP3.LUT P1, RZ, R12.reuse, 0x10000, RZ, 0xc0, !PT ;  /* 0x000100000cff7812 */ /* 0x040fe4000782c0ff */
[----:B------:R-:W-:Y:S02]  /*4f8a0*/  LOP3.LUT P0, RZ, R12, 0x4000, RZ, 0xc0, !PT ;  /* 0x000040000cff7812 */ /* 0x000fe4000780c0ff */
[----:B------:R-:W-:-:S09]  /*4f8b0*/  LOP3.LUT R0, R0, 0xfffffffb, RZ, 0xc0, !PT ;  /* 0xfffffffb00007812 */ /* 0x000fd200078ec0ff */
[----:B------:R-:W-:Y:S02]  /*4f8c0*/  @P1 LOP3.LUT R0, R0, 0x4, RZ, 0xfc, !PT ;  /* 0x0000000400001812 */ /* 0x000fe400078efcff */
[----:B------:R-:W-:Y:S01]  /*4f8d0*/  LOP3.LUT P1, RZ, R12, 0x8000, RZ, 0xc0, !PT ;  /* 0x000080000cff7812 */ /* 0x000fe2000782c0ff */
        /* <DEDUP_REMOVED lines=18> */
[----:B---3--:R1:W-:Y:S02]  /*4fa00*/  @P5 STG.E desc[UR6][R22.64], R19 ;  /* 0x0000001316005986 */ /* 0x0083e4000c101906 */
[----:B-1----:R-:W-:-:S02]  /*4fa10*/  IMAD.WIDE R22, R17, 0x4, R2 ;  /* 0x0000000411167825 */ /* 0x002fc400078e0202 */
[----:B------:R-:W3:Y:S04]  /*4fa20*/  LDL.LU R19, [R1+0x10c] ;  /* 0x00010c0001137983 */ /* 0x000ee80000300800 */
[----:B------:R1:W-:Y:S02]  /*4fa30*/  @P6 STG.E desc[UR6][R22.64], R18 ;  /* 0x0000001216006986 */ /* 0x0003e4000c101906 */
[----:B-1----:R-:W-:Y:S02]  /*4fa40*/  IMAD.WIDE R22, R17, 0x4, R4 ;  /* 0x0000000411167825 */ /* 0x002fe400078e0204 */
[----:B------:R-:W3:Y:S04]  /*4fa50*/  LDL.LU R18, [R1+0xd00] ;  /* 0x000d000001127983 */ /* 0x000ee80000300800 */
[----:B------:R-:W3:Y:S04]  /*4fa60*/  LDL.LU R17, [R1+0x1168] ;  /* 0x0011680001117983 */ /* 0x000ee80000300800 */
[----:B------:R1:W-:Y:S02]  /*4fa70*/  @P0 STG.E desc[UR6][R22.64], R16 ;  /* 0x0000001016000986 */ /* 0x0003e4000c101906 */
[----:B-1----:R-:W-:-:S05]  /*4fa80*/  IMAD.WIDE R22, R14, 0x4, R2 ;  /* 0x000000040e167825 */ /* 0x002fca00078e0202 */
[----:B------:R1:W-:Y:S02]  /*4fa90*/  @P1 STG.E desc[UR6][R22.64], R15 ;  /* 0x0000000f16001986 */ /* 0x0003e4000c101906 */
[----:B-1----:R-:W-:Y:S02]  /*4faa0*/  IMAD.WIDE R22, R14, 0x4, R4 ;  /* 0x000000040e167825 */ /* 0x002fe400078e0204 */
[----:B------:R-:W3:Y:S04]  /*4fab0*/  LDL.LU R15, [R1+0x910] ;  /* 0x00091000010f7983 */ /* 0x000ee80000300800 */
[----:B------:R-:W3:Y:S04]  /*4fac0*/  LDL.LU R14, [R1+0x510] ;  /* 0x00051000010e7983 */ /* 0x000ee80000300800 */
[----:B------:R-:W3:Y:S01]  /*4fad0*/  LDL.LU R16, [R1+0x1164] ;  /* 0x0011640001107983 */ /* 0x000ee20000300800 */
[----:B------:R-:W-:-:S02]  /*4fae0*/  LOP3.LUT P1, RZ, R0, 0x4, RZ, 0xc0, !PT ;  /* 0x0000000400ff7812 */ /* 0x000fc4000782c0ff */
[C---:B------:R-:W-:Y:S02]  /*4faf0*/  LOP3.LUT P2, RZ, R12.reuse, 0x1000000, RZ, 0xc0, !PT ;  /* 0x010000000cff7812 */ /* 0x040fe4000784c0ff */
[C---:B------:R-:W-:Y:S02]  /*4fb00*/  LOP3.LUT P3, RZ, R12.reuse, 0x2000000, RZ, 0xc0, !PT ;  /* 0x020000000cff7812 */ /* 0x040fe4000786c0ff */
[C---:B------:R-:W-:Y:S02]  /*4fb10*/  LOP3.LUT P4, RZ, R12.reuse, 0x4000000, RZ, 0xc0, !PT ;  /* 0x040000000cff7812 */ /* 0x040fe4000788c0ff */
[C---:B------:R-:W-:Y:S02]  /*4fb20*/  LOP3.LUT P5, RZ, R12.reuse, 0x8000000, RZ, 0xc0, !PT ;  /* 0x080000000cff7812 */ /* 0x040fe400078ac0ff */
[C---:B------:R-:W-:Y:S02]  /*4fb30*/  LOP3.LUT P6, RZ, R12.reuse, 0x10000000, RZ, 0xc0, !PT ;  /* 0x100000000cff7812 */ /* 0x040fe400078cc0ff */
[----:B------:R-:W-:Y:S01]  /*4fb40*/  LOP3.LUT P0, RZ, R12, 0x20000000, RZ, 0xc0, !PT ;  /* 0x200000000cff7812 */ /* 0x000fe2000780c0ff */
[----:B--2---:R4:W-:Y:S01]  /*4fb50*/  @P1 STG.E desc[UR6][R22.64], R13 ;  /* 0x0000000d16001986 */ /* 0x0049e2000c101906 */
[----:B------:R-:W-:Y:S01]  /*4fb60*/  LOP3.LUT P1, RZ, R0, 0x2, RZ, 0xc0, !PT ;  /* 0x0000000200ff7812 */ /* 0x000fe2000782c0ff */
[----:B----4-:R-:W-:-:S02]  /*4fb70*/  IMAD.WIDE R22, R165, 0x4, R2 ;  /* 0x00000004a5167825 */ /* 0x010fc400078e0202 */
        /* <DEDUP_REMOVED lines=19> */
[----:B------:R1:W-:Y:S02]  /*4fcb0*/  @P1 STG.E desc[UR6][R22.64], R248 ;  /* 0x000000f816001986 */ /* 0x0003e4000c101906 */
[----:B-1----:R-:W-:-:S05]  /*4fcc0*/  IMAD.WIDE R22, R252, 0x4, R4 ;  /* 0x00000004fc167825 */ /* 0x002fca00078e0204 */
[----:B------:R1:W-:Y:S02]  /*4fcd0*/  @P2 STG.E desc[UR6][R22.64], R231 ;  /* 0x000000e716002986 */ /* 0x0003e4000c101906 */
[----:B-1----:R-:W-:-:S05]  /*4fce0*/  IMAD.WIDE R22, R20, 0x4, R2 ;  /* 0x0000000414167825 */ /* 0x002fca00078e0202 */
[----:B------:R1:W-:Y:S02]  /*4fcf0*/  @P3 STG.E desc[UR6][R22.64], R230 ;  /* 0x000000e616003986 */ /* 0x0003e4000c101906 */
[----:B-1----:R-:W-:-:S05]  /*4fd00*/  IMAD.WIDE R22, R20, 0x4, R4 ;  /* 0x0000000414167825 */ /* 0x002fca00078e0204 */
[----:B---3--:R1:W-:Y:S02]  /*4fd10*/  @P4 STG.E desc[UR6][R22.64], R19 ;  /* 0x0000001316004986 */ /* 0x0083e4000c101906 */
[----:B-1----:R-:W-:-:S05]  /*4fd20*/  IMAD.WIDE R22, R17, 0x4, R2 ;  /* 0x0000000411167825 */ /* 0x002fca00078e0202 */
[----:B------:R1:W-:Y:S02]  /*4fd30*/  @P5 STG.E desc[UR6][R22.64], R18 ;  /* 0x0000001216005986 */ /* 0x0003e4000c101906 */
[----:B-1----:R-:W-:Y:S02]  /*4fd40*/  IMAD.WIDE R22, R17, 0x4, R4 ;  /* 0x0000000411167825 */ /* 0x002fe400078e0204 */
[----:B------:R-:W3:Y:S04]  /*4fd50*/  LDL.LU R17, [R1+0x1174] ;  /* 0x0011740001117983 */ /* 0x000ee80000300800 */
[----:B------:R1:W-:Y:S02]  /*4fd60*/  @P6 STG.E desc[UR6][R22.64], R15 ;  /* 0x0000000f16006986 */ /* 0x0003e4000c101906 */
[----:B-1----:R-:W-:-:S05]  /*4fd70*/  IMAD.WIDE R22, R16, 0x4, R2 ;  /* 0x0000000410167825 */ /* 0x002fca00078e0202 */
[----:B------:R1:W-:Y:S04]  /*4fd80*/  @P0 STG.E desc[UR6][R22.64], R14 ;  /* 0x0000000e16000986 */ /* 0x0003e8000c101906 */
[----:B-1----:R-:W4:Y:S04]  /*4fd90*/  LDL.LU R14, [R1+0x110] ;  /* 0x00011000010e7983 */ /* 0x002f280000300800 */
[----:B------:R-:W3:Y:S04]  /*4fda0*/  LDL.LU R15, [R1+0xd04] ;  /* 0x000d0400010f7983 */ /* 0x000ee80000300800 */
[----:B------:R-:W3:Y:S01]  /*4fdb0*/  LDL.LU R20, [R1+0x116c] ;  /* 0x00116c0001147983 */ /* 0x000ee20000300800 */
[----:B------:R-:W-:-:S03]  /*4fdc0*/  LOP3.LUT P4, RZ, R12, 0x40000000, RZ, 0xc0, !PT ;  /* 0x400000000cff7812 */ /* 0x000fc6000788c0ff */
[----:B------:R-:W3:Y:S01]  /*4fdd0*/  LDL.LU R19, [R1+0x914] ;  /* 0x0009140001137983 */ /* 0x000ee20000300800 */
[----:B------:R-:W-:-:S03]  /*4fde0*/  IMAD.WIDE R22, R16, 0x4, R4 ;  /* 0x0000000410167825 */ /* 0x000fc600078e0204 */
[----:B------:R-:W3:Y:S01]  /*4fdf0*/  LDL.LU R18, [R1+0x514] ;  /* 0x0005140001127983 */ /* 0x000ee20000300800 */
[----:B------:R-:W-:-:S03]  /*4fe00*/  LOP3.LUT P5, RZ, R12, 0x80000000, RZ, 0xc0, !PT ;  /* 0x800000000cff7812 */ /* 0x000fc600078ac0ff */
[----:B------:R-:W3:Y:S01]  /*4fe10*/  LDL.LU R16, [R1+0x1170] ;  /* 0x0011700001107983 */ /* 0x000ee20000300800 */
[----:B------:R-:W-:Y:S02]  /*4fe20*/  LOP3.LUT R10, R10, 0xfff7ffff, RZ, 0xc0, !PT ;  /* 0xfff7ffff0a0a7812 */ /* 0x000fe400078ec0ff */
[----:B--2---:R-:W-:-:S13]  /*4fe30*/  LOP3.LUT P1, RZ, R13, 0x400, RZ, 0xc0, !PT ;  /* 0x000004000dff7812 */ /* 0x004fda000782c0ff */
[----:B------:R-:W-:Y:S02]  /*4fe40*/  @P1 LOP3.LUT R10, R10, 0x80000, RZ, 0xfc, !PT ;  /* 0x000800000a0a1812 */ /* 0x000fe400078efcff */
[----:B------:R-:W-:Y:S02]  /*4fe50*/  LOP3.LUT P1, RZ, R13, 0x200, RZ, 0xc0, !PT ;  /* 0x000002000dff7812 */ /* 0x000fe4000782c0ff */
[----:B------:R-:W-:Y:S01]  /*4fe60*/  LOP3.LUT R10, R10, 0xffefffff, RZ, 0xc0, !PT ;  /* 0xffefffff0a0a7812 */ /* 0x000fe200078ec0ff */
[----:B----4-:R1:W-:Y:S04]  /*4fe70*/  @P4 STG.E desc[UR6][R22.64], R14 ;  /* 0x0000000e16004986 */ /* 0x0103e8000c101906 */
[----:B-1----:R-:W2:Y:S01]  /*4fe80*/  LDL.LU R14, [R1+0x114] ;  /* 0x00011400010e7983 */ /* 0x002ea20000300800 */
[----:B---3--:R-:W-:-:S05]  /*4fe90*/  IMAD.WIDE R22, R20, 0x4, R2 ;  /* 0x0000000414167825 */ /* 0x008fca00078e0202 */
[----:B------:R1:W-:Y:S04]  /*4fea0*/  @P5 STG.E desc[UR6][R22.64], R15 ;  /* 0x0000000f16005986 */ /* 0x0003e8000c101906 */
[----:B-1----:R-:W3:Y:S04]  /*4feb0*/  LDL.LU R15, [R1+0xd08] ;  /* 0x000d0800010f7983 */ /* 0x002ee80000300800 */
[----:B------:R-:W4:Y:S01]  /*4fec0*/  LDL.LU R0, [R1+0x918] ;  /* 0x0009180001007983 */ /* 0x000f220000300800 */
[----:B------:R-:W-:Y:S02]  /*4fed0*/  @P1 LOP3.LUT R10, R10, 0x100000, RZ, 0xfc, !PT ;  /* 0x001000000a0a1812 */ /* 0x000fe400078efcff */
[----:B------:R-:W-:Y:S01]  /*4fee0*/  LOP3.LUT P1, RZ, R13, 0x100, RZ, 0xc0, !PT ;  /* 0x000001000dff7812 */ /* 0x000fe2000782c0ff */
[----:B------:R-:W4:Y:S04]  /*4fef0*/  LDL.LU R164, [R1+0x518] ;  /* 0x0005180001a47983 */ /* 0x000f280000300800 */
[----:B------:R-:W4:Y:S01]  /*4ff00*/  LDL.LU R165, [R1+0x1178] ;  /* 0x0011780001a57983 */ /* 0x000f220000300800 */
[----:B------:R-:W-:-:S03]  /*4ff10*/  LOP3.LUT R10, R10, 0xffdfffff, RZ, 0xc0, !PT ;  /* 0xffdfffff0a0a7812 */ /* 0x000fc600078ec0ff */
[----:B------:R-:W4:Y:S04]  /*4ff20*/  LDL.LU R228, [R1+0x118] ;  /* 0x0001180001e47983 */ /* 0x000f280000300800 */
[----:B------:R-:W-:Y:S01]  /*4ff30*/  @P1 LOP3.LUT R10, R10, 0x200000, RZ, 0xfc, !PT ;  /* 0x002000000a0a1812 */ /* 0x000fe200078efcff */
[----:B------:R-:W4:Y:S01]  /*4ff40*/  LDL.LU R229, [R1+0xd0c] ;  /* 0x000d0c0001e57983 */ /* 0x000f220000300800 */
[----:B------:R-:W-:Y:S02]  /*4ff50*/  LOP3.LUT P1, RZ, R13, 0x80, RZ, 0xc0, !PT ;  /* 0x000000800dff7812 */ /* 0x000fe4000782c0ff */
[----:B------:R-:W-:Y:S01]  /*4ff60*/  LOP3.LUT R10, R10, 0xffbfffff, RZ, 0xc0, !PT ;  /* 0xffbfffff0a0a7812 */ /* 0x000fe200078ec0ff */
[----:B------:R-:W4:Y:S04]  /*4ff70*/  LDL.LU R166, [R1+0x1180] ;  /* 0x0011800001a67983 */ /* 0x000f280000300800 */
[----:B------:R-:W4:Y:S04]  /*4ff80*/  LDL.LU R167, [R1+0x91c] ;  /* 0x00091c0001a77983 */ /* 0x000f280000300800 */
[----:B------:R-:W4:Y:S02]  /*4ff90*/  LDL.LU R251, [R1+0x51c] ;  /* 0x00051c0001fb7983 */ /* 0x000f240000300800 */
[----:B------:R-:W-:-:S02]  /*4ffa0*/  @P1 LOP3.LUT R10, R10, 0x400000, RZ, 0xfc, !PT ;  /* 0x004000000a0a1812 */ /* 0x000fc400078efcff */
[C---:B------:R-:W-:Y:S01]  /*4ffb0*/  LOP3.LUT P1, RZ, R13.reuse, 0x40, RZ, 0xc0, !PT ;  /* 0x000000400dff7812 */ /* 0x040fe2000782c0ff */
[----:B------:R-:W4:Y:S01]  /*4ffc0*/  LDL.LU R250, [R1+0x117c] ;  /* 0x00117c0001fa7983 */ /* 0x000f220000300800 */
[----:B------:R-:W-:Y:S02]  /*4ffd0*/  LOP3.LUT R10, R10, 0xff7fffff, RZ, 0xc0, !PT ;  /* 0xff7fffff0a0a7812 */ /* 0x000fe400078ec0ff */
[C---:B------:R-:W-:Y:S01]  /*4ffe0*/  LOP3.LUT P6, RZ, R13.reuse, 0x1, RZ, 0xc0, !PT ;  /* 0x000000010dff7812 */ /* 0x040fe200078cc0ff */
[----:B------:R-:W4:Y:S01]  /*4fff0*/  LDL.LU R249, [R1+0x11c] ;  /* 0x00011c0001f97983 */ /* 0x000f220000300800 */
[----:B------:R-:W-:-:S03]  /*50000*/  LOP3.LUT P0, RZ, R13, 0x2, RZ, 0xc0, !PT ;  /* 0x000000020dff7812 */ /* 0x000fc6000780c0ff */
[----:B------:R-:W4:Y:S04]  /*50010*/  LDL.LU R248, [R1+0xd10] ;  /* 0x000d100001f87983 */ /* 0x000f280000300800 */
[----:B------:R-:W-:Y:S01]  /*50020*/  @P1 LOP3.LUT R10, R10, 0x800000, RZ, 0xfc, !PT ;  /* 0x008000000a0a1812 */ /* 0x000fe200078efcff */
[----:B------:R-:W4:Y:S01]  /*50030*/  LDL.LU R252, [R1+0x1184] ;  /* 0x0011840001fc7983 */ /* 0x000f220000300800 */
[C---:B------:R-:W-:Y:S02]  /*50040*/  LOP3.LUT P1, RZ, R13.reuse, 0x20, RZ, 0xc0, !PT ;  /* 0x000000200dff7812 */ /* 0x040fe4000782c0ff */
[----:B------:R-:W-:Y:S01]  /*50050*/  LOP3.LUT R10, R10, 0xfeffffff, RZ, 0xc0, !PT ;  /* 0xfeffffff0a0a7812 */ /* 0x000fe200078ec0ff */
[----:B------:R-:W-:Y:S01]  /*50060*/  IMAD.WIDE R22, R20, 0x4, R4 ;  /* 0x0000000414167825 */ /* 0x000fe200078e0204 */
[----:B------:R-:W4:Y:S09]  /*50070*/  LDL.LU R231, [R1+0x920] ;  /* 0x0009200001e77983 */ /* 0x000f320000300800 */
[----:B------:R-:W-:Y:S01]  /*50080*/  @P1 LOP3.LUT R10, R10, 0x1000000, RZ, 0xfc, !PT ;  /* 0x010000000a0a1812 */ /* 0x000fe200078efcff */
[----:B------:R1:W-:Y:S01]  /*50090*/  @P6 STG.E desc[UR6][R22.64], R19 ;  /* 0x0000001316006986 */ /* 0x0003e2000c101906 */
[----:B------:R-:W-:-:S02]  /*500a0*/  LOP3.LUT P1, RZ, R13, 0x10, RZ, 0xc0, !PT ;  /* 0x000000100dff7812 */ /* 0x000fc4000782c0ff */
[----:B------:R-:W-:Y:S01]  /*500b0*/  LOP3.LUT R10, R10, 0xfdffffff, RZ, 0xc0, !PT ;  /* 0xfdffffff0a0a7812 */ /* 0x000fe200078ec0ff */
[----:B------:R-:W4:Y:S04]  /*500c0*/  LDL.LU R230, [R1+0x520] ;  /* 0x0005200001e67983 */ /* 0x000f280000300800 */
[----:B------:R-:W4:Y:S01]  /*500d0*/  LDL.LU R20, [R1+0x118c] ;  /* 0x00118c0001147983 */ /* 0x000f220000300800 */
[----:B-1----:R-:W-:-:S03]  /*500e0*/  IMAD.WIDE R22, R17, 0x4, R2 ;  /* 0x0000000411167825 */ /* 0x002fc600078e0202 */
[----:B------:R-:W4:Y:S02]  /*500f0*/  LDL.LU R19, [R1+0x120] ;  /* 0x0001200001137983 */ /* 0x000f240000300800 */
[----:B------:R-:W-:Y:S02]  /*50100*/  @P1 LOP3.LUT R10, R10, 0x2000000, RZ, 0xfc, !PT ;  /* 0x020000000a0a1812 */ /* 0x000fe400078efcff */
[----:B------:R-:W-:Y:S02]  /*50110*/  LOP3.LUT P1, RZ, R13, 0x8, RZ, 0xc0, !PT ;  /* 0x000000080dff7812 */ /* 0x000fe4000782c0ff */
[----:B------:R-:W-:Y:S01]  /*50120*/  LOP3.LUT R10, R10, 0xfbffffff, RZ, 0xc0, !PT ;  /* 0xfbffffff0a0a7812 */ /* 0x000fe200078ec0ff */
[----:B------:R1:W-:Y:S10]  /*50130*/  @P0 STG.E desc[UR6][R22.64], R18 ;  /* 0x0000001216000986 */ /* 0x0003f4000c101906 */
[----:B------:R-:W-:-:S02]  /*50140*/  @P1 LOP3.LUT R10, R10, 0x4000000, RZ, 0xfc, !PT ;  /* 0x040000000a0a1812 */ /* 0x000fc400078efcff */
[----:B------:R-:W-:Y:S01]  /*50150*/  LOP3.LUT P1, RZ, R13, 0x4, RZ, 0xc0, !PT ;  /* 0x000000040dff7812 */ /* 0x000fe2000782c0ff */
[----:B-1----:R-:W-:Y:S01]  /*50160*/  IMAD.WIDE R22, R17, 0x4, R4 ;  /* 0x0000000411167825 */ /* 0x002fe200078e0204 */
[----:B------:R-:W4:Y:S04]  /*50170*/  LDL.LU R18, [R1+0xd14] ;  /* 0x000d140001127983 */ /* 0x000f280000300800 */
[----:B------:R-:W4:Y:S07]  /*50180*/  LDL.LU R17, [R1+0x1188] ;  /* 0x0011880001117983 */ /* 0x000f2e0000300800 */
[----:B--2---:R1:W-:Y:S01]  /*50190*/  @P1 STG.E desc[UR6][R22.64], R14 ;  /* 0x0000000e16001986 */ /* 0x0043e2000c101906 */
[----:B------:R-:W-:Y:S01]  /*501a0*/  LOP3.LUT P1, RZ, R10, 0x4000000, RZ, 0xc0, !PT ;  /* 0x040000000aff7812 */ /* 0x000fe2000782c0ff */
[----:B-1----:R-:W-:-:S02]  /*501b0*/  IMAD.WIDE R22, R16, 0x4, R2 ;  /* 0x0000000410167825 */ /* 0x002fc400078e0202 */
[----:B------:R-:W2:Y:S10]  /*501c0*/  LDL.LU R14, [R1+0x17b0] ;  /* 0x0017b000010e7983 */ /* 0x000eb40000300800 */
[----:B---3--:R1:W-:Y:S04]  /*501d0*/  @P1 STG.E desc[UR6][R22.64], R15 ;  /* 0x0000000f16001986 */ /* 0x0083e8000c101906 */
[----:B-1----:R-:W3:Y:S01]  /*501e0*/  LDL.LU R15, [R1+0x17ac] ;  /* 0x0017ac00010f7983 */ /* 0x002ee20000300800 */
[----:B------:R-:W-:-:S03]  /*501f0*/  IMAD.WIDE R22, R16, 0x4, R4 ;  /* 0x0000000410167825 */ /* 0x000fc600078e0204 */
[----:B------:R-:W2:Y:S01]  /*50200*/  LDL.LU R16, [R1+0x924] ;  /* 0x0009240001107983 */ /* 0x000ea20000300800 */
[----:B------:R-:W-:-:S13]  /*50210*/  LOP3.LUT P1, RZ, R10, 0x2000000, RZ, 0xc0, !PT ;  /* 0x020000000aff7812 */ /* 0x000fda000782c0ff */
[----:B----4-:R1:W-:Y:S01]  /*50220*/  @P1 STG.E desc[UR6][R22.64], R0 ;  /* 0x0000000016001986 */ /* 0x0103e2000c101906 */
        /* <DEDUP_REMOVED lines=32> */
[C---:B-1----:R-:W-:Y:S02]  /*50430*/  IMAD.WIDE R22, R17.reuse, 0x4, R2 ;  /* 0x0000000411167825 */ /* 0x042fe400078e0202 */
[----:B------:R-:W4:Y:S04]  /*50440*/  LDL.LU R19, [R1+0x528] ;  /* 0x0005280001137983 */ /* 0x000f280000300800 */
[----:B------:R1:W-:Y:S02]  /*50450*/  @P6 STG.E desc[UR6][R22.64], R18 ;  /* 0x0000001216006986 */ /* 0x0003e4000c101906 */
[----:B-1----:R-:W-:-:S02]  /*50460*/  IMAD.WIDE R22, R17, 0x4, R4 ;  /* 0x0000000411167825 */ /* 0x002fc400078e0204 */
[----:B------:R-:W3:Y:S04]  /*50470*/  LDL.LU R18, [R1+0x1194] ;  /* 0x0011940001127983 */ /* 0x000ee80000300800 */
[----:B------:R-:W4:Y:S04]  /*50480*/  LDL.LU R17, [R1+0x524] ;  /* 0x0005240001117983 */ /* 0x000f280000300800 */
[----:B--2---:R1:W-:Y:S04]  /*50490*/  @P0 STG.E desc[UR6][R22.64], R16 ;  /* 0x0000001016000986 */ /* 0x0043e8000c101906 */
[----:B-1----:R-:W2:Y:S04]  /*504a0*/  LDL.LU R16, [R1+0x1190] ;  /* 0x0011900001107983 */ /* 0x002ea80000300800 */
[----:B------:R-:W3:Y:S04]  /*504b0*/  LDL.LU R248, [R1+0x124] ;  /* 0x0001240001f87983 */ /* 0x000ee80000300800 */
[----:B------:R-:W3:Y:S04]  /*504c0*/  LDL.LU R252, [R1+0xd18] ;  /* 0x000d180001fc7983 */ /* 0x000ee80000300800 */
[----:B------:R-:W3:Y:S04]  /*504d0*/  LDL.LU R231, [R1+0x1198] ;  /* 0x0011980001e77983 */ /* 0x000ee80000300800 */
[----:B------:R-:W3:Y:S01]  /*504e0*/  LDL.LU R230, [R1+0x928] ;  /* 0x0009280001e67983 */ /* 0x000ee20000300800 */
[----:B------:R-:W-:-:S03]  /*504f0*/  LOP3.LUT P4, RZ, R13, 0x20000, RZ, 0xc0, !PT ;  /* 0x000200000dff7812 */ /* 0x000fc6000788c0ff */
[----:B------:R-:W3:Y:S01]  /*50500*/  LDL.LU R20, [R1+0x128] ;  /* 0x0001280001147983 */ /* 0x000ee20000300800 */
        /* <DEDUP_REMOVED lines=13> */
[----:B--2---:R-:W-:-:S05]  /*505e0*/  IMAD.WIDE R22, R16, 0x4, R2 ;  /* 0x0000000410167825 */ /* 0x004fca00078e0202 */
[----:B----4-:R1:W-:Y:S02]  /*505f0*/  @P4 STG.E desc[UR6][R22.64], R17 ;  /* 0x0000001116004986 */ /* 0x0103e4000c101906 */
[----:B-1----:R-:W-:Y:S02]  /*50600*/  IMAD.WIDE R22, R16, 0x4, R4 ;  /* 0x0000000410167825 */ /* 0x002fe400078e0204 */
[----:B------:R-:W2:Y:S04]  /*50610*/  LDL.LU R16, [R1+0xd1c] ;  /* 0x000d1c0001107983 */ /* 0x000ea80000300800 */
[----:B------:R-:W4:Y:S04]  /*50620*/  LDL.LU R17, [R1+0x119c] ;  /* 0x00119c0001117983 */ /* 0x000f280000300800 */
[----:B------:R-:W2:Y:S04]  /*50630*/  LDL.LU R164, [R1+0x92c] ;  /* 0x00092c0001a47983 */ /* 0x000ea80000300800 */
[----:B------:R-:W2:Y:S04]  /*50640*/  LDL.LU R228, [R1+0x11a4] ;  /* 0x0011a40001e47983 */ /* 0x000ea80000300800 */
[----:B------:R-:W2:Y:S01]  /*50650*/  LDL.LU R165, [R1+0x52c] ;  /* 0x00052c0001a57983 */ /* 0x000ea20000300800 */
[----:B------:R-:W-:-:S03]  /*50660*/  LOP3.LUT R10, R10, 0xffff7fff, RZ, 0xc0, !PT ;  /* 0xffff7fff0a0a7812 */ /* 0x000fc600078ec0ff */
[----:B------:R-:W2:Y:S01]  /*50670*/  LDL.LU R229, [R1+0x12c] ;  /* 0x00012c0001e57983 */ /* 0x000ea20000300800 */
[----:B------:R-:W-:Y:S02]  /*50680*/  @P1 LOP3.LUT R10, R10, 0x8000, RZ, 0xfc, !PT ;  /* 0x000080000a0a1812 */ /* 0x000fe400078efcff */
[C---:B------:R-:W-:Y:S01]  /*50690*/  LOP3.LUT P1, RZ, R13.reuse, 0x1000000, RZ, 0xc0, !PT ;  /* 0x010000000dff7812 */ /* 0x040fe2000782c0ff */
[----:B------:R-:W2:Y:S04]  /*506a0*/  LDL.LU R166, [R1+0xd20] ;  /* 0x000d200001a67983 */ /* 0x000ea80000300800 */
[----:B------:R-:W2:Y:S01]  /*506b0*/  LDL.LU R167, [R1+0x11a0] ;  /* 0x0011a00001a77983 */ /* 0x000ea20000300800 */
[----:B------:R-:W-:Y:S02]  /*506c0*/  LOP3.LUT R10, R10, 0xfffeffff, RZ, 0xc0, !PT ;  /* 0xfffeffff0a0a7812 */ /* 0x000fe400078ec0ff */
[C---:B------:R-:W-:Y:S01]  /*506d0*/  LOP3.LUT P5, RZ, R13.reuse, 0x40000, RZ, 0xc0, !PT ;  /* 0x000400000dff7812 */ /* 0x040fe200078ac0ff */
[----:B------:R-:W2:Y:S04]  /*506e0*/  LDL.LU R251, [R1+0x930] ;  /* 0x0009300001fb7983 */ /* 0x000ea80000300800 */
[----:B------:R-:W-:Y:S01]  /*506f0*/  @P1 LOP3.LUT R10, R10, 0x10000, RZ, 0xfc, !PT ;  /* 0x000100000a0a1812 */ /* 0x000fe200078efcff */
[----:B------:R-:W2:Y:S01]  /*50700*/  LDL.LU R249, [R1+0x11a8] ;  /* 0x0011a80001f97983 */ /* 0x000ea20000300800 */
[----:B------:R-:W-:-:S02]  /*50710*/  LOP3.LUT P1, RZ, R13, 0x800000, RZ, 0xc0, !PT ;  /* 0x008000000dff7812 */ /* 0x000fc4000782c0ff */
[----:B------:R-:W-:Y:S01]  /*50720*/  LOP3.LUT R10, R10, 0xfffdffff, RZ, 0xc0, !PT ;  /* 0xfffdffff0a0a7812 */ /* 0x000fe200078ec0ff */
[----:B------:R-:W2:Y:S01]  /*50730*/  LDL.LU R250, [R1+0x530] ;  /* 0x0005300001fa7983 */ /* 0x000ea20000300800 */
[----:B------:R-:W-:-:S09]  /*50740*/  LOP3.LUT P6, RZ, R13, 0x80000, RZ, 0xc0, !PT ;  /* 0x000800000dff7812 */ /* 0x000fd200078cc0ff */
[----:B------:R-:W-:Y:S02]  /*50750*/  @P1 LOP3.LUT R10, R10, 0x20000, RZ, 0xfc, !PT ;  /* 0x000200000a0a1812 */ /* 0x000fe400078efcff */
[C---:B------:R-:W-:Y:S01]  /*50760*/  LOP3.LUT P1, RZ, R13.reuse, 0x400000, RZ, 0xc0, !PT ;  /* 0x004000000dff7812 */ /* 0x040fe2000782c0ff */
[----:B---3--:R1:W-:Y:S01]  /*50770*/  @P5 STG.E desc[UR6][R22.64], R248 ;  /* 0x000000f816005986 */ /* 0x0083e2000c101906 */
[----:B------:R-:W-:Y:S02]  /*50780*/  LOP3.LUT P0, RZ, R13, 0x100000, RZ, 0xc0, !PT ;  /* 0x001000000dff7812 */ /* 0x000fe4000780c0ff */
[----:B------:R-:W-:Y:S01]  /*50790*/  LOP3.LUT R10, R10, 0xfffbffff, RZ, 0xc0, !PT ;  /* 0xfffbffff0a0a7812 */ /* 0x000fe200078ec0ff */
[----:B-1----:R-:W-:-:S08]  /*507a0*/  IMAD.WIDE R22, R231, 0x4, R2 ;  /* 0x00000004e7167825 */ /* 0x002fd000078e0202 */
[----:B------:R-:W-:Y:S01]  /*507b0*/  @P1 LOP3.LUT R10, R10, 0x40000, RZ, 0xfc, !PT ;  /* 0x000400000a0a1812 */ /* 0x000fe200078efcff */
[----:B------:R-:W3:Y:S01]  /*507c0*/  LDL.LU R248, [R1+0x130] ;  /* 0x0001300001f87983 */ /* 0x000ee20000300800 */
[----:B------:R-:W-:-:S03]  /*507d0*/  LOP3.LUT P1, RZ, R13, 0x200000, RZ, 0xc0, !PT ;  /* 0x002000000dff7812 */ /* 0x000fc6000782c0ff */
[----:B------:R1:W-:Y:S02]  /*507e0*/  @P6 STG.E desc[UR6][R22.64], R252 ;  /* 0x000000fc16006986 */ /* 0x0003e4000c101906 */
[----:B-1----:R-:W-:Y:S02]  /*507f0*/  IMAD.WIDE R22, R231, 0x4, R4 ;  /* 0x00000004e7167825 */ /* 0x002fe400078e0204 */
[----:B------:R-:W3:Y:S04]  /*50800*/  LDL.LU R252, [R1+0xd24] ;  /* 0x000d240001fc7983 */ /* 0x000ee80000300800 */
[----:B------:R-:W3:Y:S04]  /*50810*/  LDL.LU R231, [R1+0x11b0] ;  /* 0x0011b00001e77983 */ /* 0x000ee80000300800 */
[----:B------:R1:W-:Y:S02]  /*50820*/  @P0 STG.E desc[UR6][R22.64], R230 ;  /* 0x000000e616000986 */ /* 0x0003e4000c101906 */
[----:B-1----:R-:W-:-:S02]  /*50830*/  IMAD.WIDE R22, R18, 0x4, R2 ;  /* 0x0000000412167825 */ /* 0x002fc400078e0202 */
[----:B------:R-:W3:Y:S04]  /*50840*/  LDL.LU R230, [R1+0x934] ;  /* 0x0009340001e67983 */ /* 0x000ee80000300800 */
[----:B------:R1:W-:Y:S01]  /*50850*/  @P1 STG.E desc[UR6][R22.64], R19 ;  /* 0x0000001316001986 */ /* 0x0003e2000c101906 */
[----:B------:R-:W-:Y:S01]  /*50860*/  LOP3.LUT P1, RZ, R10, 0x40000, RZ, 0xc0, !PT ;  /* 0x000400000aff7812 */ /* 0x000fe2000782c0ff */
[----:B-1----:R-:W-:Y:S02]  /*50870*/  IMAD.WIDE R22, R18, 0x4, R4 ;  /* 0x0000000412167825 */ /* 0x002fe400078e0204 */
[----:B------:R-:W3:Y:S04]  /*50880*/  LDL.LU R19, [R1+0x534] ;  /* 0x0005340001137983 */ /* 0x000ee80000300800 */
[----:B------:R-:W3:Y:S06]  /*50890*/  LDL.LU R18, [R1+0x11ac] ;  /* 0x0011ac0001127983 */ /* 0x000eec0000300800 */
[----:B------:R1:W-:Y:S01]  /*508a0*/  @P1 STG.E desc[UR6][R22.64], R20 ;  /* 0x0000001416001986 */ /* 0x0003e2000c101906 */
[----:B------:R-:W-:-:S03]  /*508b0*/  LOP3.LUT P1, RZ, R10, 0x20000, RZ, 0xc0, !PT ;  /* 0x000200000aff7812 */ /* 0x000fc6000782c0ff */
[----:B-1----:R-:W3:Y:S01]  /*508c0*/  LDL.LU R20, [R1+0x134] ;  /* 0x0001340001147983 */ /* 0x002ee20000300800 */
[----:B----4-:R-:W-:-:S09]  /*508d0*/  IMAD.WIDE R22, R17, 0x4, R2 ;  /* 0x0000000411167825 */ /* 0x010fd200078e0202 */
[----:B--2---:R1:W-:Y:S04]  /*508e0*/  @P1 STG.E desc[UR6][R22.64], R16 ;  /* 0x0000001016001986 */ /* 0x0043e8000c101906 */
[----:B-1----:R-:W2:Y:S01]  /*508f0*/  LDL.LU R16, [R1+0x11b4] ;  /* 0x0011b40001107983 */ /* 0x002ea20000300800 */
[----:B------:R-:W-:-:S03]  /*50900*/  IMAD.WIDE R22, R17, 0x4, R4 ;  /* 0x0000000411167825 */ /* 0x000fc600078e0204 */
        /* <DEDUP_REMOVED lines=22> */
[----:B---3--:R1:W-:Y:S01]  /*50a70*/  @P2 STG.E desc[UR6][R22.64], R248 ;  /* 0x000000f816002986 */ /* 0x0083e2000c101906 */
[----:B------:R-:W-:Y:S01]  /*50a80*/  LOP3.LUT P5, RZ, R14, 0x2, RZ, 0xc0, !PT ;  /* 0x000000020eff7812 */ /* 0x000fe200078ac0ff */
[----:B-1----:R-:W-:-:S05]  /*50a90*/  IMAD.WIDE R22, R231, 0x4, R2 ;  /* 0x00000004e7167825 */ /* 0x002fca00078e0202 */
[----:B------:R1:W-:Y:S02]  /*50aa0*/  @P3 STG.E desc[UR6][R22.64], R252 ;  /* 0x000000fc16003986 */ /* 0x0003e4000c101906 */
[----:B-1----:R-:W-:-:S05]  /*50ab0*/  IMAD.WIDE R22, R231, 0x4, R4 ;  /* 0x00000004e7167825 */ /* 0x002fca00078e0204 */
[----:B------:R1:W-:Y:S02]  /*50ac0*/  @P4 STG.E desc[UR6][R22.64], R230 ;  /* 0x000000e616004986 */ /* 0x0003e4000c101906 */
[----:B-1----:R-:W-:-:S05]  /*50ad0*/  IMAD.WIDE R22, R18, 0x4, R2 ;  /* 0x0000000412167825 */ /* 0x002fca00078e0202 */
[----:B------:R1:W-:Y:S01]  /*50ae0*/  @P5 STG.E desc[UR6][R22.64], R19 ;  /* 0x0000001316005986 */ /* 0x0003e2000c101906 */
[----:B------:R-:W-:Y:S01]  /*50af0*/  LOP3.LUT P6, RZ, R14, 0x4, RZ, 0xc0, !PT ;  /* 0x000000040eff7812 */ /* 0x000fe200078cc0ff */
[----:B-1----:R-:W-:Y:S02]  /*50b00*/  IMAD.WIDE R22, R18, 0x4, R4 ;  /* 0x0000000412167825 */ /* 0x002fe400078e0204 */
[----:B------:R-:W3:Y:S04]  /*50b10*/  LDL.LU R19, [R1+0x11b8] ;  /* 0x0011b80001137983 */ /* 0x000ee80000300800 */
[----:B------:R-:W3:Y:S04]  /*50b20*/  LDL.LU R18, [R1+0x93c] ;  /* 0x00093c0001127983 */ /* 0x000ee80000300800 */
[----:B------:R-:W3:Y:S04]  /*50b30*/  LDL.LU R248, [R1+0x938] ;  /* 0x0009380001f87983 */ /* 0x000ee80000300800 */
[----:B------:R-:W3:Y:S04]  /*50b40*/  LDL.LU R252, [R1+0x538] ;  /* 0x0005380001fc7983 */ /* 0x000ee80000300800 */
[----:B------:R-:W3:Y:S04]  /*50b50*/  LDL.LU R231, [R1+0x11bc] ;  /* 0x0011bc0001e77983 */ /* 0x000ee80000300800 */
[----:B------:R-:W3:Y:S01]  /*50b60*/  LDL.LU R230, [R1+0x138] ;  /* 0x0001380001e67983 */ /* 0x000ee20000300800 */
[----:B------:R-:W-:-:S03]  /*50b70*/  LOP3.LUT P0, RZ, R14, 0x8, RZ, 0xc0, !PT ;  /* 0x000000080eff7812 */ /* 0x000fc6000780c0ff */
[----:B------:R1:W-:Y:S04]  /*50b80*/  @P6 STG.E desc[UR6][R22.64], R20 ;  /* 0x0000001416006986 */ /* 0x0003e8000c101906 */
[----:B-1----:R-:W3:Y:S01]  /*50b90*/  LDL.LU R20, [R1+0xd2c] ;  /* 0x000d2c0001147983 */ /* 0x002ee20000300800 */
[----:B--2---:R-:W-:-:S05]  /*50ba0*/  IMAD.WIDE R22, R16, 0x4, R2 ;  /* 0x0000000410167825 */ /* 0x004fca00078e0202 */
[----:B----4-:R1:W-:Y:S02]  /*50bb0*/  @P0 STG.E desc[UR6][R22.64], R17 ;  /* 0x0000001116000986 */ /* 0x0103e4000c101906 */
[----:B-1----:R-:W-:Y:S02]  /*50bc0*/  IMAD.WIDE R22, R16, 0x4, R4 ;  /* 0x0000000410167825 */ /* 0x002fe400078e0204 */
[----:B------:R-:W2:Y:S04]  /*50bd0*/  LDL.LU R16, [R1+0x53c] ;  /* 0x00053c0001107983 */ /* 0x000ea80000300800 */
[----:B------:R-:W4:Y:S04]  /*50be0*/  LDL.LU R0, [R1+0x11c0] ;  /* 0x0011c00001007983 */ /* 0x000f280000300800 */
[----:B------:R-:W2:Y:S01]  /*50bf0*/  LDL.LU R17, [R1+0x13c] ;  /* 0x00013c0001117983 */ /* 0x000ea20000300800 */
        /* <DEDUP_REMOVED lines=9> */
[----:B------:R-:W2:Y:S01]  /*50c90*/  LDL.LU R229, [R1+0x540] ;  /* 0x0005400001e57983 */ /* 0x000ea20000300800 */
[----:B------:R-:W-:-:S03]  /*50ca0*/  LOP3.LUT P4, RZ, R14, 0x10, RZ, 0xc0, !PT ;  /* 0x000000100eff7812 */ /* 0x000fc6000788c0ff */
[----:B------:R-:W2:Y:S04]  /*50cb0*/  LDL.LU R167, [R1+0x140] ;  /* 0x0001400001a77983 */ /* 0x000ea80000300800 */
[----:B------:R-:W-:Y:S01]  /*50cc0*/  @P1 LOP3.LUT R10, R10, 0x10, RZ, 0xfc, !PT ;  /* 0x000000100a0a1812 */ /* 0x000fe200078efcff */
[----:B------:R-:W2:Y:S01]  /*50cd0*/  LDL.LU R250, [R1+0x11cc] ;  /* 0x0011cc0001fa7983 */ /* 0x000ea20000300800 */
[----:B------:R-:W-:Y:S02]  /*50ce0*/  LOP3.LUT P1, RZ, R14, 0x4000, RZ, 0xc0, !PT ;  /* 0x000040000eff7812 */ /* 0x000fe4000782c0ff */
[----:B------:R-:W-:Y:S01]  /*50cf0*/  LOP3.LUT R10, R10, 0xffffffdf, RZ, 0xc0, !PT ;  /* 0xffffffdf0a0a7812 */ /* 0x000fe200078ec0ff */
[----:B------:R-:W2:Y:S01]  /*50d00*/  LDL.LU R251, [R1+0xd34] ;  /* 0x000d340001fb7983 */ /* 0x000ea20000300800 */
[----:B------:R-:W-:-:S02]  /*50d10*/  LOP3.LUT P5, RZ, R14, 0x20, RZ, 0xc0, !PT ;  /* 0x000000200eff7812 */ /* 0x000fc400078ac0ff */
[----:B------:R-:W-:Y:S01]  /*50d20*/  LOP3.LUT P6, RZ, R14, 0x40, RZ, 0xc0, !PT ;  /* 0x000000400eff7812 */ /* 0x000fe200078cc0ff */
[----:B------:R-:W2:Y:S06]  /*50d30*/  LDL.LU R249, [R1+0x944] ;  /* 0x0009440001f97983 */ /* 0x000eac0000300800 */
        /* <DEDUP_REMOVED lines=12> */
[----:B------:R-:W-:-:S09]  /*50e00*/  LOP3.LUT P0, RZ, R14, 0x80, RZ, 0xc0, !PT ;  /* 0x000000800eff7812 */ /* 0x000fd2000780c0ff */
[----:B------:R-:W-:Y:S02]  /*50e10*/  @P1 LOP3.LUT R10, R10, 0x200, RZ, 0xfc, !PT ;  /* 0x000002000a0a1812 */ /* 0x000fe400078efcff */
[----:B------:R-:W-:Y:S02]  /*50e20*/  LOP3.LUT P1, RZ, R14, 0x200, RZ, 0xc0, !PT ;  /* 0x000002000eff7812 */ /* 0x000fe4000782c0ff */
[----:B------:R-:W-:-:S11]  /*50e30*/  LOP3.LUT R10, R10, 0xfffffbff, RZ, 0xc0, !PT ;  /* 0xfffffbff0a0a7812 */ /* 0x000fd600078ec0ff */
[----:B------:R-:W-:Y:S02]  /*50e40*/  @P1 LOP3.LUT R10, R10, 0x400, RZ, 0xfc, !PT ;  /* 0x000004000a0a1812 */ /* 0x000fe400078efcff */
[----:B------:R-:W-:Y:S01]  /*50e50*/  LOP3.LUT P1, RZ, R14, 0x100, RZ, 0xc0, !PT ;  /* 0x000001000eff7812 */ /* 0x000fe2000782c0ff */
[----:B---3--:R1:W-:Y:S02]  /*50e60*/  @P4 STG.E desc[UR6][R22.64], R248 ;  /* 0x000000f816004986 */ /* 0x0083e4000c101906 */
[C---:B-1----:R-:W-:Y:S02]  /*50e70*/  IMAD.WIDE R22, R231.reuse, 0x4, R2 ;  /* 0x00000004e7167825 */ /* 0x042fe400078e0202 */
[----:B------:R-:W3:Y:S04]  /*50e80*/  LDL.LU R248, [R1+0x544] ;  /* 0x0005440001f87983 */ /* 0x000ee80000300800 */
[----:B------:R1:W-:Y:S02]  /*50e90*/  @P5 STG.E desc[UR6][R22.64], R252 ;  /* 0x000000fc16005986 */ /* 0x0003e4000c101906 */
[----:B-1----:R-:W-:-:S02]  /*50ea0*/  IMAD.WIDE R22, R231, 0x4, R4 ;  /* 0x00000004e7167825 */ /* 0x002fc400078e0204 */
[----:B------:R-:W3:Y:S04]  /*50eb0*/  LDL.LU R252, [R1+0x11d4] ;  /* 0x0011d40001fc7983 */ /* 0x000ee80000300800 */
[----:B------:R1:W-:Y:S04]  /*50ec0*/  @P6 STG.E desc[UR6][R22.64], R230 ;  /* 0x000000e616006986 */ /* 0x0003e8000c101906 */
[----:B------:R-:W3:Y:S01]  /*50ed0*/  LDL.LU R231, [R1+0x144] ;  /* 0x0001440001e77983 */ /* 0x000ee20000300800 */
[----:B-1----:R-:W-:-:S05]  /*50ee0*/  IMAD.WIDE R22, R19, 0x4, R2 ;  /* 0x0000000413167825 */ /* 0x002fca00078e0202 */
[----:B------:R1:W-:Y:S02]  /*50ef0*/  @P0 STG.E desc[UR6][R22.64], R20 ;  /* 0x0000001416000986 */ /* 0x0003e4000c101906 */
[----:B-1----:R-:W-:Y:S02]  /*50f00*/  IMAD.WIDE R22, R19, 0x4, R4 ;  /* 0x0000000413167825 */ /* 0x002fe400078e0204 */
[----:B------:R-:W3:Y:S04]  /*50f10*/  LDL.LU R20, [R1+0x11d0] ;  /* 0x0011d00001147983 */ /* 0x000ee80000300800 */
[----:B------:R1:W-:Y:S01]  /*50f20*/  @P1 STG.E desc[UR6][R22.64], R18 ;  /* 0x0000001216001986 */ /* 0x0003e2000c101906 */
[----:B------:R-:W-:-:S03]  /*50f30*/  LOP3.LUT P1, RZ, R10, 0x400, RZ, 0xc0, !PT ;  /* 0x000004000aff7812 */ /* 0x000fc6000782c0ff */
[----:B------:R-:W3:Y:S04]  /*50f40*/  LDL.LU R230, [R1+0xd38] ;  /* 0x000d380001e67983 */ /* 0x000ee80000300800 */
[----:B------:R-:W3:Y:S04]  /*50f50*/  LDL.LU R19, [R1+0x948] ;  /* 0x0009480001137983 */ /* 0x000ee80000300800 */
[----:B-1----:R-:W3:Y:S01]  /*50f60*/  LDL.LU R18, [R1+0x548] ;  /* 0x0005480001127983 */ /* 0x002ee20000300800 */
[----:B----4-:R-:W-:-:S05]  /*50f70*/  IMAD.WIDE R22, R0, 0x4, R2 ;  /* 0x0000000400167825 */ /* 0x010fca00078e0202 */
[----:B--2---:R1:W-:Y:S01]  /*50f80*/  @P1 STG.E desc[UR6][R22.64], R16 ;  /* 0x0000001016001986 */ /* 0x0043e2000c101906 */
[----:B------:R-:W-:-:S03]  /*50f90*/  LOP3.LUT P1, RZ, R10, 0x200, RZ, 0xc0, !PT ;  /* 0x000002000aff7812 */ /* 0x000fc6000782c0ff */
[----:B-1----:R-:W2:Y:S01]  /*50fa0*/  LDL.LU R16, [R1+0x11d8] ;  /* 0x0011d80001107983 */ /* 0x002ea20000300800 */
[----:B------:R-:W-:-:S09]  /*50fb0*/  IMAD.WIDE R22, R0, 0x4, R4 ;  /* 0x0000000400167825 */ /* 0x000fd200078e0204 */
[----:B------:R1:W-:Y:S04]  /*50fc0*/  @P1 STG.E desc[UR6][R22.64], R17 ;  /* 0x0000001116001986 */ /* 0x0003e8000c101906 */
[----:B-1----:R-:W4:Y:S01]  /*50fd0*/  LDL.LU R17, [R1+0x148] ;  /* 0x0001480001117983 */ /* 0x002f220000300800 */
        /* <DEDUP_REMOVED lines=20> */
[C---:B------:R-:W-:Y:S02]  /*51120*/  LOP3.LUT P4, RZ, R14.reuse, 0x80000, RZ, 0xc0, !PT ;  /* 0x000800000eff7812 */ /* 0x040fe4000788c0ff */
[C---:B------:R-:W-:Y:S02]  /*51130*/  LOP3.LUT P5, RZ, R14.reuse, 0x100000, RZ, 0xc0, !PT ;  /* 0x001000000eff7812 */ /* 0x040fe400078ac0ff */
[C---:B------:R-:W-:Y:S02]  /*51140*/  LOP3.LUT P6, RZ, R14.reuse, 0x200000, RZ, 0xc0, !PT ;  /* 0x002000000eff7812 */ /* 0x040fe400078cc0ff */
[----:B------:R-:W-:Y:S01]  /*51150*/  LOP3.LUT P0, RZ, R14, 0x400000, RZ, 0xc0, !PT ;  /* 0x004000000eff7812 */ /* 0x000fe2000780c0ff */
[----:B---3--:R-:W-:-:S05]  /*51160*/  IMAD.WIDE R22, R252, 0x4, R2 ;  /* 0x00000004fc167825 */ /* 0x008fca00078e0202 */
[----:B------:R1:W-:Y:S02]  /*51170*/  @P2 STG.E desc[UR6][R22.64], R248 ;  /* 0x000000f816002986 */ /* 0x0003e4000c101906 */
[----:B-1----:R-:W-:-:S05]  /*51180*/  IMAD.WIDE R22, R252, 0x4, R4 ;  /* 0x00000004fc167825 */ /* 0x002fca00078e0204 */
[----:B------:R1:W-:Y:S02]  /*51190*/  @P3 STG.E desc[UR6][R22.64], R231 ;  /* 0x000000e716003986 */ /* 0x0003e4000c101906 */
[----:B-1----:R-:W-:-:S05]  /*511a0*/  IMAD.WIDE R22, R20, 0x4, R2 ;  /* 0x0000000414167825 */ /* 0x002fca00078e0202 */
[----:B------:R1:W-:Y:S02]  /*511b0*/  @P4 STG.E desc[UR6][R22.64], R230 ;  /* 0x000000e616004986 */ /* 0x0003e4000c101906 */
[----:B-1----:R-:W-:-:S05]  /*511c0*/  IMAD.WIDE R22, R20, 0x4, R4 ;  /* 0x0000000414167825 */ /* 0x002fca00078e0204 */
[----:B------:R2:W-:Y:S02]  /*511d0*/  @P5 STG.E desc[UR6][R22.64], R19 ;  /* 0x0000001316005986 */ /* 0x0005e4000c101906 */
[----:B--2---:R-:W-:-:S05]  /*511e0*/  IMAD.WIDE R22, R16, 0x4, R2 ;  /* 0x0000000410167825 */ /* 0x004fca00078e0202 */
[----:B------:R1:W-:Y:S02]  /*511f0*/  @P6 STG.E desc[UR6][R22.64], R18 ;  /* 0x0000001216006986 */ /* 0x0003e4000c101906 */
[----:B-1----:R-:W-:Y:S02]  /*51200*/  IMAD.WIDE R22, R16, 0x4, R4 ;  /* 0x0000000410167825 */ /* 0x002fe400078e0204 */
[----:B------:R-:W2:Y:S04]  /*51210*/  LDL.LU R18, [R1+0xd40] ;  /* 0x000d400001127983 */ /* 0x000ea80000300800 */
[----:B------:R-:W3:Y:S04]  /*51220*/  LDL.LU R16, [R1+0x11e4] ;  /* 0x0011e40001107983 */ /* 0x000ee80000300800 */
[----:B------:R-:W2:Y:S04]  /*51230*/  LDL.LU R252, [R1+0xd3c] ;  /* 0x000d3c0001fc7983 */ /* 0x000ea80000300800 */
[----:B------:R-:W3:Y:S04]  /*51240*/  LDL.LU R231, [R1+0x11e0] ;  /* 0x0011e00001e77983 */ /* 0x000ee80000300800 */
[----:B----4-:R1:W-:Y:S04]  /*51250*/  @P0 STG.E desc[UR6][R22.64], R17 ;  /* 0x0000001116000986 */ /* 0x0103e8000c101906 */
[----:B-1----:R-:W4:Y:S04]  /*51260*/  LDL.LU R17, [R1+0x94c] ;  /* 0x00094c0001117983 */ /* 0x002f280000300800 */
[----:B------:R-:W4:Y:S04]  /*51270*/  LDL.LU R230, [R1+0x54c] ;  /* 0x00054c0001e67983 */ /* 0x000f280000300800 */
[----:B------:R-:W4:Y:S04]  /*51280*/  LDL.LU R20, [R1+0x11dc] ;  /* 0x0011dc0001147983 */ /* 0x000f280000300800 */
[----:B------:R-:W4:Y:S01]  /*51290*/  LDL.LU R19, [R1+0x14c] ;  /* 0x00014c0001137983 */ /* 0x000f220000300800 */
[----:B------:R-:W-:-:S02]  /*512a0*/  LOP3.LUT P1, RZ, R15, 0x8, RZ, 0xc0, !PT ;  /* 0x000000080fff7812 */ /* 0x000fc4000782c0ff */
[----:B------:R-:W-:Y:S01]  /*512b0*/  LOP3.LUT R11, R11, 0xf7ffffff, RZ, 0xc0, !PT ;  /* 0xf7ffffff0b0b7812 */ /* 0x000fe200078ec0ff */
[----:B------:R-:W4:Y:S10]  /*512c0*/  LDL.LU R248, [R1+0x950] ;  /* 0x0009500001f87983 */ /* 0x000f340000300800 */
        /* <DEDUP_REMOVED lines=18> */
[----:B------:R-:W-:Y:S02]  /*513f0*/  LOP3.LUT R10, R10, 0xfffffffd, RZ, 0xc0, !PT ;  /* 0xfffffffd0a0a7812 */ /* 0x000fe400078ec0ff */
[----:B------:R-:W-:-:S09]  /*51400*/  LOP3.LUT P5, RZ, R14, 0x1000000, RZ, 0xc0, !PT ;  /* 0x010000000eff7812 */ /* 0x000fd200078ac0ff */
[----:B------:R-:W-:Y:S02]  /*51410*/  @P1 LOP3.LUT R10, R10, 0x2, RZ, 0xfc, !PT ;  /* 0x000000020a0a1812 */ /* 0x000fe400078efcff */
[----:B------:R-:W-:Y:S02]  /*51420*/  LOP3.LUT P1, RZ, R14, 0x10000000, RZ, 0xc0, !PT ;  /* 0x100000000eff7812 */ /* 0x000fe4000782c0ff */
[----:B------:R-:W-:Y:S02]  /*51430*/  LOP3.LUT R10, R10, 0xfffffffb, RZ, 0xc0, !PT ;  /* 0xfffffffb0a0a7812 */ /* 0x000fe400078ec0ff */
[C---:B------:R-:W-:Y:S02]  /*51440*/  LOP3.LUT P6, RZ, R14.reuse, 0x2000000, RZ, 0xc0, !PT ;  /* 0x020000000eff7812 */ /* 0x040fe400078cc0ff */
[----:B------:R-:W-:-:S07]  /*51450*/  LOP3.LUT P0, RZ, R14, 0x4000000, RZ, 0xc0, !PT ;  /* 0x040000000eff7812 */ /* 0x000fce000780c0ff */
[----:B------:R-:W-:Y:S02]  /*51460*/  @P1 LOP3.LUT R10, R10, 0x4, RZ, 0xfc, !PT ;  /* 0x000000040a0a1812 */ /* 0x000fe400078efcff */
[----:B------:R-:W-:Y:S01]  /*51470*/  LOP3.LUT P1, RZ, R14, 0x8000000, RZ, 0xc0, !PT ;  /* 0x080000000eff7812 */ /* 0x000fe2000782c0ff */
[----:B---3--:R-:W-:-:S05]  /*51480*/  IMAD.WIDE R22, R231, 0x4, R2 ;  /* 0x00000004e7167825 */ /* 0x008fca00078e0202 */
[----:B--2---:R1:W-:Y:S02]  /*51490*/  @P4 STG.E desc[UR6][R22.64], R252 ;  /* 0x000000fc16004986 */ /* 0x0043e4000c101906 */
[----:B-1----:R-:W-:-:S05]  /*514a0*/  IMAD.WIDE R22, R231, 0x4, R4 ;  /* 0x00000004e7167825 */ /* 0x002fca00078e0204 */
[----:B----4-:R1:W-:Y:S04]  /*514b0*/  @P5 STG.E desc[UR6][R22.64], R17 ;  /* 0x0000001116005986 */ /* 0x0103e8000c101906 */
[----:B-1----:R-:W2:Y:S04]  /*514c0*/  LDL.LU R17, [R1+0x550] ;  /* 0x0005500001117983 */ /* 0x002ea80000300800 */
[----:B------:R-:W3:Y:S04]  /*514d0*/  LDL.LU R14, [R1+0x11ec] ;  /* 0x0011ec00010e7983 */ /* 0x000ee80000300800 */
        /* <DEDUP_REMOVED lines=8> */
[----:B------:R-:W4:Y:S01]  /*51560*/  LDL.LU R167, [R1+0xd48] ;  /* 0x000d480001a77983 */ /* 0x000f220000300800 */
[----:B------:R-:W-:-:S03]  /*51570*/  IMAD.WIDE R22, R20, 0x4, R2 ;  /* 0x0000000414167825 */ /* 0x000fc600078e0202 */
[----:B------:R-:W4:Y:S04]  /*51580*/  LDL.LU R250, [R1+0x958] ;  /* 0x0009580001fa7983 */ /* 0x000f280000300800 */
[----:B------:R-:W4:Y:S04]  /*51590*/  LDL.LU R249, [R1+0x558] ;  /* 0x0005580001f97983 */ /* 0x000f280000300800 */
[----:B------:R-:W4:Y:S04]  /*515a0*/  LDL.LU R252, [R1+0x11f4] ;  /* 0x0011f40001fc7983 */ /* 0x000f280000300800 */
[----:B------:R1:W-:Y:S04]  /*515b0*/  @P6 STG.E desc[UR6][R22.64], R230 ;  /* 0x000000e616006986 */ /* 0x0003e8000c101906 */
[----:B------:R-:W4:Y:S01]  /*515c0*/  LDL.LU R231, [R1+0x158] ;  /* 0x0001580001e77983 */ /* 0x000f220000300800 */
[----:B-1----:R-:W-:-:S03]  /*515d0*/  IMAD.WIDE R22, R20, 0x4, R4 ;  /* 0x0000000414167825 */ /* 0x002fc600078e0204 */
[----:B------:R-:W4:Y:S04]  /*515e0*/  LDL.LU R230, [R1+0xd4c] ;  /* 0x000d4c0001e67983 */ /* 0x000f280000300800 */
[----:B------:R1:W-:Y:S04]  /*515f0*/  @P0 STG.E desc[UR6][R22.64], R19 ;  /* 0x0000001316000986 */ /* 0x0003e8000c101906 */
[----:B-1----:R-:W4:Y:S01]  /*51600*/  LDL.LU R19, [R1+0x11fc] ;  /* 0x0011fc0001137983 */ /* 0x002f220000300800 */
[----:B------:R-:W-:-:S05]  /*51610*/  IMAD.WIDE R22, R16, 0x4, R2 ;  /* 0x0000000410167825 */ /* 0x000fca00078e0202 */
[----:B------:R1:W-:Y:S02]  /*51620*/  @P1 STG.E desc[UR6][R22.64], R18 ;  /* 0x0000001216001986 */ /* 0x0003e4000c101906 */
[----:B-1----:R-:W-:Y:S02]  /*51630*/  IMAD.WIDE R22, R16, 0x4, R4 ;  /* 0x0000000410167825 */ /* 0x002fe400078e0204 */
[----:B------:R-:W4:Y:S04]  /*51640*/  LDL.LU R18, [R1+0x95c] ;  /* 0x00095c0001127983 */ /* 0x000f280000300800 */
[----:B------:R-:W4:Y:S04]  /*51650*/  LDL.LU R16, [R1+0x55c] ;  /* 0x00055c0001107983 */ /* 0x000f280000300800 */
[----:B------:R-:W4:Y:S01]  /*51660*/  LDL.LU R20, [R1+0x1204] ;  /* 0x0012040001147983 */ /* 0x000f220000300800 */
[----:B------:R-:W-:-:S13]  /*51670*/  LOP3.LUT P1, RZ, R10, 0x4, RZ, 0xc0, !PT ;  /* 0x000000040aff7812 */ /* 0x000fda000782c0ff */
[----:B------:R1:W-:Y:S01]  /*51680*/  @P1 STG.E desc[UR6][R22.64], R248 ;  /* 0x000000f816001986 */ /* 0x0003e2000c101906 */
[----:B------:R-:W-:Y:S02]  /*51690*/  LOP3.LUT P1, RZ, R10, 0x2, RZ, 0xc0, !PT ;  /* 0x000000020aff7812 */ /* 0x000fe4000782c0ff */
[C---:B------:R-:W-:Y:S02]  /*516a0*/  LOP3.LUT P2, RZ, R15.reuse, 0x10, RZ, 0xc0, !PT ;  /* 0x000000100fff7812 */ /* 0x040fe4000784c0ff */
[C---:B------:R-:W-:Y:S02]  /*516b0*/  LOP3.LUT P3, RZ, R15.reuse, 0x20, RZ, 0xc0, !PT ;  /* 0x000000200fff7812 */ /* 0x040fe4000786c0ff */
[C---:B------:R-:W-:Y:S02]  /*516c0*/  LOP3.LUT P4, RZ, R15.reuse, 0x40, RZ, 0xc0, !PT ;  /* 0x000000400fff7812 */ /* 0x040fe4000788c0ff */
[C---:B------:R-:W-:Y:S02]  /*516d0*/  LOP3.LUT P5, RZ, R15.reuse, 0x80, RZ, 0xc0, !PT ;  /* 0x000000800fff7812 */ /* 0x040fe400078ac0ff */
[C---:B------:R-:W-:Y:S01]  /*516e0*/  LOP3.LUT P6, RZ, R15.reuse, 0x100, RZ, 0xc0, !PT ;  /* 0x000001000fff7812 */ /* 0x040fe200078cc0ff */
[----:B-1----:R-:W4:Y:S01]  /*516f0*/  LDL.LU R248, [R1+0x17a8] ;  /* 0x0017a80001f87983 */ /* 0x002f220000300800 */
[----:B------:R-:W-:Y:S01]  /*51700*/  LOP3.LUT P0, RZ, R15, 0x200, RZ, 0xc0, !PT ;  /* 0x000002000fff7812 */ /* 0x000fe2000780c0ff */
[----:B---3--:R-:W-:-:S05]  /*51710*/  IMAD.WIDE R22, R14, 0x4, R2 ;  /* 0x000000040e167825 */ /* 0x008fca00078e0202 */
[----:B--2---:R1:W-:Y:S01]  /*51720*/  @P1 STG.E desc[UR6][R22.64], R17 ;  /* 0x0000001116001986 */ /* 0x0043e2000c101906 */
[----:B------:R-:W-:Y:S01]  /*51730*/  LOP3.LUT P1, RZ, R10, 0x1, RZ, 0xc0, !PT ;  /* 0x000000010aff7812 */ /* 0x000fe2000782c0ff */
[----:B-1----:R-:W-:Y:S02]  /*51740*/  IMAD.WIDE R22, R14, 0x4, R4 ;  /* 0x000000040e167825 */ /* 0x002fe400078e0204 */
[----:B------:R-:W2:Y:S10]  /*51750*/  LDL.LU R17, [R1+0x17a4] ;  /* 0x0017a40001117983 */ /* 0x000eb40000300800 */
        /* <DEDUP_REMOVED lines=27> */
[----:B------:R1:W-:Y:S04]  /*51910*/  @P0 STG.E desc[UR6][R22.64], R16 ;  /* 0x0000001016000986 */ /* 0x0003e8000c101906 */
[----:B-1----:R-:W3:Y:S04]  /*51920*/  LDL.LU R16, [R1+0x15c] ;  /* 0x00015c0001107983 */ /* 0x002ee80000300800 */
[----:B------:R-:W4:Y:S04]  /*51930*/  LDL.LU R252, [R1+0xd50] ;  /* 0x000d500001fc7983 */ /* 0x000f280000300800 */
[----:B------:R-:W2:Y:S01]  /*51940*/  LDL.LU R231, [R1+0x1200] ;  /* 0x0012000001e77983 */ /* 0x000ea20000300800 */
[----:B------:R-:W-:-:S03]  /*51950*/  LOP3.LUT P4, RZ, R15, 0x400, RZ, 0xc0, !PT ;  /* 0x000004000fff7812 */ /* 0x000fc6000788c0ff */
[----:B------:R-:W4:Y:S04]  /*51960*/  LDL.LU R230, [R1+0x960] ;  /* 0x0009600001e67983 */ /* 0x000f280000300800 */
[----:B------:R-:W4:Y:S04]  /*51970*/  LDL.LU R19, [R1+0x560] ;  /* 0x0005600001137983 */ /* 0x000f280000300800 */
[----:B------:R-:W4:Y:S01]  /*51980*/  LDL.LU R18, [R1+0x1208] ;  /* 0x0012080001127983 */ /* 0x000f220000300800 */
[----:B------:R-:W-:Y:S01]  /*51990*/  IMAD.WIDE R22, R20, 0x4, R4 ;  /* 0x0000000414167825 */ /* 0x000fe200078e0204 */
        /* <DEDUP_REMOVED lines=11> */
[----:B---3--:R1:W-:Y:S04]  /*51a50*/  @P4 STG.E desc[UR6][R22.64], R16 ;  /* 0x0000001016004986 */ /* 0x0083e8000c101906 */
[----:B-1----:R-:W3:Y:S04]  /*51a60*/  LDL.LU R16, [R1+0x160] ;  /* 0x0001600001107983 */ /* 0x002ee80000300800 */
        /* <DEDUP_REMOVED lines=19> */
[C---:B------:R-:W-:Y:S02]  /*51ba0*/  LOP3.LUT P5, RZ, R15.reuse, 0x800, RZ, 0xc0, !PT ;  /* 0x000008000fff7812 */ /* 0x040fe400078ac0ff */
[----:B------:R-:W-:Y:S01]  /*51bb0*/  LOP3.LUT P6, RZ, R15, 0x1000, RZ, 0xc0, !PT ;  /* 0x000010000fff7812 */ /* 0x000fe200078cc0ff */
[----:B--2---:R-:W-:Y:S01]  /*51bc0*/  IMAD.WIDE R22, R231, 0x4, R2 ;  /* 0x00000004e7167825 */ /* 0x004fe200078e0202 */
[----:B------:R-:W2:Y:S05]  /*51bd0*/  LDL.LU R249, [R1+0x1218] ;  /* 0x0012180001f97983 */ /* 0x000eaa0000300800 */
[----:B------:R-:W-:-:S02]  /*51be0*/  @P1 LOP3.LUT R11, R11, 0x1000000, RZ, 0xfc, !PT ;  /* 0x010000000b0b1812 */ /* 0x000fc400078efcff */
[----:B------:R-:W-:Y:S02]  /*51bf0*/  LOP3.LUT P1, RZ, R15, 0x10000, RZ, 0xc0, !PT ;  /* 0x000100000fff7812 */ /* 0x000fe4000782c0ff */
[----:B------:R-:W-:Y:S01]  /*51c00*/  LOP3.LUT R11, R11, 0xfdffffff, RZ, 0xc0, !PT ;  /* 0xfdffffff0b0b7812 */ /* 0x000fe200078ec0ff */
[----:B----4-:R1:W-:Y:S01]  /*51c10*/  @P5 STG.E desc[UR6][R22.64], R252 ;  /* 0x000000fc16005986 */ /* 0x0103e2000c101906 */
[----:B------:R-:W-:-:S09]  /*51c20*/  LOP3.LUT P0, RZ, R15, 0x2000, RZ, 0xc0, !PT ;  /* 0x000020000fff7812 */ /* 0x000fd2000780c0ff */
[----:B------:R-:W-:Y:S02]  /*51c30*/  @P1 LOP3.LUT R11, R11, 0x2000000, RZ, 0xfc, !PT ;  /* 0x020000000b0b1812 */ /* 0x000fe400078efcff */
[----:B------:R-:W-:Y:S01]  /*51c40*/  LOP3.LUT P1, RZ, R15, 0x8000, RZ, 0xc0, !PT ;  /* 0x000080000fff7812 */ /* 0x000fe2000782c0ff */
[----:B-1----:R-:W-:Y:S01]  /*51c50*/  IMAD.WIDE R22, R231, 0x4, R4 ;  /* 0x00000004e7167825 */ /* 0x002fe200078e0204 */
[----:B------:R-:W-:Y:S01]  /*51c60*/  LOP3.LUT R11, R11, 0xfbffffff, RZ, 0xc0, !PT ;  /* 0xfbffffff0b0b7812 */ /* 0x000fe200078ec0ff */
[----:B------:R-:W4:Y:S04]  /*51c70*/  LDL.LU R252, [R1+0x96c] ;  /* 0x00096c0001fc7983 */ /* 0x000f280000300800 */
[----:B------:R1:W-:Y:S04]  /*51c80*/  @P6 STG.E desc[UR6][R22.64], R230 ;  /* 0x000000e616006986 */ /* 0x0003e8000c101906 */
[----:B------:R-:W4:Y:S02]  /*51c90*/  LDL.LU R231, [R1+0x56c] ;  /* 0x00056c0001e77983 */ /* 0x000f240000300800 */
[----:B------:R-:W-:-:S02]  /*51ca0*/  @P1 LOP3.LUT R11, R11, 0x4000000, RZ, 0xfc, !PT ;  /* 0x040000000b0b1812 */ /* 0x000fc400078efcff */
[----:B------:R-:W-:Y:S01]  /*51cb0*/  LOP3.LUT P1, RZ, R15, 0x4000, RZ, 0xc0, !PT ;  /* 0x000040000fff7812 */ /* 0x000fe2000782c0ff */
[----:B-1----:R-:W4:Y:S01]  /*51cc0*/  LDL.LU R230, [R1+0x1220] ;  /* 0x0012200001e67983 */ /* 0x002f220000300800 */
[----:B------:R-:W-:-:S05]  /*51cd0*/  IMAD.WIDE R22, R18, 0x4, R2 ;  /* 0x0000000412167825 */ /* 0x000fca00078e0202 */
[----:B------:R1:W-:Y:S02]  /*51ce0*/  @P0 STG.E desc[UR6][R22.64], R19 ;  /* 0x0000001316000986 */ /* 0x0003e4000c101906 */
[----:B-1----:R-:W-:Y:S02]  /*51cf0*/  IMAD.WIDE R22, R18, 0x4, R4 ;  /* 0x0000000412167825 */ /* 0x002fe400078e0204 */
[----:B------:R-:W4:Y:S04]  /*51d00*/  LDL.LU R19, [R1+0x16c] ;  /* 0x00016c0001137983 */ /* 0x000f280000300800 */
[----:B------:R-:W4:Y:S04]  /*51d10*/  LDL.LU R18, [R1+0x1228] ;  /* 0x0012280001127983 */ /* 0x000f280000300800 */
[----:B---3--:R1:W-:Y:S04]  /*51d20*/  @P1 STG.E desc[UR6][R22.64], R16 ;  /* 0x0000001016001986 */ /* 0x0083e8000c101906 */
[----:B-1----:R-:W3:Y:S01]  /*51d30*/  LDL.LU R16, [R1+0x17a0] ;  /* 0x0017a00001107983 */ /* 0x002ee20000300800 */
[----:B------:R-:W-:Y:S01]  /*51d40*/  LOP3.LUT P1, RZ, R11, 0x4000000, RZ, 0xc0, !PT ;  /* 0x040000000bff7812 */ /* 0x000fe2000782c0ff */
[----:B------:R-:W-:-:S12]  /*51d50*/  IMAD.WIDE R22, R20, 0x4, R2 ;  /* 0x0000000414167825 */ /* 0x000fd800078e0202 */
[----:B------:R1:W-:Y:S02]  /*51d60*/  @P1 STG.E desc[UR6][R22.64], R10 ;  /* 0x0000000a16001986 */ /* 0x0003e4000c101906 */
[----:B-1----:R-:W-:Y:S02]  /*51d70*/  IMAD.WIDE R22, R20, 0x4, R4 ;  /* 0x0000000414167825 */ /* 0x002fe400078e0204 */
[----:B------:R-:W3:Y:S01]  /*51d80*/  LDL.LU R20, [R1+0x970] ;  /* 0x0009700001147983 */ /* 0x000ee20000300800 */
        /* <DEDUP_REMOVED lines=23> */
[----:B--2---:R-:W-:-:S05]  /*51f00*/  IMAD.WIDE R22, R249, 0x4, R2 ;  /* 0x00000004f9167825 */ /* 0x004fca00078e0202 */
[----:B------:R1:W-:Y:S01]  /*51f10*/  @P2 STG.E desc[UR6][R22.64], R250 ;  /* 0x000000fa16002986 */ /* 0x0003e2000c101906 */
[----:B------:R-:W-:Y:S01]  /*51f20*/  LOP3.LUT P5, RZ, R15, 0x4000000, RZ, 0xc0, !PT ;  /* 0x040000000fff7812 */ /* 0x000fe200078ac0ff */
[----:B-1----:R-:W-:-:S05]  /*51f30*/  IMAD.WIDE R22, R249, 0x4, R4 ;  /* 0x00000004f9167825 */ /* 0x002fca00078e0204 */
[----:B----4-:R1:W-:Y:S01]  /*51f40*/  @P3 STG.E desc[UR6][R22.64], R252 ;  /* 0x000000fc16003986 */ /* 0x0103e2000c101906 */
[----:B------:R-:W-:Y:S01]  /*51f50*/  LOP3.LUT P6, RZ, R15, 0x8000000, RZ, 0xc0, !PT ;  /* 0x080000000fff7812 */ /* 0x000fe200078cc0ff */
[----:B-1----:R-:W-:-:S05]  /*51f60*/  IMAD.WIDE R22, R230, 0x4, R2 ;  /* 0x00000004e6167825 */ /* 0x002fca00078e0202 */
[----:B------:R1:W-:Y:S02]  /*51f70*/  @P4 STG.E desc[UR6][R22.64], R231 ;  /* 0x000000e716004986 */ /* 0x0003e4000c101906 */
[----:B-1----:R-:W-:-:S05]  /*51f80*/  IMAD.WIDE R22, R230, 0x4, R4 ;  /* 0x00000004e6167825 */ /* 0x002fca00078e0204 */
[----:B------:R1:W-:Y:S02]  /*51f90*/  @P5 STG.E desc[UR6][R22.64], R19 ;  /* 0x0000001316005986 */ /* 0x0003e4000c101906 */
[----:B-1----:R-:W-:-:S05]  /*51fa0*/  IMAD.WIDE R22, R18, 0x4, R2 ;  /* 0x0000000412167825 */ /* 0x002fca00078e0202 */
[----:B---3--:R1:W-:Y:S04]  /*51fb0*/  @P6 STG.E desc[UR6][R22.64], R16 ;  /* 0x0000001016006986 */ /* 0x0083e8000c101906 */
[----:B-1----:R-:W2:Y:S01]  /*51fc0*/  LDL.LU R16, [R1+0x179c] ;  /* 0x00179c0001107983 */ /* 0x002ea20000300800 */
[----:B------:R-:W-:-:S03]  /*51fd0*/  IMAD.WIDE R22, R18, 0x4, R4 ;  /* 0x0000000412167825 */ /* 0x000fc600078e0204 */
[----:B------:R-:W3:Y:S04]  /*51fe0*/  LDL.LU R19, [R1+0x574] ;  /* 0x0005740001137983 */ /* 0x000ee80000300800 */
[----:B------:R-:W4:Y:S04]  /*51ff0*/  LDL.LU R18, [R1+0x1234] ;  /* 0x0012340001127983 */ /* 0x000f280000300800 */
[----:B------:R-:W3:Y:S04]  /*52000*/  LDL.LU R250, [R1+0x570] ;  /* 0x0005700001fa7983 */ /* 0x000ee80000300800 */
[----:B------:R-:W4:Y:S01]  /*52010*/  LDL.LU R249, [R1+0x1224] ;  /* 0x0012240001f97983 */ /* 0x000f220000300800 */
[----:B------:R-:W-:-:S03]  /*52020*/  LOP3.LUT P0, RZ, R15, 0x10000000, RZ, 0xc0, !PT ;  /* 0x100000000fff7812 */ /* 0x000fc6000780c0ff */
[----:B------:R-:W3:Y:S04]  /*52030*/  LDL.LU R252, [R1+0x170] ;  /* 0x0001700001fc7983 */ /* 0x000ee80000300800 */
[----:B------:R-:W3:Y:S04]  /*52040*/  LDL.LU R231, [R1+0xd64] ;  /* 0x000d640001e77983 */ /* 0x000ee80000300800 */
[----:B------:R-:W3:Y:S04]  /*52050*/  LDL.LU R230, [R1+0x122c] ;  /* 0x00122c0001e67983 */ /* 0x000ee80000300800 */
[----:B------:R1:W-:Y:S04]  /*52060*/  @P0 STG.E desc[UR6][R22.64], R20 ;  /* 0x0000001416000986 */ /* 0x0003e8000c101906 */
[----:B-1----:R-:W3:Y:S04]  /*52070*/  LDL.LU R20, [R1+0x974] ;  /* 0x0009740001147983 */ /* 0x002ee80000300800 */
[----:B------:R-:W3:Y:S01]  /*52080*/  LDL.LU R22, [R1+0x174] ;  /* 0x0001740001167983 */ /* 0x000ee20000300800 */
[----:B------:R-:W-:-:S03]  /*52090*/  LOP3.LUT R11, R11, 0xfffff7ff, RZ, 0xc0, !PT ;  /* 0xfffff7ff0b0b7812 */ /* 0x000fc600078ec0ff */
        /* <DEDUP_REMOVED lines=8> */
[----:B------:R-:W-:-:S03]  /*52120*/  LOP3.LUT P4, RZ, R15, 0x20000000, RZ, 0xc0, !PT ;  /* 0x200000000fff7812 */ /* 0x000fc6000788c0ff */
[----:B------:R-:W3:Y:S01]  /*52130*/  LDL.LU R166, [R1+0x97c] ;  /* 0x00097c0001a67983 */ /* 0x000ee20000300800 */
[C---:B------:R-:W-:Y:S02]  /*52140*/  LOP3.LUT P5, RZ, R15.reuse, 0x40000000, RZ, 0xc0, !PT ;  /* 0x400000000fff7812 */ /* 0x040fe400078ac0ff */
[----:B------:R-:W-:Y:S01]  /*52150*/  LOP3.LUT P6, RZ, R15, 0x80000000, RZ, 0xc0, !PT ;  /* 0x800000000fff7812 */ /* 0x000fe200078cc0ff */
[----:B------:R-:W3:Y:S04]  /*52160*/  LDL.LU R167, [R1+0x57c] ;  /* 0x00057c0001a77983 */ /* 0x000ee80000300800 */
[----:B------:R-:W3:Y:S01]  /*52170*/  LDL.LU R251, [R1+0x123c] ;  /* 0x00123c0001fb7983 */ /* 0x000ee20000300800 */
[----:B--2---:R-:W-:-:S13]  /*52180*/  LOP3.LUT P1, RZ, R16, 0x200, RZ, 0xc0, !PT ;  /* 0x0000020010ff7812 */ /* 0x004fda000782c0ff */
        /* <DEDUP_REMOVED lines=15> */
[----:B----4-:R-:W-:-:S10]  /*52280*/  IMAD.WIDE R14, R249, 0x4, R2 ;  /* 0x00000004f90e7825 */ /* 0x010fd400078e0202 */
[----:B------:R-:W-:Y:S02]  /*52290*/  @P1 LOP3.LUT R11, R11, 0x10000, RZ, 0xfc, !PT ;  /* 0x000100000b0b1812 */ /* 0x000fe400078efcff */
[C---:B------:R-:W-:Y:S02]  /*522a0*/  LOP3.LUT P1, RZ, R16.reuse, 0x8, RZ, 0xc0, !PT ;  /* 0x0000000810ff7812 */ /* 0x040fe4000782c0ff */
[----:B------:R-:W-:Y:S01]  /*522b0*/  LOP3.LUT R11, R11, 0xfffdffff, RZ, 0xc0, !PT ;  /* 0xfffdffff0b0b7812 */ /* 0x000fe200078ec0ff */
[----:B---3--:R1:W-:Y:S01]  /*522c0*/  @P4 STG.E desc[UR6][R14.64], R250 ;  /* 0x000000fa0e004986 */ /* 0x0083e2000c101906 */
[----:B------:R-:W-:-:S09]  /*522d0*/  LOP3.LUT P0, RZ, R16, 0x1, RZ, 0xc0, !PT ;  /* 0x0000000110ff7812 */ /* 0x000fd2000780c0ff */
[----:B------:R-:W-:Y:S01]  /*522e0*/  @P1 LOP3.LUT R11, R11, 0x20000, RZ, 0xfc, !PT ;  /* 0x000200000b0b1812 */ /* 0x000fe200078efcff */
[----:B-1----:R-:W-:Y:S01]  /*522f0*/  IMAD.WIDE R14, R249, 0x4, R4 ;  /* 0x00000004f90e7825 */ /* 0x002fe200078e0204 */
[----:B------:R-:W-:Y:S01]  /*52300*/  LOP3.LUT P1, RZ, R16, 0x4, RZ, 0xc0, !PT ;  /* 0x0000000410ff7812 */ /* 0x000fe2000782c0ff */
[----:B------:R-:W2:Y:S04]  /*52310*/  LDL.LU R250, [R1+0x17c] ;  /* 0x00017c0001fa7983 */ /* 0x000ea80000300800 */
[----:B------:R1:W-:Y:S01]  /*52320*/  @P5 STG.E desc[UR6][R14.64], R252 ;  /* 0x000000fc0e005986 */ /* 0x0003e2000c101906 */
[----:B------:R-:W-:Y:S01]  /*52330*/  LOP3.LUT R11, R11, 0xfffbffff, RZ, 0xc0, !PT ;  /* 0xfffbffff0b0b7812 */ /* 0x000fe200078ec0ff */
[----:B-1----:R-:W-:Y:S02]  /*52340*/  IMAD.WIDE R14, R230, 0x4, R2 ;  /* 0x00000004e60e7825 */ /* 0x002fe400078e0202 */
[----:B------:R-:W3:Y:S04]  /*52350*/  LDL.LU R252, [R1+0x1244] ;  /* 0x0012440001fc7983 */ /* 0x000ee80000300800 */
[----:B------:R-:W-:Y:S01]  /*52360*/  @P1 LOP3.LUT R11, R11, 0x40000, RZ, 0xfc, !PT ;  /* 0x000400000b0b1812 */ /* 0x000fe200078efcff */
[----:B------:R1:W-:Y:S04]  /*52370*/  @P6 STG.E desc[UR6][R14.64], R231 ;  /* 0x000000e70e006986 */ /* 0x0003e8000c101906 */
[----:B------:R-:W4:Y:S01]  /*52380*/  LDL.LU R249, [R1+0xd70] ;  /* 0x000d700001f97983 */ /* 0x000f220000300800 */
[----:B------:R-:W-:Y:S01]  /*52390*/  LOP3.LUT P1, RZ, R16, 0x2, RZ, 0xc0, !PT ;  /* 0x0000000210ff7812 */ /* 0x000fe2000782c0ff */
[----:B-1----:R-:W-:-:S02]  /*523a0*/  IMAD.WIDE R14, R230, 0x4, R4 ;  /* 0x00000004e60e7825 */ /* 0x002fc400078e0204 */
[----:B------:R-:W4:Y:S04]  /*523b0*/  LDL.LU R231, [R1+0x980] ;  /* 0x0009800001e77983 */ /* 0x000f280000300800 */
[----:B------:R1:W-:Y:S04]  /*523c0*/  @P0 STG.E desc[UR6][R14.64], R20 ;  /* 0x000000140e000986 */ /* 0x0003e8000c101906 */
[----:B------:R-:W4:Y:S04]  /*523d0*/  LDL.LU R230, [R1+0x580] ;  /* 0x0005800001e67983 */ /* 0x000f280000300800 */
[----:B-1----:R-:W4:Y:S01]  /*523e0*/  LDL.LU R20, [R1+0x124c] ;  /* 0x00124c0001147983 */ /* 0x002f220000300800 */
[----:B------:R-:W-:-:S05]  /*523f0*/  IMAD.WIDE R14, R18, 0x4, R2 ;  /* 0x00000004120e7825 */ /* 0x000fca00078e0202 */
[----:B------:R1:W-:Y:S02]  /*52400*/  @P1 STG.E desc[UR6][R14.64], R19 ;  /* 0x000000130e001986 */ /* 0x0003e4000c101906 */
[----:B-1----:R-:W-:Y:S02]  /*52410*/  IMAD.WIDE R14, R18, 0x4, R4 ;  /* 0x00000004120e7825 */ /* 0x002fe400078e0204 */
[----:B------:R-:W4:Y:S04]  /*52420*/  LDL.LU R19, [R1+0x180] ;  /* 0x0001800001137983 */ /* 0x000f280000300800 */
        /* <DEDUP_REMOVED lines=26> */
[C---:B------:R-:W-:Y:S01]  /*525d0*/  LOP3.LUT P4, RZ, R16.reuse, 0x1000, RZ, 0xc0, !PT ;  /* 0x0000100010ff7812 */ /* 0x040fe2000788c0ff */
[----:B-1----:R-:W-:Y:S01]  /*525e0*/  IMAD.WIDE R14, R251, 0x4, R4 ;  /* 0x00000004fb0e7825 */ /* 0x002fe200078e0204 */
[C---:B------:R-:W-:Y:S02]  /*525f0*/  LOP3.LUT P5, RZ, R16.reuse, 0x2000, RZ, 0xc0, !PT ;  /* 0x0000200010ff7812 */ /* 0x040fe400078ac0ff */
[C---:B------:R-:W-:Y:S02]  /*52600*/  LOP3.LUT P6, RZ, R16.reuse, 0x4000, RZ, 0xc0, !PT ;  /* 0x0000400010ff7812 */ /* 0x040fe400078cc0ff */
[----:B------:R-:W-:Y:S01]  /*52610*/  LOP3.LUT P0, RZ, R16, 0x8000, RZ, 0xc0, !PT ;  /* 0x0000800010ff7812 */ /* 0x000fe2000780c0ff */
        /* <DEDUP_REMOVED lines=9> */
[----:B------:R1:W-:Y:S02]  /*526b0*/  @P6 STG.E desc[UR6][R14.64], R19 ;  /* 0x000000130e006986 */ /* 0x0003e4000c101906 */
[----:B-1----:R-:W-:-:S05]  /*526c0*/  IMAD.WIDE R14, R18, 0x4, R2 ;  /* 0x00000004120e7825 */ /* 0x002fca00078e0202 */
[----:B------:R1:W-:Y:S04]  /*526d0*/  @P0 STG.E desc[UR6][R14.64], R17 ;  /* 0x000000110e000986 */ /* 0x0003e8000c101906 */
[----:B-1----:R-:W3:Y:S04]  /*526e0*/  LDL.LU R17, [R1+0x1798] ;  /* 0x0017980001117983 */ /* 0x002ee80000300800 */
[----:B------:R-:W4:Y:S04]  /*526f0*/  LDL.LU R249, [R1+0x984] ;  /* 0x0009840001f97983 */ /* 0x000f280000300800 */
[----:B------:R-:W2:Y:S04]  /*52700*/  LDL.LU R250, [R1+0x584] ;  /* 0x0005840001fa7983 */ /* 0x000ea80000300800 */
[----:B------:R-:W3:Y:S01]  /*52710*/  LDL.LU R20, [R1+0x1250] ;  /* 0x0012500001147983 */ /* 0x000ee20000300800 */
[----:B------:R-:W-:-:S02]  /*52720*/  LOP3.LUT P1, RZ, R16, 0x10000000, RZ, 0xc0, !PT ;  /* 0x1000000010ff7812 */ /* 0x000fc4000782c0ff */
[----:B------:R-:W-:Y:S01]  /*52730*/  LOP3.LUT R11, R11, 0xfffffff7, RZ, 0xc0, !PT ;  /* 0xfffffff70b0b7812 */ /* 0x000fe200078ec0ff */
[----:B------:R-:W2:Y:S01]  /*52740*/  LDL.LU R252, [R1+0x184] ;  /* 0x0001840001fc7983 */ /* 0x000ea20000300800 */
[----:B------:R-:W-:Y:S01]  /*52750*/  LOP3.LUT P4, RZ, R16, 0x10000, RZ, 0xc0, !PT ;  /* 0x0001000010ff7812 */ /* 0x000fe2000788c0ff */
[----:B------:R-:W-:Y:S02]  /*52760*/  IMAD.WIDE R14, R18, 0x4, R4 ;  /* 0x00000004120e7825 */ /* 0x000fe400078e0204 */
[----:B------:R-:W2:Y:S04]  /*52770*/  LDL.LU R231, [R1+0xd78] ;  /* 0x000d780001e77983 */ /* 0x000ea80000300800 */
[----:B------:R-:W2:Y:S02]  /*52780*/  LDL.LU R19, [R1+0x588] ;  /* 0x0005880001137983 */ /* 0x000ea40000300800 */
[----:B------:R-:W-:-:S02]  /*52790*/  @P1 LOP3.LUT R11, R11, 0x8, RZ, 0xfc, !PT ;  /* 0x000000080b0b1812 */ /* 0x000fc400078efcff */
[----:B------:R-:W-:Y:S01]  /*527a0*/  LOP3.LUT P1, RZ, R16, 0x8000000, RZ, 0xc0, !PT ;  /* 0x0800000010ff7812 */ /* 0x000fe2000782c0ff */
[----:B------:R-:W2:Y:S01]  /*527b0*/  LDL.LU R18, [R1+0x1254] ;  /* 0x0012540001127983 */ /* 0x000ea20000300800 */
[----:B------:R-:W-:-:S03]  /*527c0*/  LOP3.LUT R11, R11, 0xffffffef, RZ, 0xc0, !PT ;  /* 0xffffffef0b0b7812 */ /* 0x000fc600078ec0ff */
[----:B------:R-:W2:Y:S08]  /*527d0*/  LDL.LU R22, [R1+0x125c] ;  /* 0x00125c0001167983 */ /* 0x000eb00000300800 */
        /* <DEDUP_REMOVED lines=16> */
[C---:B------:R-:W-:Y:S02]  /*528e0*/  LOP3.LUT P1, RZ, R16.reuse, 0x200000, RZ, 0xc0, !PT ;  /* 0x0020000010ff7812 */ /* 0x040fe4000782c0ff */
[----:B------:R-:W-:Y:S02]  /*528f0*/  LOP3.LUT R11, R11, 0xfffffbff, RZ, 0xc0, !PT ;  /* 0xfffffbff0b0b7812 */ /* 0x000fe400078ec0ff */
[C---:B------:R-:W-:Y:S02]  /*52900*/  LOP3.LUT P5, RZ, R16.reuse, 0x20000, RZ, 0xc0, !PT ;  /* 0x0002000010ff7812 */ /* 0x040fe400078ac0ff */
[C---:B------:R-:W-:Y:S02]  /*52910*/  LOP3.LUT P6, RZ, R16.reuse, 0x40000, RZ, 0xc0, !PT ;  /* 0x0004000010ff7812 */ /* 0x040fe400078cc0ff */
[----:B------:R-:W-:-:S02]  /*52920*/  LOP3.LUT P0, RZ, R16, 0x80000, RZ, 0xc0, !PT ;  /* 0x0008000010ff7812 */ /* 0x000fc4000780c0ff */
[C---:B------:R-:W-:Y:S02]  /*52930*/  LOP3.LUT P2, RZ, R16.reuse, 0x20000000, RZ, 0xc0, !PT ;  /* 0x2000000010ff7812 */ /* 0x040fe4000784c0ff */
[C---:B------:R-:W-:Y:S02]  /*52940*/  LOP3.LUT P3, RZ, R16.reuse, 0x40000000, RZ, 0xc0, !PT ;  /* 0x4000000010ff7812 */ /* 0x040fe4000786c0ff */
[----:B------:R-:W-:Y:S02]  /*52950*/  @P1 LOP3.LUT R11, R11, 0x400, RZ, 0xfc, !PT ;  /* 0x000004000b0b1812 */ /* 0x000fe400078efcff */
[C---:B------:R-:W-:Y:S01]  /*52960*/  LOP3.LUT P1, RZ, R16.reuse, 0x100000, RZ, 0xc0, !PT ;  /* 0x0010000010ff7812 */ /* 0x040fe2000782c0ff */
[----:B----4-:R1:W-:Y:S04]  /*52970*/  @P4 STG.E desc[UR6][R14.64], R249 ;  /* 0x000000f90e004986 */ /* 0x0103e8000c101906 */
[----:B-1----:R-:W4:Y:S01]  /*52980*/  LDL.LU R249, [R1+0x988] ;  /* 0x0009880001f97983 */ /* 0x002f220000300800 */
[----:B------:R-:W-:-:S03]  /*52990*/  LOP3.LUT P4, RZ, R16, 0x80000000, RZ, 0xc0, !PT ;  /* 0x8000000010ff7812 */ /* 0x000fc6000788c0ff */
[----:B------:R-:W4:Y:S01]  /*529a0*/  LDL.LU R16, [R1+0x188] ;  /* 0x0001880001107983 */ /* 0x000f220000300800 */
[----:B---3--:R-:W-:-:S05]  /*529b0*/  IMAD.WIDE R14, R20, 0x4, R2 ;  /* 0x00000004140e7825 */ /* 0x008fca00078e0202 */
[----:B--2---:R1:W-:Y:S02]  /*529c0*/  @P5 STG.E desc[UR6][R14.64], R250 ;  /* 0x000000fa0e005986 */ /* 0x0043e4000c101906 */
[----:B-1----:R-:W-:Y:S02]  /*529d0*/  IMAD.WIDE R14, R20, 0x4, R4 ;  /* 0x00000004140e7825 */ /* 0x002fe400078e0204 */
[----:B------:R-:W2:Y:S04]  /*529e0*/  LDL.LU R20, [R1+0xd7c] ;  /* 0x000d7c0001147983 */ /* 0x000ea80000300800 */
[----:B------:R-:W3:Y:S04]  /*529f0*/  LDL.LU R23, [R1+0x98c] ;  /* 0x00098c0001177983 */ /* 0x000ee80000300800 */
[----:B------:R-:W3:Y:S04]  /*52a00*/  LDL.LU R10, [R1+0x58c] ;  /* 0x00058c00010a7983 */ /* 0x000ee80000300800 */
[----:B------:R-:W3:Y:S04]  /*52a10*/  LDL.LU R13, [R1+0x1260] ;  /* 0x00126000010d7983 */ /* 0x000ee80000300800 */
[----:B------:R-:W3:Y:S04]  /*52a20*/  LDL.LU R0, [R1+0x18c] ;  /* 0x00018c0001007983 */ /* 0x000ee80000300800 */
[----:B------:R-:W3:Y:S04]  /*52a30*/  LDL.LU R164, [R1+0xd80] ;  /* 0x000d800001a47983 */ /* 0x000ee80000300800 */
[----:B------:R1:W-:Y:S04]  /*52a40*/  @P6 STG.E desc[UR6][R14.64], R252 ;  /* 0x000000fc0e006986 */ /* 0x0003e8000c101906 */
[----:B------:R-:W3:Y:S04]  /*52a50*/  LDL.LU R165, [R1+0x1268] ;  /* 0x0012680001a57983 */ /* 0x000ee80000300800 */
[----:B------:R-:W3:Y:S01]  /*52a60*/  LDL.LU R228, [R1+0x990] ;  /* 0x0009900001e47983 */ /* 0x000ee20000300800 */
[----:B-1----:R-:W-:-:S03]  /*52a70*/  IMAD.WIDE R14, R230, 0x4, R2 ;  /* 0x00000004e60e7825 */ /* 0x002fc600078e0202 */
[----:B------:R-:W3:Y:S04]  /*52a80*/  LDL.LU R229, [R1+0x590] ;  /* 0x0005900001e57983 */ /* 0x000ee80000300800 */
[----:B------:R1:W-:Y:S04]  /*52a90*/  @P0 STG.E desc[UR6][R14.64], R231 ;  /* 0x000000e70e000986 */ /* 0x0003e8000c101906 */
[----:B------:R-:W3:Y:S04]  /*52aa0*/  LDL.LU R166, [R1+0x1264] ;  /* 0x0012640001a67983 */ /* 0x000ee80000300800 */
[----:B------:R-:W3:Y:S01]  /*52ab0*/  LDL.LU R167, [R1+0x190] ;  /* 0x0001900001a77983 */ /* 0x000ee20000300800 */
[----:B-1----:R-:W-:-:S03]  /*52ac0*/  IMAD.WIDE R14, R230, 0x4, R4 ;  /* 0x00000004e60e7825 */ /* 0x002fc600078e0204 */
[----:B------:R-:W3:Y:S04]  /*52ad0*/  LDL.LU R251, [R1+0xd84] ;  /* 0x000d840001fb7983 */ /* 0x000ee80000300800 */
[----:B------:R-:W3:Y:S04]  /*52ae0*/  LDL.LU R250, [R1+0x126c] ;  /* 0x00126c0001fa7983 */ /* 0x000ee80000300800 */
[----:B------:R-:W3:Y:S04]  /*52af0*/  LDL.LU R252, [R1+0x994] ;  /* 0x0009940001fc7983 */ /* 0x000ee80000300800 */
[----:B------:R-:W3:Y:S04]  /*52b00*/  LDL.LU R231, [R1+0x594] ;  /* 0x0005940001e77983 */ /* 0x000ee80000300800 */
[----:B------:R-:W3:Y:S04]  /*52b10*/  LDL.LU R230, [R1+0x1270] ;  /* 0x0012700001e67983 */ /* 0x000ee80000300800 */
[----:B----4-:R1:W-:Y:S01]  /*52b20*/  @P1 STG.E desc[UR6][R14.64], R249 ;  /* 0x000000f90e001986 */ /* 0x0103e2000c101906 */
[----:B------:R-:W-:Y:S01]  /*52b30*/  LOP3.LUT P1, RZ, R11, 0x400, RZ, 0xc0, !PT ;  /* 0x000004000bff7812 */ /* 0x000fe2000782c0ff */
[----:B-1----:R-:W-:-:S02]  /*52b40*/  IMAD.WIDE R14, R18, 0x4, R2 ;  /* 0x00000004120e7825 */ /* 0x002fc400078e0202 */
[----:B------:R-:W4:Y:S10]  /*52b50*/  LDL.LU R249, [R1+0x1794] ;  /* 0x0017940001f97983 */ /* 0x000f340000300800 */
[----:B------:R1:W-:Y:S01]  /*52b60*/  @P1 STG.E desc[UR6][R14.64], R19 ;  /* 0x000000130e001986 */ /* 0x0003e2000c101906 */
[----:B------:R-:W-:Y:S01]  /*52b70*/  LOP3.LUT P1, RZ, R11, 0x200, RZ, 0xc0, !PT ;  /* 0x000002000bff7812 */ /* 0x000fe2000782c0ff */
[----:B-1----:R-:W-:-:S02]  /*52b80*/  IMAD.WIDE R14, R18, 0x4, R4 ;  /* 0x00000004120e7825 */ /* 0x002fc400078e0204 */
[----:B------:R-:W4:Y:S10]  /*52b90*/  LDL.LU R19, [R1+0x1790] ;  /* 0x0017900001137983 */ /* 0x000f340000300800 */
[----:B------:R1:W-:Y:S01]  /*52ba0*/  @P1 STG.E desc[UR6][R14.64], R16 ;  /* 0x000000100e001986 */ /* 0x0003e2000c101906 */
[----:B------:R-:W-:-:S03]  /*52bb0*/  LOP3.LUT P1, RZ, R11, 0x100, RZ, 0xc0, !PT ;  /* 0x000001000bff7812 */ /* 0x000fc6000782c0ff */
[----:B------:R-:W4:Y:S01]  /*52bc0*/  LDL.LU R18, [R1+0x178c] ;  /* 0x00178c0001127983 */ /* 0x000f220000300800 */
[----:B-1----:R-:W-:-:S09]  /*52bd0*/  IMAD.WIDE R14, R22, 0x4, R2 ;  /* 0x00000004160e7825 */ /* 0x002fd200078e0202 */
[----:B--2---:R1:W-:Y:S04]  /*52be0*/  @P1 STG.E desc[UR6][R14.64], R20 ;  /* 0x000000140e001986 */ /* 0x0043e8000c101906 */
[----:B-1----:R-:W2:Y:S01]  /*52bf0*/  LDL.LU R20, [R1+0x194] ;  /* 0x0001940001147983 */ /* 0x002ea20000300800 */
[----:B------:R-:W-:Y:S01]  /*52c00*/  LOP3.LUT P1, RZ, R11, 0x80, RZ, 0xc0, !PT ;  /* 0x000000800bff7812 */ /* 0x000fe2000782c0ff */
[----:B------:R-:W-:-:S12]  /*52c10*/  IMAD.WIDE R14, R22, 0x4, R4 ;  /* 0x00000004160e7825 */ /* 0x000fd800078e0204 */
[----:B---3--:R1:W-:Y:S01]  /*52c20*/  @P1 STG.E desc[UR6][R14.64], R23 ;  /* 0x000000170e001986 */ /* 0x0083e2000c101906 */
        /* <DEDUP_REMOVED lines=21> */
[----:B-1----:R-:W-:Y:S02]  /*52d80*/  IMAD.WIDE R14, R250, 0x4, R4 ;  /* 0x00000004fa0e7825 */ /* 0x002fe400078e0204 */
[----:B------:R-:W3:Y:S04]  /*52d90*/  LDL.LU R250, [R1+0xd8c] ;  /* 0x000d8c0001fa7983 */ /* 0x000ee80000300800 */
[----:B------:R1:W-:Y:S02]  /*52da0*/  @P5 STG.E desc[UR6][R14.64], R252 ;  /* 0x000000fc0e005986 */ /* 0x0003e4000c101906 */
[----:B-1----:R-:W-:-:S05]  /*52db0*/  IMAD.WIDE R14, R230, 0x4, R2 ;  /* 0x00000004e60e7825 */ /* 0x002fca00078e0202 */
[----:B------:R1:W-:Y:S02]  /*52dc0*/  @P6 STG.E desc[UR6][R14.64], R231 ;  /* 0x000000e70e006986 */ /* 0x0003e4000c101906 */
[----:B-1----:R-:W-:Y:S02]  /*52dd0*/  IMAD.WIDE R14, R230, 0x4, R4 ;  /* 0x00000004e60e7825 */ /* 0x002fe400078e0204 */
[----:B------:R-:W4:Y:S04]  /*52de0*/  LDL.LU R230, [R1+0x127c] ;  /* 0x00127c0001e67983 */ /* 0x000f280000300800 */
[----:B------:R-:W3:Y:S04]  /*52df0*/  LDL.LU R231, [R1+0x99c] ;  /* 0x00099c0001e77983 */ /* 0x000ee80000300800 */
        /* <DEDUP_REMOVED lines=32> */
[----:B------:R-:W4:Y:S01]  /*53000*/  LDL.LU R165, [R1+0x128c] ;  /* 0x00128c0001a57983 */ /* 0x000f220000300800 */
[----:B------:R-:W-:-:S02]  /*53010*/  @P1 LOP3.LUT R12, R12, 0x80000000, RZ, 0xfc, !PT ;  /* 0x800000000c0c1812 */ /* 0x000fc400078efcff */
[----:B------:R-:W-:Y:S01]  /*53020*/  LOP3.LUT P1, RZ, R17, 0x400, RZ, 0xc0, !PT ;  /* 0x0000040011ff7812 */ /* 0x000fe2000782c0ff */
[----:B------:R-:W4:Y:S01]  /*53030*/  LDL.LU R228, [R1+0xd94] ;  /* 0x000d940001e47983 */ /* 0x000f220000300800 */
        /* <DEDUP_REMOVED lines=8> */
[----:B------:R-:W-:Y:S01]  /*530c0*/  LOP3.LUT P0, RZ, R17, 0x40, RZ, 0xc0, !PT ;  /* 0x0000004011ff7812 */ /* 0x000fe2000780c0ff */
[----:B---3--:R1:W-:Y:S01]  /*530d0*/  @P5 STG.E desc[UR6][R14.64], R229 ;  /* 0x000000e50e005986 */ /* 0x0083e2000c101906 */
        /* <DEDUP_REMOVED lines=8> */
[----:B------:R1:W-:Y:S02]  /*53160*/  @P0 STG.E desc[UR6][R14.64], R251 ;  /* 0x000000fb0e000986 */ /* 0x0003e4000c101906 */
[----:B-1----:R-:W-:-:S02]  /*53170*/  IMAD.WIDE R14, R230, 0x4, R2 ;  /* 0x00000004e60e7825 */ /* 0x002fc400078e0202 */
[----:B------:R-:W3:Y:S04]  /*53180*/  LDL.LU R251, [R1+0x1294] ;  /* 0x0012940001fb7983 */ /* 0x000ee80000300800 */
[----:B------:R1:W-:Y:S01]  /*53190*/  @P1 STG.E desc[UR6][R14.64], R250 ;  /* 0x000000fa0e001986 */ /* 0x0003e2000c101906 */
[----:B------:R-:W-:-:S03]  /*531a0*/  LOP3.LUT P1, RZ, R11, 0x4, RZ, 0xc0, !PT ;  /* 0x000000040bff7812 */ /* 0x000fc6000782c0ff */
[----:B------:R-:W3:Y:S01]  /*531b0*/  LDL.LU R167, [R1+0x5a4] ;  /* 0x0005a40001a77983 */ /* 0x000ee20000300800 */
[----:B-1----:R-:W-:-:S03]  /*531c0*/  IMAD.WIDE R14, R230, 0x4, R4 ;  /* 0x00000004e60e7825 */ /* 0x002fc600078e0204 */
[----:B------:R-:W3:Y:S06]  /*531d0*/  LDL.LU R250, [R1+0x1a4] ;  /* 0x0001a40001fa7983 */ /* 0x000eec0000300800 */
[----:B------:R1:W-:Y:S01]  /*531e0*/  @P1 STG.E desc[UR6][R14.64], R231 ;  /* 0x000000e70e001986 */ /* 0x0003e2000c101906 */
[----:B------:R-:W-:-:S03]  /*531f0*/  LOP3.LUT P1, RZ, R11, 0x2, RZ, 0xc0, !PT ;  /* 0x000000020bff7812 */ /* 0x000fc6000782c0ff */
[----:B------:R-:W3:Y:S01]  /*53200*/  LDL.LU R230, [R1+0x1298] ;  /* 0x0012980001e67983 */ /* 0x000ee20000300800 */
[----:B-1----:R-:W-:-:S03]  /*53210*/  IMAD.WIDE R14, R252, 0x4, R2 ;  /* 0x00000004fc0e7825 */ /* 0x002fc600078e0202 */
[----:B------:R-:W3:Y:S06]  /*53220*/  LDL.LU R231, [R1+0xd98] ;  /* 0x000d980001e77983 */ /* 0x000eec0000300800 */
[----:B--2---:R1:W-:Y:S01]  /*53230*/  @P1 STG.E desc[UR6][R14.64], R20 ;  /* 0x000000140e001986 */ /* 0x0043e2000c101906 */
[----:B------:R-:W-:Y:S01]  /*53240*/  LOP3.LUT P1, RZ, R11, 0x1, RZ, 0xc0, !PT ;  /* 0x000000010bff7812 */ /* 0x000fe2000782c0ff */
[----:B------:R-:W-:Y:S02]  /*53250*/  IMAD.WIDE R10, R252, 0x4, R4 ;  /* 0x00000004fc0a7825 */ /* 0x000fe400078e0204 */
[----:B-1----:R-:W2:Y:S10]  /*53260*/  LDL.LU R20, [R1+0x129c] ;  /* 0x00129c0001147983 */ /* 0x002eb40000300800 */
[----:B----4-:R1:W-:Y:S01]  /*53270*/  @P1 STG.E desc[UR6][R10.64], R22 ;  /* 0x000000160a001986 */ /* 0x0103e2000c101906 */
[----:B------:R-:W-:-:S03]  /*53280*/  LOP3.LUT P1, RZ, R12, 0x80000000, RZ, 0xc0, !PT ;  /* 0x800000000cff7812 */ /* 0x000fc6000782c0ff */
[----:B------:R-:W4:Y:S01]  /*53290*/  LDL.LU R252, [R1+0x5a8] ;  /* 0x0005a80001fc7983 */ /* 0x000f220000300800 */
[----:B-1----:R-:W-:-:S09]  /*532a0*/  IMAD.WIDE R10, R13, 0x4, R2 ;  /* 0x000000040d0a7825 */ /* 0x002fd200078e0202 */
        /* <DEDUP_REMOVED lines=9> */
[----:B------:R1:W-:Y:S04]  /*53340*/  @P1 STG.E desc[UR6][R10.64], R18 ;  /* 0x000000120a001986 */ /* 0x0003e8000c101906 */
[----:B-1----:R-:W2:Y:S01]  /*53350*/  LDL.LU R18, [R1+0x1788] ;  /* 0x0017880001127983 */ /* 0x002ea20000300800 */
[----:B------:R-:W-:Y:S02]  /*53360*/  LOP3.LUT P1, RZ, R12, 0x8000000, RZ, 0xc0, !PT ;  /* 0x080000000cff7812 */ /* 0x000fe4000782c0ff */
[----:B------:R-:W-:Y:S01]  /*53370*/  LOP3.LUT P2, RZ, R17, 0x10000, RZ, 0xc0, !PT ;  /* 0x0001000011ff7812 */ /* 0x000fe2000784c0ff */
[----:B---3--:R-:W-:Y:S01]  /*53380*/  IMAD.WIDE R10, R229, 0x4, R2 ;  /* 0x00000004e50a7825 */ /* 0x008fe200078e0202 */
[C---:B------:R-:W-:Y:S02]  /*53390*/  LOP3.LUT P3, RZ, R17.reuse, 0x20000, RZ, 0xc0, !PT ;  /* 0x0002000011ff7812 */ /* 0x040fe4000786c0ff */
[----:B------:R-:W-:-:S07]  /*533a0*/  LOP3.LUT P4, RZ, R17, 0x40000, RZ, 0xc0, !PT ;  /* 0x0004000011ff7812 */ /* 0x000fce000788c0ff */
        /* <DEDUP_REMOVED lines=9> */
[----:B-1----:R-:W-:-:S05]  /*53440*/  IMAD.WIDE R10, R230, 0x4, R2 ;  /* 0x00000004e60a7825 */ /* 0x002fca00078e0202 */
[----:B------:R1:W-:Y:S02]  /*53450*/  @P5 STG.E desc[UR6][R10.64], R231 ;  /* 0x000000e70a005986 */ /* 0x0003e4000c101906 */
[----:B-1----:R-:W-:Y:S02]  /*53460*/  IMAD.WIDE R10, R230, 0x4, R4 ;  /* 0x00000004e60a7825 */ /* 0x002fe400078e0204 */
[----:B------:R-:W3:Y:S04]  /*53470*/  LDL.LU R231, [R1+0x12a4] ;  /* 0x0012a40001e77983 */ /* 0x000ee80000300800 */
[----:B------:R-:W3:Y:S04]  /*53480*/  LDL.LU R230, [R1+0x1ac] ;  /* 0x0001ac0001e67983 */ /* 0x000ee80000300800 */
[----:B--2---:R1:W-:Y:S04]  /*53490*/  @P6 STG.E desc[UR6][R10.64], R18 ;  /* 0x000000120a006986 */ /* 0x0043e8000c101906 */
[----:B-1----:R-:W2:Y:S04]  /*534a0*/  LDL.LU R18, [R1+0x1784] ;  /* 0x0017840001127983 */ /* 0x002ea80000300800 */
[----:B------:R-:W3:Y:S04]  /*534b0*/  LDL.LU R166, [R1+0x1a8] ;  /* 0x0001a80001a67983 */ /* 0x000ee80000300800 */
[----:B------:R-:W3:Y:S04]  /*534c0*/  LDL.LU R167, [R1+0xd9c] ;  /* 0x000d9c0001a77983 */ /* 0x000ee80000300800 */
[----:B------:R-:W3:Y:S01]  /*534d0*/  LDL.LU R251, [R1+0x12a0] ;  /* 0x0012a00001fb7983 */ /* 0x000ee20000300800 */
[----:B------:R-:W-:-:S03]  /*534e0*/  LOP3.LUT P0, RZ, R17, 0x200000, RZ, 0xc0, !PT ;  /* 0x0020000011ff7812 */ /* 0x000fc6000780c0ff */
[----:B------:R-:W3:Y:S01]  /*534f0*/  LDL.LU R250, [R1+0x9ac] ;  /* 0x0009ac0001fa7983 */ /* 0x000ee20000300800 */
[----:B------:R-:W-:-:S09]  /*53500*/  IMAD.WIDE R10, R20, 0x4, R2 ;  /* 0x00000004140a7825 */ /* 0x000fd200078e0202 */
[----:B----4-:R1:W-:Y:S04]  /*53510*/  @P0 STG.E desc[UR6][R10.64], R252 ;  /* 0x000000fc0a000986 */ /* 0x0103e8000c101906 */
[----:B-1----:R-:W4:Y:S01]  /*53520*/  LDL.LU R252, [R1+0x5ac] ;  /* 0x0005ac0001fc7983 */ /* 0x002f220000300800 */
[----:B------:R-:W-:Y:S01]  /*53530*/  LOP3.LUT R12, R12, 0xfff7ffff, RZ, 0xc0, !PT ;  /* 0xfff7ffff0c0c7812 */ /* 0x000fe200078ec0ff */
[----:B------:R-:W-:Y:S02]  /*53540*/  IMAD.WIDE R10, R20, 0x4, R4 ;  /* 0x00000004140a7825 */ /* 0x000fe400078e0204 */
[----:B------:R-:W4:Y:S01]  /*53550*/  LDL.LU R20, [R1+0x12a8] ;  /* 0x0012a80001147983 */ /* 0x000f220000300800 */
[C---:B------:R-:W-:Y:S02]  /*53560*/  LOP3.LUT P4, RZ, R17.reuse, 0x400000, RZ, 0xc0, !PT ;  /* 0x0040000011ff7812 */ /* 0x040fe4000788c0ff */
[----:B------:R-:W-:-:S02]  /*53570*/  LOP3.LUT P5, RZ, R17, 0x800000, RZ, 0xc0, !PT ;  /* 0x0080000011ff7812 */ /* 0x000fc400078ac0ff */
[C---:B------:R-:W-:Y:S02]  /*53580*/  LOP3.LUT P6, RZ, R17.reuse, 0x1000000, RZ, 0xc0, !PT ;  /* 0x0100000011ff7812 */ /* 0x040fe400078cc0ff */
[----:B------:R-:W-:Y:S02]  /*53590*/  LOP3.LUT P0, RZ, R17, 0x2000000, RZ, 0xc0, !PT ;  /* 0x0200000011ff7812 */ /* 0x000fe4000780c0ff */
        /* <DEDUP_REMOVED lines=24> */
[----:B------:R-:W2:Y:S04]  /*53720*/  LDL.LU R17, [R1+0xda0] ;  /* 0x000da00001117983 */ /* 0x000ea80000300800 */
        /* <DEDUP_REMOVED lines=10> */
[----:B---3--:R1:W-:Y:S04]  /*537d0*/  @P4 STG.E desc[UR6][R10.64], R166 ;  /* 0x000000a60a004986 */ /* 0x0083e8000c101906 */
[----:B------:R-:W3:Y:S01]  /*537e0*/  LDL.LU R229, [R1+0xda8] ;  /* 0x000da80001e57983 */ /* 0x000ee20000300800 */
[----:B-1----:R-:W-:-:S03]  /*537f0*/  IMAD.WIDE R10, R251, 0x4, R2 ;  /* 0x00000004fb0a7825 */ /* 0x002fc600078e0202 */
[----:B------:R-:W3:Y:S04]  /*53800*/  LDL.LU R166, [R1+0x12b8] ;  /* 0x0012b80001a67983 */ /* 0x000ee80000300800 */
[----:B------:R1:W-:Y:S02]  /*53810*/  @P5 STG.E desc[UR6][R10.64], R167 ;  /* 0x000000a70a005986 */ /* 0x0003e4000c101906 */
[----:B-1----:R-:W-:Y:S02]  /*53820*/  IMAD.WIDE R10, R251, 0x4, R4 ;  /* 0x00000004fb0a7825 */ /* 0x002fe400078e0204 */
[----:B------:R-:W3:Y:S04]  /*53830*/  LDL.LU R167, [R1+0x9b8] ;  /* 0x0009b80001a77983 */ /* 0x000ee80000300800 */
[----:B------:R1:W-:Y:S04]  /*53840*/  @P6 STG.E desc[UR6][R10.64], R250 ;  /* 0x000000fa0a006986 */ /* 0x0003e8000c101906 */
[----:B------:R-:W3:Y:S04]  /*53850*/  LDL.LU R251, [R1+0x5b8] ;  /* 0x0005b80001fb7983 */ /* 0x000ee80000300800 */
[----:B-1----:R-:W3:Y:S01]  /*53860*/  LDL.LU R250, [R1+0x12bc] ;  /* 0x0012bc0001fa7983 */ /* 0x002ee20000300800 */
[----:B------:R-:W-:-:S05]  /*53870*/  IMAD.WIDE R10, R231, 0x4, R2 ;  /* 0x00000004e70a7825 */ /* 0x000fca00078e0202 */
[----:B----4-:R1:W-:Y:S02]  /*53880*/  @P0 STG.E desc[UR6][R10.64], R252 ;  /* 0x000000fc0a000986 */ /* 0x0103e4000c101906 */
[----:B-1----:R-:W-:Y:S02]  /*53890*/  IMAD.WIDE R10, R231, 0x4, R4 ;  /* 0x00000004e70a7825 */ /* 0x002fe400078e0204 */
[----:B------:R-:W4:Y:S04]  /*538a0*/  LDL.LU R252, [R1+0x1b8] ;  /* 0x0001b80001fc7983 */ /* 0x000f280000300800 */
[----:B------:R1:W-:Y:S04]  /*538b0*/  @P1 STG.E desc[UR6][R10.64], R230 ;  /* 0x000000e60a001986 */ /* 0x0003e8000c101906 */
[----:B------:R-:W4:Y:S04]  /*538c0*/  LDL.LU R231, [R1+0xdac] ;  /* 0x000dac0001e77983 */ /* 0x000f280000300800 */
[----:B-1----:R-:W4:Y:S01]  /*538d0*/  LDL.LU R230, [R1+0x12c0] ;  /* 0x0012c00001e67983 */ /* 0x002f220000300800 */
[----:B------:R-:W-:Y:S01]  /*538e0*/  LOP3.LUT P1, RZ, R12, 0x4000000, RZ, 0xc0, !PT ;  /* 0x040000000cff7812 */ /* 0x000fe2000782c0ff */
[----:B------:R-:W-:Y:S01]  /*538f0*/  IMAD.WIDE R10, R20, 0x4, R2 ;  /* 0x00000004140a7825 */ /* 0x000fe200078e0202 */
[----:B------:R-:W-:-:S02]  /*53900*/  LOP3.LUT P2, RZ, R18, 0x8, RZ, 0xc0, !PT ;  /* 0x0000000812ff7812 */ /* 0x000fc4000784c0ff */
[C---:B------:R-:W-:Y:S02]  /*53910*/  LOP3.LUT P3, RZ, R18.reuse, 0x10, RZ, 0xc0, !PT ;  /* 0x0000001012ff7812 */ /* 0x040fe4000786c0ff */
[C---:B------:R-:W-:Y:S02]  /*53920*/  LOP3.LUT P4, RZ, R18.reuse, 0x20, RZ, 0xc0, !PT ;  /* 0x0000002012ff7812 */ /* 0x040fe4000788c0ff */
[C---:B------:R-:W-:Y:S02]  /*53930*/  LOP3.LUT P5, RZ, R18.reuse, 0x40, RZ, 0xc0, !PT ;  /* 0x0000004012ff7812 */ /* 0x040fe400078ac0ff */
[----:B------:R-:W-:-:S03]  /*53940*/  LOP3.LUT P6, RZ, R18, 0x80, RZ, 0xc0, !PT ;  /* 0x0000008012ff7812 */ /* 0x000fc600078cc0ff */
[----:B--2---:R1:W-:Y:S02]  /*53950*/  @P1 STG.E desc[UR6][R10.64], R17 ;  /* 0x000000110a001986 */ /* 0x0043e4000c101906 */
        /* <DEDUP_REMOVED lines=22> */
[----:B---3--:R-:W-:-:S05]  /*53ac0*/  IMAD.WIDE R10, R166, 0x4, R2 ;  /* 0x00000004a60a7825 */ /* 0x008fca00078e0202 */
[----:B------:R1:W-:Y:S02]  /*53ad0*/  @P2 STG.E desc[UR6][R10.64], R229 ;  /* 0x000000e50a002986 */ /* 0x0003e4000c101906 */
[----:B-1----:R-:W-:Y:S02]  /*53ae0*/  IMAD.WIDE R10, R166, 0x4, R4 ;  /* 0x00000004a60a7825 */ /* 0x002fe400078e0204 */
[----:B------:R-:W3:Y:S04]  /*53af0*/  LDL.LU R166, [R1+0x5bc] ;  /* 0x0005bc0001a67983 */ /* 0x000ee80000300800 */
[----:B------:R1:W-:Y:S02]  /*53b00*/  @P3 STG.E desc[UR6][R10.64], R167 ;  /* 0x000000a70a003986 */ /* 0x0003e4000c101906 */
[----:B-1----:R-:W-:-:S02]  /*53b10*/  IMAD.WIDE R10, R250, 0x4, R2 ;  /* 0x00000004fa0a7825 */ /* 0x002fc400078e0202 */
[----:B------:R-:W3:Y:S04]  /*53b20*/  LDL.LU R167, [R1+0x12c4] ;  /* 0x0012c40001a77983 */ /* 0x000ee80000300800 */
[----:B------:R1:W-:Y:S02]  /*53b30*/  @P4 STG.E desc[UR6][R10.64], R251 ;  /* 0x000000fb0a004986 */ /* 0x0003e4000c101906 */
[----:B-1----:R-:W-:Y:S02]  /*53b40*/  IMAD.WIDE R10, R250, 0x4, R4 ;  /* 0x00000004fa0a7825 */ /* 0x002fe400078e0204 */
[----:B------:R-:W3:Y:S04]  /*53b50*/  LDL.LU R251, [R1+0x1bc] ;  /* 0x0001bc0001fb7983 */ /* 0x000ee80000300800 */
[----:B----4-:R1:W-:Y:S04]  /*53b60*/  @P5 STG.E desc[UR6][R10.64], R252 ;  /* 0x000000fc0a005986 */ /* 0x0103e8000c101906 */
[----:B------:R-:W4:Y:S04]  /*53b70*/  LDL.LU R250, [R1+0xdb0] ;  /* 0x000db00001fa7983 */ /* 0x000f280000300800 */
[----:B-1----:R-:W4:Y:S01]  /*53b80*/  LDL.LU R252, [R1+0x12c8] ;  /* 0x0012c80001fc7983 */ /* 0x002f220000300800 */
[----:B------:R-:W-:-:S05]  /*53b90*/  IMAD.WIDE R10, R230, 0x4, R2 ;  /* 0x00000004e60a7825 */ /* 0x000fca00078e0202 */
[----:B------:R1:W-:Y:S04]  /*53ba0*/  @P6 STG.E desc[UR6][R10.64], R231 ;  /* 0x000000e70a006986 */ /* 0x0003e8000c101906 */
[----:B-1----:R-:W4:Y:S01]  /*53bb0*/  LDL.LU R231, [R1+0x9c0] ;  /* 0x0009c00001e77983 */ /* 0x002f220000300800 */
[----:B------:R-:W-:Y:S01]  /*53bc0*/  LOP3.LUT P0, RZ, R18, 0x100, RZ, 0xc0, !PT ;  /* 0x0000010012ff7812 */ /* 0x000fe2000780c0ff */
[----:B------:R-:W-:Y:S02]  /*53bd0*/  IMAD.WIDE R10, R230, 0x4, R4 ;  /* 0x00000004e60a7825 */ /* 0x000fe400078e0204 */
[----:B------:R-:W4:Y:S10]  /*53be0*/  LDL.LU R230, [R1+0x5c0] ;  /* 0x0005c00001e67983 */ /* 0x000f340000300800 */
[----:B--2---:R1:W-:Y:S04]  /*53bf0*/  @P0 STG.E desc[UR6][R10.64], R20 ;  /* 0x000000140a000986 */ /* 0x0043e8000c101906 */
[----:B-1----:R-:W2:Y:S04]  /*53c00*/  LDL.LU R20, [R1+0x12cc] ;  /* 0x0012cc0001147983 */ /* 0x002ea80000300800 */
        /* <DEDUP_REMOVED lines=8> */
[----:B------:R-:W2:Y:S01]  /*53c90*/  LDL.LU R164, [R1+0x12d8] ;  /* 0x0012d80001a47983 */ /* 0x000ea20000300800 */
[----:B------:R-:W-:-:S03]  /*53ca0*/  LOP3.LUT P4, RZ, R18, 0x200, RZ, 0xc0, !PT ;  /* 0x0000020012ff7812 */ /* 0x000fc6000788c0ff */
[----:B------:R-:W2:Y:S01]  /*53cb0*/  LDL.LU R165, [R1+0x9c8] ;  /* 0x0009c80001a57983 */ /* 0x000ea20000300800 */
[----:B------:R-:W-:-:S03]  /*53cc0*/  LOP3.LUT P5, RZ, R18, 0x400, RZ, 0xc0, !PT ;  /* 0x0000040012ff7812 */ /* 0x000fc600078ac0ff */
[----:B------:R-:W2:Y:S04]  /*53cd0*/  LDL.LU R228, [R1+0x5c8] ;  /* 0x0005c80001e47983 */ /* 0x000ea80000300800 */
[----:B------:R-:W2:Y:S01]  /*53ce0*/  LDL.LU R229, [R1+0x12dc] ;  /* 0x0012dc0001e57983 */ /* 0x000ea20000300800 */
[C---:B------:R-:W-:Y:S02]  /*53cf0*/  LOP3.LUT P6, RZ, R18.reuse, 0x800, RZ, 0xc0, !PT ;  /* 0x0000080012ff7812 */ /* 0x040fe400078cc0ff */
[C---:B------:R-:W-:Y:S02]  /*53d00*/  LOP3.LUT P0, RZ, R18.reuse, 0x1000, RZ, 0xc0, !PT ;  /* 0x0000100012ff7812 */ /* 0x040fe4000780c0ff */
        /* <DEDUP_REMOVED lines=8> */
[----:B------:R1:W-:Y:S02]  /*53d90*/  @P4 STG.E desc[UR6][R10.64], R166 ;  /* 0x000000a60a004986 */ /* 0x0003e4000c101906 */
[----:B-1----:R-:W-:Y:S02]  /*53da0*/  IMAD.WIDE R10, R167, 0x4, R4 ;  /* 0x00000004a70a7825 */ /* 0x002fe400078e0204 */
[----:B------:R-:W3:Y:S04]  /*53db0*/  LDL.LU R166, [R1+0x1c8] ;  /* 0x0001c80001a67983 */ /* 0x000ee80000300800 */
[----:B------:R4:W-:Y:S02]  /*53dc0*/  @P5 STG.E desc[UR6][R10.64], R251 ;  /* 0x000000fb0a005986 */ /* 0x0009e4000c101906 */
[----:B----4-:R-:W-:-:S02]  /*53dd0*/  IMAD.WIDE R10, R252, 0x4, R2 ;  /* 0x00000004fc0a7825 */ /* 0x010fc400078e0202 */
[----:B------:R-:W4:Y:S04]  /*53de0*/  LDL.LU R251, [R1+0x12e0] ;  /* 0x0012e00001fb7983 */ /* 0x000f280000300800 */
[----:B------:R1:W-:Y:S04]  /*53df0*/  @P6 STG.E desc[UR6][R10.64], R250 ;  /* 0x000000fa0a006986 */ /* 0x0003e8000c101906 */
[----:B------:R-:W4:Y:S01]  /*53e00*/  LDL.LU R167, [R1+0xdbc] ;  /* 0x000dbc0001a77983 */ /* 0x000f220000300800 */
[----:B-1----:R-:W-:-:S03]  /*53e10*/  IMAD.WIDE R10, R252, 0x4, R4 ;  /* 0x00000004fc0a7825 */ /* 0x002fc600078e0204 */
[----:B------:R-:W4:Y:S04]  /*53e20*/  LDL.LU R250, [R1+0x9cc] ;  /* 0x0009cc0001fa7983 */ /* 0x000f280000300800 */
[----:B------:R1:W-:Y:S04]  /*53e30*/  @P0 STG.E desc[UR6][R10.64], R231 ;  /* 0x000000e70a000986 */ /* 0x0003e8000c101906 */
[----:B------:R-:W4:Y:S04]  /*53e40*/  LDL.LU R252, [R1+0x5cc] ;  /* 0x0005cc0001fc7983 */ /* 0x000f280000300800 */
[----:B-1----:R-:W4:Y:S01]  /*53e50*/  LDL.LU R231, [R1+0x12e4] ;  /* 0x0012e40001e77983 */ /* 0x002f220000300800 */
[----:B------:R-:W-:-:S04]  /*53e60*/  LOP3.LUT R12, R12, 0xffffdfff, RZ, 0xc0, !PT ;  /* 0xffffdfff0c0c7812 */ /* 0x000fc800078ec0ff */
        /* <DEDUP_REMOVED lines=17> */
[----:B--2---:R-:W-:-:S12]  /*53f80*/  IMAD.WIDE R10, R20, 0x4, R2 ;  /* 0x00000004140a7825 */ /* 0x004fd800078e0202 */
[----:B------:R1:W-:Y:S02]  /*53f90*/  @P1 STG.E desc[UR6][R10.64], R230 ;  /* 0x000000e60a001986 */ /* 0x0003e4000c101906 */
[----:B-1----:R-:W-:Y:S02]  /*53fa0*/  IMAD.WIDE R10, R20, 0x4, R4 ;  /* 0x00000004140a7825 */ /* 0x002fe400078e0204 */
[----:B------:R-:W2:Y:S04]  /*53fb0*/  LDL.LU R230, [R1+0xdc0] ;  /* 0x000dc00001e67983 */ /* 0x000ea80000300800 */
        /* <DEDUP_REMOVED lines=30> */
[----:B----4-:R-:W-:-:S05]  /*541a0*/  IMAD.WIDE R10, R251, 0x4, R2 ;  /* 0x00000004fb0a7825 */ /* 0x010fca00078e0202 */
[----:B------:R1:W-:Y:S01]  /*541b0*/  @P3 STG.E desc[UR6][R10.64], R167 ;  /* 0x000000a70a003986 */ /* 0x0003e2000c101906 */
[----:B------:R-:W-:Y:S01]  /*541c0*/  LOP3.LUT P6, RZ, R18, 0x4000000, RZ, 0xc0, !PT ;  /* 0x0400000012ff7812 */ /* 0x000fe200078cc0ff */
        /* <DEDUP_REMOVED lines=8> */
[----:B------:R-:W4:Y:S04]  /*54250*/  LDL.LU R228, [R1+0x9d0] ;  /* 0x0009d00001e47983 */ /* 0x000f280000300800 */
[----:B------:R-:W4:Y:S04]  /*54260*/  LDL.LU R229, [R1+0x5d0] ;  /* 0x0005d00001e57983 */ /* 0x000f280000300800 */
[----:B------:R-:W4:Y:S04]  /*54270*/  LDL.LU R166, [R1+0x12ec] ;  /* 0x0012ec0001a67983 */ /* 0x000f280000300800 */
[----:B------:R-:W4:Y:S01]  /*54280*/  LDL.LU R167, [R1+0x1d0] ;  /* 0x0001d00001a77983 */ /* 0x000f220000300800 */
[----:B------:R-:W-:-:S03]  /*54290*/  LOP3.LUT P0, RZ, R18, 0x8000000, RZ, 0xc0, !PT ;  /* 0x0800000012ff7812 */ /* 0x000fc6000780c0ff */
[----:B------:R-:W4:Y:S04]  /*542a0*/  LDL.LU R252, [R1+0xdc4] ;  /* 0x000dc40001fc7983 */ /* 0x000f280000300800 */
[----:B------:R-:W4:Y:S04]  /*542b0*/  LDL.LU R250, [R1+0x9d4] ;  /* 0x0009d40001fa7983 */ /* 0x000f280000300800 */
[----:B------:R-:W4:Y:S01]  /*542c0*/  LDL.LU R251, [R1+0x5d4] ;  /* 0x0005d40001fb7983 */ /* 0x000f220000300800 */
[----:B--2---:R-:W-:-:S05]  /*542d0*/  IMAD.WIDE R10, R20, 0x4, R2 ;  /* 0x00000004140a7825 */ /* 0x004fca00078e0202 */
[----:B------:R1:W-:Y:S04]  /*542e0*/  @P0 STG.E desc[UR6][R10.64], R230 ;  /* 0x000000e60a000986 */ /* 0x0003e8000c101906 */
[----:B-1----:R-:W2:Y:S01]  /*542f0*/  LDL.LU R230, [R1+0x12f4] ;  /* 0x0012f40001e67983 */ /* 0x002ea20000300800 */
[----:B------:R-:W-:-:S03]  /*54300*/  IMAD.WIDE R10, R20, 0x4, R4 ;  /* 0x00000004140a7825 */ /* 0x000fc600078e0204 */
[----:B------:R-:W2:Y:S01]  /*54310*/  LDL.LU R20, [R1+0x1d4] ;  /* 0x0001d40001147983 */ /* 0x000ea20000300800 */
[----:B------:R-:W-:-:S03]  /*54320*/  LOP3.LUT R12, R12, 0xfffffff7, RZ, 0xc0, !PT ;  /* 0xfffffff70c0c7812 */ /* 0x000fc600078ec0ff */
[----:B------:R-:W2:Y:S01]  /*54330*/  LDL.LU R17, [R1+0x12f8] ;  /* 0x0012f80001117983 */ /* 0x000ea20000300800 */
[C---:B------:R-:W-:Y:S02]  /*54340*/  LOP3.LUT P4, RZ, R18.reuse, 0x10000000, RZ, 0xc0, !PT ;  /* 0x1000000012ff7812 */ /* 0x040fe4000788c0ff */
[C---:B------:R-:W-:Y:S02]  /*54350*/  LOP3.LUT P5, RZ, R18.reuse, 0x20000000, RZ, 0xc0, !PT ;  /* 0x2000000012ff7812 */ /* 0x040fe400078ac0ff */
[C---:B------:R-:W-:Y:S02]  /*54360*/  LOP3.LUT P6, RZ, R18.reuse, 0x40000000, RZ, 0xc0, !PT ;  /* 0x4000000012ff7812 */ /* 0x040fe400078cc0ff */
        /* <DEDUP_REMOVED lines=11> */
[----:B---3--:R-:W-:-:S13]  /*54420*/  LOP3.LUT P1, RZ, R19, 0x100, RZ, 0xc0, !PT ;  /* 0x0000010013ff7812 */ /* 0x008fda000782c0ff */
        /* <DEDUP_REMOVED lines=18> */
[----:B----4-:R1:W-:Y:S10]  /*54550*/  @P4 STG.E desc[UR6][R10.64], R228 ;  /* 0x000000e40a004986 */ /* 0x0103f4000c101906 */
[----:B------:R-:W-:-:S02]  /*54560*/  @P1 LOP3.LUT R12, R12, 0x200, RZ, 0xfc, !PT ;  /* 0x000002000c0c1812 */ /* 0x000fc400078efcff */
[----:B------:R-:W-:Y:S01]  /*54570*/  LOP3.LUT P1, RZ, R19, 0x2, RZ, 0xc0, !PT ;  /* 0x0000000213ff7812 */ /* 0x000fe2000782c0ff */
[----:B-1----:R-:W-:Y:S01]  /*54580*/  IMAD.WIDE R10, R166, 0x4, R2 ;  /* 0x00000004a60a7825 */ /* 0x002fe200078e0202 */
[----:B------:R-:W-:Y:S01]  /*54590*/  LOP3.LUT R12, R12, 0xfffffbff, RZ, 0xc0, !PT ;  /* 0xfffffbff0c0c7812 */ /* 0x000fe200078ec0ff */
[----:B------:R-:W3:Y:S04]  /*545a0*/  LDL.LU R228, [R1+0x1dc] ;  /* 0x0001dc0001e47983 */ /* 0x000ee80000300800 */
[----:B------:R1:W-:Y:S06]  /*545b0*/  @P5 STG.E desc[UR6][R10.64], R229 ;  /* 0x000000e50a005986 */ /* 0x0003ec000c101906 */
[----:B------:R-:W-:-:S02]  /*545c0*/  @P1 LOP3.LUT R12, R12, 0x400, RZ, 0xfc, !PT ;  /* 0x000004000c0c1812 */ /* 0x000fc400078efcff */
[----:B------:R-:W-:Y:S01]  /*545d0*/  LOP3.LUT P1, RZ, R19, 0x1, RZ, 0xc0, !PT ;  /* 0x0000000113ff7812 */ /* 0x000fe2000782c0ff */
[----:B-1----:R-:W-:Y:S01]  /*545e0*/  IMAD.WIDE R10, R166, 0x4, R4 ;  /* 0x00000004a60a7825 */ /* 0x002fe200078e0204 */
[----:B------:R-:W4:Y:S04]  /*545f0*/  LDL.LU R229, [R1+0xdd0] ;  /* 0x000dd00001e57983 */ /* 0x000f280000300800 */
[----:B------:R1:W-:Y:S04]  /*54600*/  @P6 STG.E desc[UR6][R10.64], R167 ;  /* 0x000000a70a006986 */ /* 0x0003e8000c101906 */
[----:B------:R-:W4:Y:S01]  /*54610*/  LDL.LU R166, [R1+0x1308] ;  /* 0x0013080001a67983 */ /* 0x000f220000300800 */
        /* <DEDUP_REMOVED lines=8> */
[----:B--2---:R-:W-:-:S03]  /*546a0*/  IMAD.WIDE R10, R230, 0x4, R2 ;  /* 0x00000004e60a7825 */ /* 0x004fc600078e0202 */
[----:B------:R-:W2:Y:S06]  /*546b0*/  LDL.LU R250, [R1+0x177c] ;  /* 0x00177c0001fa7983 */ /* 0x000eac0000300800 */
[----:B------:R1:W-:Y:S01]  /*546c0*/  @P1 STG.E desc[UR6][R10.64], R251 ;  /* 0x000000fb0a001986 */ /* 0x0003e2000c101906 */
[----:B------:R-:W-:Y:S01]  /*546d0*/  LOP3.LUT P1, RZ, R12, 0x200, RZ, 0xc0, !PT ;  /* 0x000002000cff7812 */ /* 0x000fe2000782c0ff */
[----:B-1----:R-:W-:Y:S02]  /*546e0*/  IMAD.WIDE R10, R230, 0x4, R4 ;  /* 0x00000004e60a7825 */ /* 0x002fe400078e0204 */
[----:B------:R-:W2:Y:S04]  /*546f0*/  LDL.LU R251, [R1+0x1778] ;  /* 0x0017780001fb7983 */ /* 0x000ea80000300800 */
[----:B------:R-:W2:Y:S06]  /*54700*/  LDL.LU R230, [R1+0x1774] ;  /* 0x0017740001e67983 */ /* 0x000eac0000300800 */
[----:B------:R1:W-:Y:S04]  /*54710*/  @P1 STG.E desc[UR6][R10.64], R20 ;  /* 0x000000140a001986 */ /* 0x0003e8000c101906 */
[----:B-1----:R-:W2:Y:S01]  /*54720*/  LDL.LU R20, [R1+0x1770] ;  /* 0x0017700001147983 */ /* 0x002ea20000300800 */
        /* <DEDUP_REMOVED lines=27> */
[----:B---3--:R4:W-:Y:S02]  /*548e0*/  @P3 STG.E desc[UR6][R10.64], R228 ;  /* 0x000000e40a003986 */ /* 0x0089e4000c101906 */
[----:B----4-:R-:W-:-:S05]  /*548f0*/  IMAD.WIDE R10, R166, 0x4, R2 ;  /* 0x00000004a60a7825 */ /* 0x010fca00078e0202 */
        /* <DEDUP_REMOVED lines=8> */
[----:B------:R-:W4:Y:S04]  /*54980*/  LDL.LU R229, [R1+0x1318] ;  /* 0x0013180001e57983 */ /* 0x000f280000300800 */
[----:B--2---:R1:W-:Y:S04]  /*54990*/  @P0 STG.E desc[UR6][R10.64], R20 ;  /* 0x000000140a000986 */ /* 0x0043e8000c101906 */
[----:B-1----:R-:W2:Y:S04]  /*549a0*/  LDL.LU R20, [R1+0x176c] ;  /* 0x00176c0001147983 */ /* 0x002ea80000300800 */
[----:B------:R-:W4:Y:S04]  /*549b0*/  LDL.LU R252, [R1+0xdd4] ;  /* 0x000dd40001fc7983 */ /* 0x000f280000300800 */
[----:B------:R-:W4:Y:S04]  /*549c0*/  LDL.LU R0, [R1+0x9e4] ;  /* 0x0009e40001007983 */ /* 0x000f280000300800 */
[----:B------:R-:W4:Y:S04]  /*549d0*/  LDL.LU R165, [R1+0x5e4] ;  /* 0x0005e40001a57983 */ /* 0x000f280000300800 */
[----:B------:R-:W4:Y:S01]  /*549e0*/  LDL.LU R167, [R1+0x1314] ;  /* 0x0013140001a77983 */ /* 0x000f220000300800 */
[----:B------:R-:W-:-:S03]  /*549f0*/  LOP3.LUT P0, RZ, R19, 0x8000000, RZ, 0xc0, !PT ;  /* 0x0800000013ff7812 */ /* 0x000fc6000780c0ff */
[----:B------:R-:W4:Y:S01]  /*54a00*/  LDL.LU R164, [R1+0x1e4] ;  /* 0x0001e40001a47983 */ /* 0x000f220000300800 */
[C---:B------:R-:W-:Y:S02]  /*54a10*/  LOP3.LUT P2, RZ, R19.reuse, 0x8000, RZ, 0xc0, !PT ;  /* 0x0000800013ff7812 */ /* 0x040fe4000784c0ff */
[C---:B------:R-:W-:Y:S02]  /*54a20*/  LOP3.LUT P5, RZ, R19.reuse, 0x80000, RZ, 0xc0, !PT ;  /* 0x0008000013ff7812 */ /* 0x040fe400078ac0ff */
[C---:B------:R-:W-:Y:S02]  /*54a30*/  LOP3.LUT P6, RZ, R19.reuse, 0x400000, RZ, 0xc0, !PT ;  /* 0x0040000013ff7812 */ /* 0x040fe400078cc0ff */
[----:B------:R-:W-:Y:S02]  /*54a40*/  LOP3.LUT R12, R12, 0xfffffffb, RZ, 0xc0, !PT ;  /* 0xfffffffb0c0c7812 */ /* 0x000fe400078ec0ff */
[----:B------:R-:W-:-:S07]  /*54a50*/  LOP3.LUT P3, RZ, R19, 0x10000, RZ, 0xc0, !PT ;  /* 0x0001000013ff7812 */ /* 0x000fce000786c0ff */
[----:B------:R-:W-:-:S04]  /*54a60*/  @P5 LOP3.LUT R12, R12, 0x4, RZ, 0xfc, !PT ;  /* 0x000000040c0c5812 */ /* 0x000fc800078efcff */
[----:B------:R-:W-:Y:S02]  /*54a70*/  LOP3.LUT R12, R12, 0xfffffffe, RZ, 0xc0, !PT ;  /* 0xfffffffe0c0c7812 */ /* 0x000fe400078ec0ff */
[C---:B------:R-:W-:Y:S02]  /*54a80*/  LOP3.LUT P4, RZ, R19.reuse, 0x20000, RZ, 0xc0, !PT ;  /* 0x0002000013ff7812 */ /* 0x040fe4000788c0ff */
[----:B------:R-:W-:Y:S02]  /*54a90*/  @P6 LOP3.LUT R12, R12, 0x1, RZ, 0xfc, !PT ;  /* 0x000000010c0c6812 */ /* 0x000fe400078efcff */
[C---:B------:R-:W-:Y:S02]  /*54aa0*/  LOP3.LUT P6, RZ, R19.reuse, 0x200000, RZ, 0xc0, !PT ;  /* 0x0020000013ff7812 */ /* 0x040fe400078cc0ff */
[----:B------:R-:W-:Y:S02]  /*54ab0*/  LOP3.LUT R12, R12, 0xfffffffd, RZ, 0xc0, !PT ;  /* 0xfffffffd0c0c7812 */ /* 0x000fe400078ec0ff */
[----:B------:R-:W-:-:S02]  /*54ac0*/  LOP3.LUT P5, RZ, R19, 0x40000, RZ, 0xc0, !PT ;  /* 0x0004000013ff7812 */ /* 0x000fc400078ac0ff */
[----:B------:R-:W-:-:S07]  /*54ad0*/  LOP3.LUT P1, RZ, R19, 0x10000000, RZ, 0xc0, !PT ;  /* 0x1000000013ff7812 */ /* 0x000fce000782c0ff */
[----:B------:R-:W-:Y:S02]  /*54ae0*/  @P6 LOP3.LUT R12, R12, 0x2, RZ, 0xfc, !PT ;  /* 0x000000020c0c6812 */ /* 0x000fe400078efcff */
[----:B------:R-:W-:Y:S01]  /*54af0*/  LOP3.LUT P6, RZ, R19, 0x100000, RZ, 0xc0, !PT ;  /* 0x0010000013ff7812 */ /* 0x000fe200078cc0ff */
[----:B---3--:R-:W-:Y:S01]  /*54b00*/  IMAD.WIDE R10, R231, 0x4, R2 ;  /* 0x00000004e70a7825 */ /* 0x008fe200078e0202 */
[----:B--2---:R-:W-:-:S04]  /*54b10*/  LOP3.LUT R20, R20, 0xefffffff, RZ, 0xc0, !PT ;  /* 0xefffffff14147812 */ /* 0x004fc800078ec0ff */
[----:B------:R-:W-:Y:S02]  /*54b20*/  @P0 LOP3.LUT R20, R20, 0x10000000, RZ, 0xfc, !PT ;  /* 0x1000000014140812 */ /* 0x000fe400078efcff */
[----:B------:R-:W-:Y:S02]  /*54b30*/  LOP3.LUT P0, RZ, R19, 0x4000000, RZ, 0xc0, !PT ;  /* 0x0400000013ff7812 */ /* 0x000fe4000780c0ff */
[----:B------:R-:W-:Y:S01]  /*54b40*/  LOP3.LUT R20, R20, 0xdfffffff, RZ, 0xc0, !PT ;  /* 0xdfffffff14147812 */ /* 0x000fe200078ec0ff */
[----:B----4-:R1:W-:Y:S10]  /*54b50*/  @P2 STG.E desc[UR6][R10.64], R252 ;  /* 0x000000fc0a002986 */ /* 0x0103f4000c101906 */
[----:B------:R-:W-:-:S02]  /*54b60*/  @P0 LOP3.LUT R20, R20, 0x20000000, RZ, 0xfc, !PT ;  /* 0x2000000014140812 */ /* 0x000fc400078efcff */
[----:B------:R-:W-:Y:S01]  /*54b70*/  LOP3.LUT P0, RZ, R19, 0x2000000, RZ, 0xc0, !PT ;  /* 0x0200000013ff7812 */ /* 0x000fe2000780c0ff */
[----:B-1----:R-:W-:Y:S02]  /*54b80*/  IMAD.WIDE R10, R231, 0x4, R4 ;  /* 0x00000004e70a7825 */ /* 0x002fe400078e0204 */
[----:B------:R-:W2:Y:S01]  /*54b90*/  LDL.LU R231, [R1+0x9e8] ;  /* 0x0009e80001e77983 */ /* 0x000ea20000300800 */
[----:B------:R-:W-:-:S03]  /*54ba0*/  LOP3.LUT R20, R20, 0xbfffffff, RZ, 0xc0, !PT ;  /* 0xbfffffff14147812 */ /* 0x000fc600078ec0ff */
[----:B------:R-:W3:Y:S04]  /*54bb0*/  LDL.LU R252, [R1+0x5e8] ;  /* 0x0005e80001fc7983 */ /* 0x000ee80000300800 */
[----:B------:R-:W4:Y:S02]  /*54bc0*/  LDL.LU R13, [R1+0x131c] ;  /* 0x00131c00010d7983 */ /* 0x000f240000300800 */
[----:B------:R-:W-:Y:S02]  /*54bd0*/  @P0 LOP3.LUT R20, R20, 0x40000000, RZ, 0xfc, !PT ;  /* 0x4000000014140812 */ /* 0x000fe400078efcff */
[----:B------:R-:W-:Y:S01]  /*54be0*/  LOP3.LUT P0, RZ, R19, 0x1000000, RZ, 0xc0, !PT ;  /* 0x0100000013ff7812 */ /* 0x000fe2000780c0ff */
[----:B------:R1:W-:Y:S01]  /*54bf0*/  @P3 STG.E desc[UR6][R10.64], R0 ;  /* 0x000000000a003986 */ /* 0x0003e2000c101906 */
[----:B------:R-:W-:-:S03]  /*54c00*/  LOP3.LUT R20, R20, 0x7fffffff, RZ, 0xc0, !PT ;  /* 0x7fffffff14147812 */ /* 0x000fc600078ec0ff */
[----:B------:R-:W3:Y:S01]  /*54c10*/  LDL.LU R166, [R1+0xddc] ;  /* 0x000ddc0001a67983 */ /* 0x000ee20000300800 */
[----:B------:R-:W-:-:S03]  /*54c20*/  LOP3.LUT P2, RZ, R19, 0x20000000, RZ, 0xc0, !PT ;  /* 0x2000000013ff7812 */ /* 0x000fc6000784c0ff */
[----:B------:R-:W3:Y:S01]  /*54c30*/  LDL.LU R18, [R1+0x1320] ;  /* 0x0013200001127983 */ /* 0x000ee20000300800 */
[----:B-1----:R-:W-:-:S03]  /*54c40*/  IMAD.WIDE R10, R167, 0x4, R2 ;  /* 0x00000004a70a7825 */ /* 0x002fc600078e0202 */
[----:B------:R-:W-:Y:S02]  /*54c50*/  @P0 LOP3.LUT R20, R20, 0x80000000, RZ, 0xfc, !PT ;  /* 0x8000000014140812 */ /* 0x000fe400078efcff */
[C---:B------:R-:W-:Y:S01]  /*54c60*/  LOP3.LUT P0, RZ, R19.reuse, 0x800000, RZ, 0xc0, !PT ;  /* 0x0080000013ff7812 */ /* 0x040fe2000780c0ff */
[----:B------:R1:W-:Y:S01]  /*54c70*/  @P4 STG.E desc[UR6][R10.64], R165 ;  /* 0x000000a50a004986 */ /* 0x0003e2000c101906 */
[C---:B------:R-:W-:Y:S02]  /*54c80*/  LOP3.LUT P3, RZ, R19.reuse, 0x40000000, RZ, 0xc0, !PT ;  /* 0x4000000013ff7812 */ /* 0x040fe4000786c0ff */
[----:B------:R-:W-:Y:S02]  /*54c90*/  LOP3.LUT P4, RZ, R19, 0x80000000, RZ, 0xc0, !PT ;  /* 0x8000000013ff7812 */ /* 0x000fe4000788c0ff */
[----:B------:R-:W3:Y:S04]  /*54ca0*/  LDL.LU R19, [R1+0x1e8] ;  /* 0x0001e80001137983 */ /* 0x000ee80000300800 */
[----:B-1----:R-:W3:Y:S01]  /*54cb0*/  LDL.LU R165, [R1+0x9ec] ;  /* 0x0009ec0001a57983 */ /* 0x002ee20000300800 */
[----:B------:R-:W-:-:S03]  /*54cc0*/  IMAD.WIDE R10, R167, 0x4, R4 ;  /* 0x00000004a70a7825 */ /* 0x000fc600078e0204 */
[----:B------:R-:W3:Y:S04]  /*54cd0*/  LDL.LU R167, [R1+0x5ec] ;  /* 0x0005ec0001a77983 */ /* 0x000ee80000300800 */
[----:B------:R-:W3:Y:S04]  /*54ce0*/  LDL.LU R17, [R1+0x1324] ;  /* 0x0013240001117983 */ /* 0x000ee80000300800 */
[----:B------:R1:W-:Y:S01]  /*54cf0*/  @P5 STG.E desc[UR6][R10.64], R164 ;  /* 0x000000a40a005986 */ /* 0x0003e2000c101906 */
[----:B------:R-:W-:-:S03]  /*54d00*/  LOP3.LUT P5, RZ, R12, 0x4, RZ, 0xc0, !PT ;  /* 0x000000040cff7812 */ /* 0x000fc600078ac0ff */
        /* <DEDUP_REMOVED lines=12> */
[----:B--2---:R4:W-:Y:S01]  /*54dd0*/  @P6 STG.E desc[UR6][R10.64], R231 ;  /* 0x000000e70a006986 */ /* 0x0049e2000c101906 */
[----:B------:R-:W-:Y:S01]  /*54de0*/  LOP3.LUT P6, RZ, R12, 0x2, RZ, 0xc0, !PT ;  /* 0x000000020cff7812 */ /* 0x000fe200078cc0ff */
[----:B----4-:R-:W-:-:S02]  /*54df0*/  IMAD.WIDE R10, R13, 0x4, R2 ;  /* 0x000000040d0a7825 */ /* 0x010fc400078e0202 */
[----:B------:R-:W2:Y:S10]  /*54e00*/  LDL.LU R231, [R1+0x1768] ;  /* 0x0017680001e77983 */ /* 0x000eb40000300800 */
[----:B---3--:R1:W-:Y:S01]  /*54e10*/  @P6 STG.E desc[UR6][R10.64], R252 ;  /* 0x000000fc0a006986 */ /* 0x0083e2000c101906 */
[----:B------:R-:W-:Y:S01]  /*54e20*/  LOP3.LUT P6, RZ, R12, 0x1, RZ, 0xc0, !PT ;  /* 0x000000010cff7812 */ /* 0x000fe200078cc0ff */
[----:B------:R-:W-:-:S04]  /*54e30*/  IMAD.WIDE R12, R13, 0x4, R4 ;  /* 0x000000040d0c7825 */ /* 0x000fc800078e0204 */
[----:B-1----:R-:W-:Y:S01]  /*54e40*/  IMAD.WIDE R10, R18, 0x4, R2 ;  /* 0x00000004120a7825 */ /* 0x002fe200078e0202 */
[----:B------:R-:W3:Y:S07]  /*54e50*/  LDL.LU R252, [R1+0x1764] ;  /* 0x0017640001fc7983 */ /* 0x000eee0000300800 */
[----:B------:R-:W-:Y:S04]  /*54e60*/  @P6 STG.E desc[UR6][R12.64], R19 ;  /* 0x000000130c006986 */ /* 0x000fe8000c101906 */
[----:B------:R1:W-:Y:S04]  /*54e70*/  @P0 STG.E desc[UR6][R10.64], R166 ;  /* 0x000000a60a000986 */ /* 0x0003e8000c101906 */
[----:B-1----:R-:W4:Y:S01]  /*54e80*/  LDL.LU R166, [R1+0xde4] ;  /* 0x000de40001a67983 */ /* 0x002f220000300800 */
[----:B------:R-:W-:Y:S01]  /*54e90*/  LOP3.LUT P0, RZ, R20, 0x80000000, RZ, 0xc0, !PT ;  /* 0x8000000014ff7812 */ /* 0x000fe2000780c0ff */
[----:B------:R-:W-:-:S12]  /*54ea0*/  IMAD.WIDE R10, R18, 0x4, R4 ;  /* 0x00000004120a7825 */ /* 0x000fd800078e0204 */
[----:B------:R1:W-:Y:S01]  /*54eb0*/  @P0 STG.E desc[UR6][R10.64], R165 ;  /* 0x000000a50a000986 */ /* 0x0003e2000c101906 */
[C---:B------:R-:W-:Y:S01]  /*54ec0*/  LOP3.LUT P0, RZ, R20.reuse, 0x40000000, RZ, 0xc0, !PT ;  /* 0x4000000014ff7812 */ /* 0x040fe2000780c0ff */
[C---:B-1----:R-:W-:Y:S02]  /*54ed0*/  IMAD.WIDE R10, R17.reuse, 0x4, R2 ;  /* 0x00000004110a7825 */ /* 0x042fe400078e0202 */
[----:B------:R-:W2:Y:S10]  /*54ee0*/  LDL.LU R165, [R1+0x9f4] ;  /* 0x0009f40001a57983 */ /* 0x000eb40000300800 */
[----:B------:R1:W-:Y:S04]  /*54ef0*/  @P0 STG.E desc[UR6][R10.64], R167 ;  /* 0x000000a70a000986 */ /* 0x0003e8000c101906 */
[----:B-1----:R-:W3:Y:S01]  /*54f00*/  LDL.LU R167, [R1+0x1334] ;  /* 0x0013340001a77983 */ /* 0x002ee20000300800 */
[----:B------:R-:W-:Y:S01]  /*54f10*/  LOP3.LUT P0, RZ, R20, 0x20000000, RZ, 0xc0, !PT ;  /* 0x2000000014ff7812 */ /* 0x000fe2000780c0ff */
[----:B------:R-:W-:-:S12]  /*54f20*/  IMAD.WIDE R10, R17, 0x4, R4 ;  /* 0x00000004110a7825 */ /* 0x000fd800078e0204 */
[----:B------:R1:W-:Y:S01]  /*54f30*/  @P0 STG.E desc[UR6][R10.64], R14 ;  /* 0x0000000e0a000986 */ /* 0x0003e2000c101906 */
[----:B------:R-:W-:Y:S01]  /*54f40*/  LOP3.LUT P0, RZ, R20, 0x10000000, RZ, 0xc0, !PT ;  /* 0x1000000014ff7812 */ /* 0x000fe2000780c0ff */
[----:B-1----:R-:W-:-:S12]  /*54f50*/  IMAD.WIDE R10, R16, 0x4, R2 ;  /* 0x00000004100a7825 */ /* 0x002fd800078e0202 */
[----:B------:R1:W-:Y:S02]  /*54f60*/  @P0 STG.E desc[UR6][R10.64], R15 ;  /* 0x0000000f0a000986 */ /* 0x0003e4000c101906 */
[----:B-1----:R-:W-:Y:S02]  /*54f70*/  IMAD.WIDE R10, R16, 0x4, R4 ;  /* 0x00000004100a7825 */ /* 0x002fe400078e0204 */
[----:B------:R-:W2:Y:S04]  /*54f80*/  LDL.LU R16, [R1+0x5f4] ;  /* 0x0005f40001107983 */ /* 0x000ea80000300800 */
        /* <DEDUP_REMOVED lines=9> */
[----:B------:R-:W2:Y:S04]  /*55020*/  LDL.LU R228, [R1+0x133c] ;  /* 0x00133c0001e47983 */ /* 0x000ea80000300800 */
[----:B------:R-:W2:Y:S01]  /*55030*/  LDL.LU R229, [R1+0xe48] ;  /* 0x000e480001e57983 */ /* 0x000ea20000300800 */
[----:B------:R-:W-:-:S03]  /*55040*/  LOP3.LUT P6, RZ, R20, 0x2, RZ, 0xc0, !PT ;  /* 0x0000000214ff7812 */ /* 0x000fc600078cc0ff */
[----:B----4-:R1:W-:Y:S04]  /*55050*/  @P5 STG.E desc[UR6][R10.64], R166 ;  /* 0x000000a60a005986 */ /* 0x0103e8000c101906 */
[----:B-1----:R-:W4:Y:S04]  /*55060*/  LDL.LU R166, [R1+0x1338] ;  /* 0x0013380001a67983 */ /* 0x002f280000300800 */
[----:B------:R-:W4:Y:S04]  /*55070*/  LDL.LU R15, [R1+0xde8] ;  /* 0x000de800010f7983 */ /* 0x000f280000300800 */
[----:B------:R-:W4:Y:S04]  /*55080*/  LDL.LU R23, [R1+0x9f8] ;  /* 0x0009f80001177983 */ /* 0x000f280000300800 */
[----:B------:R-:W4:Y:S04]  /*55090*/  LDL.LU R18, [R1+0x5f8] ;  /* 0x0005f80001127983 */ /* 0x000f280000300800 */
[----:B------:R-:W4:Y:S04]  /*550a0*/  LDL.LU R0, [R1+0xe4c] ;  /* 0x000e4c0001007983 */ /* 0x000f280000300800 */
[----:B------:R-:W4:Y:S01]  /*550b0*/  LDL.LU R17, [R1+0x1340] ;  /* 0x0013400001117983 */ /* 0x000f220000300800 */
[----:B---3--:R-:W-:-:S05]  /*550c0*/  IMAD.WIDE R10, R167, 0x4, R2 ;  /* 0x00000004a70a7825 */ /* 0x008fca00078e0202 */
[----:B--2---:R1:W-:Y:S04]  /*550d0*/  @P6 STG.E desc[UR6][R10.64], R165 ;  /* 0x000000a50a006986 */ /* 0x0043e8000c101906 */
[----:B-1----:R-:W2:Y:S04]  /*550e0*/  LDL.LU R165, [R1+0xdec] ;  /* 0x000dec0001a57983 */ /* 0x002ea80000300800 */
[----:B------:R-:W3:Y:S04]  /*550f0*/  LDL.LU R22, [R1+0x9fc] ;  /* 0x0009fc0001167983 */ /* 0x000ee80000300800 */
[----:B------:R-:W3:Y:S01]  /*55100*/  LDL.LU R164, [R1+0x1344] ;  /* 0x0013440001a47983 */ /* 0x000ee20000300800 */
[----:B------:R-:W-:-:S02]  /*55110*/  LOP3.LUT P1, RZ, R20, 0x10, RZ, 0xc0, !PT ;  /* 0x0000001014ff7812 */ /* 0x000fc4000782c0ff */
[C---:B------:R-:W-:Y:S02]  /*55120*/  LOP3.LUT P0, RZ, R20.reuse, 0x4, RZ, 0xc0, !PT ;  /* 0x0000000414ff7812 */ /* 0x040fe4000780c0ff */
[----:B------:R-:W-:-:S09]  /*55130*/  LOP3.LUT R20, R20, 0xf7ffffff, RZ, 0xc0, !PT ;  /* 0xf7ffffff14147812 */ /* 0x000fd200078ec0ff */
[----:B------:R-:W-:-:S04]  /*55140*/  @P1 LOP3.LUT R20, R20, 0x8000000, RZ, 0xfc, !PT ;  /* 0x0800000014141812 */ /* 0x000fc800078efcff */
[C---:B------:R-:W-:Y:S02]  /*55150*/  LOP3.LUT P3, RZ, R20.reuse, 0x80, RZ, 0xc0, !PT ;  /* 0x0000008014ff7812 */ /* 0x040fe4000786c0ff */
[C---:B------:R-:W-:Y:S02]  /*55160*/  LOP3.LUT P1, RZ, R20.reuse, 0x8, RZ, 0xc0, !PT ;  /* 0x0000000814ff7812 */ /* 0x040fe4000782c0ff */
[C---:B------:R-:W-:Y:S02]  /*55170*/  LOP3.LUT P2, RZ, R20.reuse, 0x20, RZ, 0xc0, !PT ;  /* 0x0000002014ff7812 */ /* 0x040fe4000784c0ff */
[----:B------:R-:W-:-:S07]  /*55180*/  LOP3.LUT R20, R20, 0xfbffffff, RZ, 0xc0, !PT ;  /* 0xfbffffff14147812 */ /* 0x000fce00078ec0ff */
[----:B------:R-:W-:-:S04]  /*55190*/  @P3 LOP3.LUT R20, R20, 0x4000000, RZ, 0xfc, !PT ;  /* 0x0400000014143812 */ /* 0x000fc800078efcff */
[C---:B------:R-:W-:Y:S02]  /*551a0*/  LOP3.LUT P5, RZ, R20.reuse, 0x800, RZ, 0xc0, !PT ;  /* 0x0000080014ff7812 */ /* 0x040fe400078ac0ff */
[C---:B------:R-:W-:Y:S02]  /*551b0*/  LOP3.LUT P3, RZ, R20.reuse, 0x40, RZ, 0xc0, !PT ;  /* 0x0000004014ff7812 */ /* 0x040fe4000786c0ff */
[C---:B------:R-:W-:Y:S02]  /*551c0*/  LOP3.LUT P4, RZ, R20.reuse, 0x100, RZ, 0xc0, !PT ;  /* 0x0000010014ff7812 */ /* 0x040fe4000788c0ff */
[----:B------:R-:W-:-:S07]  /*551d0*/  LOP3.LUT R20, R20, 0xfeffffff, RZ, 0xc0, !PT ;  /* 0xfeffffff14147812 */ /* 0x000fce00078ec0ff */
[----:B------:R-:W-:-:S04]  /*551e0*/  @P5 LOP3.LUT R20, R20, 0x1000000, RZ, 0xfc, !PT ;  /* 0x0100000014145812 */ /* 0x000fc800078efcff */
[C---:B------:R-:W-:Y:S02]  /*551f0*/  LOP3.LUT P5, RZ, R20.reuse, 0x400, RZ, 0xc0, !PT ;  /* 0x0000040014ff7812 */ /* 0x040fe400078ac0ff */
[----:B------:R-:W-:Y:S01]  /*55200*/  LOP3.LUT R20, R20, 0xfdffffff, RZ, 0xc0, !PT ;  /* 0xfdffffff14147812 */ /* 0x000fe200078ec0ff */
[----:B------:R-:W-:Y:S02]  /*55210*/  IMAD.WIDE R10, R167, 0x4, R4 ;  /* 0x00000004a70a7825 */ /* 0x000fe400078e0204 */
[----:B------:R-:W3:Y:S04]  /*55220*/  LDL.LU R167, [R1+0x5fc] ;  /* 0x0005fc0001a77983 */ /* 0x000ee80000300800 */
[----:B------:R1:W-:Y:S04]  /*55230*/  @P0 STG.E desc[UR6][R10.64], R16 ;  /* 0x000000100a000986 */ /* 0x0003e8000c101906 */
[----:B------:R-:W-:-:S04]  /*55240*/  @P5 LOP3.LUT R20, R20, 0x2000000, RZ, 0xfc, !PT ;  /* 0x0200000014145812 */ /* 0x000fc800078efcff */
[C---:B------:R-:W-:Y:S02]  /*55250*/  LOP3.LUT P0, RZ, R20.reuse, 0x8000, RZ, 0xc0, !PT ;  /* 0x0000800014ff7812 */ /* 0x040fe4000780c0ff */
[C---:B------:R-:W-:Y:S02]  /*55260*/  LOP3.LUT P5, RZ, R20.reuse, 0x200, RZ, 0xc0, !PT ;  /* 0x0000020014ff7812 */ /* 0x040fe400078ac0ff */
[C---:B------:R-:W-:Y:S01]  /*55270*/  LOP3.LUT P6, RZ, R20.reuse, 0x1000, RZ, 0xc0, !PT ;  /* 0x0000100014ff7812 */ /* 0x040fe200078cc0ff */
[----:B-1----:R-:W3:Y:S01]  /*55280*/  LDL.LU R16, [R1+0xdf0] ;  /* 0x000df00001107983 */ /* 0x002ee20000300800 */
[----:B------:R-:W-:-:S07]  /*55290*/  LOP3.LUT R20, R20, 0xffbfffff, RZ, 0xc0, !PT ;  /* 0xffbfffff14147812 */ /* 0x000fce00078ec0ff */
[----:B------:R-:W-:-:S04]  /*552a0*/  @P0 LOP3.LUT R20, R20, 0x400000, RZ, 0xfc, !PT ;  /* 0x0040000014140812 */ /* 0x000fc800078efcff */
[C---:B------:R-:W-:Y:S02]  /*552b0*/  LOP3.LUT P0, RZ, R20.reuse, 0x4000, RZ, 0xc0, !PT ;  /* 0x0000400014ff7812 */ /* 0x040fe4000780c0ff */
[----:B------:R-:W-:-:S11]  /*552c0*/  LOP3.LUT R20, R20, 0xff7fffff, RZ, 0xc0, !PT ;  /* 0xff7fffff14147812 */ /* 0x000fd600078ec0ff */
[----:B------:R-:W-:Y:S01]  /*552d0*/  @P0 LOP3.LUT R20, R20, 0x800000, RZ, 0xfc, !PT ;  /* 0x0080000014140812 */ /* 0x000fe200078efcff */
[----:B----4-:R-:W-:-:S05]  /*552e0*/  IMAD.WIDE R10, R166, 0x4, R2 ;  /* 0x00000004a60a7825 */ /* 0x010fca00078e0202 */
[----:B------:R1:W-:Y:S01]  /*552f0*/  @P1 STG.E desc[UR6][R10.64], R229 ;  /* 0x000000e50a001986 */ /* 0x0003e2000c101906 */
[----:B------:R-:W-:-:S03]  /*55300*/  LOP3.LUT P1, RZ, R20, 0x8000000, RZ, 0xc0, !PT ;  /* 0x0800000014ff7812 */ /* 0x000fc6000782c0ff */
[----:B-1----:R-:W4:Y:S01]  /*55310*/  LDL.LU R229, [R1+0x1348] ;  /* 0x0013480001e57983 */ /* 0x002f220000300800 */
[----:B------:R-:W-:-:S03]  /*55320*/  IMAD.WIDE R10, R166, 0x4, R4 ;  /* 0x00000004a60a7825 */ /* 0x000fc600078e0204 */
[----:B------:R-:W4:Y:S04]  /*55330*/  LDL.LU R14, [R1+0xa00] ;  /* 0x000a0000010e7983 */ /* 0x000f280000300800 */
[----:B------:R-:W4:Y:S04]  /*55340*/  LDL.LU R166, [R1+0x134c] ;  /* 0x00134c0001a67983 */ /* 0x000f280000300800 */
[----:B------:R1:W-:Y:S02]  /*55350*/  @P1 STG.E desc[UR6][R10.64], R15 ;  /* 0x0000000f0a001986 */ /* 0x0003e4000c101906 */
[----:B-1----:R-:W-:-:S02]  /*55360*/  IMAD.WIDE R10, R228, 0x4, R2 ;  /* 0x00000004e40a7825 */ /* 0x002fc400078e0202 */
        /* <DEDUP_REMOVED lines=10> */
[----:B------:R-:W4:Y:S04]  /*55410*/  LDL.LU R0, [R1+0xdf4] ;  /* 0x000df40001007983 */ /* 0x000f280000300800 */
[----:B--2---:R3:W-:Y:S02]  /*55420*/  @P4 STG.E desc[UR6][R10.64], R165 ;  /* 0x000000a50a004986 */ /* 0x0047e4000c101906 */
[----:B---3--:R-:W-:-:S02]  /*55430*/  IMAD.WIDE R10, R164, 0x4, R2 ;  /* 0x00000004a40a7825 */ /* 0x008fc400078e0202 */
[----:B------:R-:W2:Y:S04]  /*55440*/  LDL.LU R165, [R1+0x1354] ;  /* 0x0013540001a57983 */ /* 0x000ea80000300800 */
[----:B------:R1:W-:Y:S04]  /*55450*/  @P5 STG.E desc[UR6][R10.64], R22 ;  /* 0x000000160a005986 */ /* 0x0003e8000c101906 */
[----:B-1----:R-:W3:Y:S01]  /*55460*/  LDL.LU R22, [R1+0xa04] ;  /* 0x000a040001167983 */ /* 0x002ee20000300800 */
[----:B------:R-:W-:Y:S01]  /*55470*/  LOP3.LUT P5, RZ, R20, 0x2000000, RZ, 0xc0, !PT ;  /* 0x0200000014ff7812 */ /* 0x000fe200078ac0ff */
[----:B------:R-:W-:Y:S01]  /*55480*/  IMAD.WIDE R10, R164, 0x4, R4 ;  /* 0x00000004a40a7825 */ /* 0x000fe200078e0204 */
[C---:B------:R-:W-:Y:S01]  /*55490*/  LOP3.LUT P0, RZ, R20.reuse, 0x2000, RZ, 0xc0, !PT ;  /* 0x0000200014ff7812 */ /* 0x040fe2000780c0ff */
[----:B------:R-:W2:Y:S10]  /*554a0*/  LDL.LU R164, [R1+0x1f4] ;  /* 0x0001f40001a47983 */ /* 0x000eb40000300800 */
[----:B------:R1:W-:Y:S01]  /*554b0*/  @P5 STG.E desc[UR6][R10.64], R167 ;  /* 0x000000a70a005986 */ /* 0x0003e2000c101906 */
[----:B------:R-:W-:-:S02]  /*554c0*/  LOP3.LUT P5, RZ, R20, 0x1000000, RZ, 0xc0, !PT ;  /* 0x0100000014ff7812 */ /* 0x000fc400078ac0ff */
[----:B------:R-:W-:Y:S01]  /*554d0*/  LOP3.LUT P1, RZ, R20, 0x10000, RZ, 0xc0, !PT ;  /* 0x0001000014ff7812 */ /* 0x000fe2000782c0ff */
[----:B-1----:R-:W2:Y:S01]  /*554e0*/  LDL.LU R167, [R1+0x1358] ;  /* 0x0013580001a77983 */ /* 0x002ea20000300800 */
[----:B----4-:R-:W-:-:S09]  /*554f0*/  IMAD.WIDE R10, R229, 0x4, R2 ;  /* 0x00000004e50a7825 */ /* 0x010fd200078e0202 */
[----:B------:R1:W-:Y:S02]  /*55500*/  @P5 STG.E desc[UR6][R10.64], R16 ;  /* 0x000000100a005986 */ /* 0x0003e4000c101906 */
[----:B-1----:R-:W-:Y:S02]  /*55510*/  IMAD.WIDE R10, R229, 0x4, R4 ;  /* 0x00000004e50a7825 */ /* 0x002fe400078e0204 */
[----:B------:R-:W4:Y:S04]  /*55520*/  LDL.LU R16, [R1+0x604] ;  /* 0x0006040001107983 */ /* 0x000f280000300800 */
[----:B------:R1:W-:Y:S04]  /*55530*/  @P6 STG.E desc[UR6][R10.64], R14 ;  /* 0x0000000e0a006986 */ /* 0x0003e8000c101906 */
[----:B------:R-:W4:Y:S01]  /*55540*/  LDL.LU R229, [R1+0xdf8] ;  /* 0x000df80001e57983 */ /* 0x000f220000300800 */
[----:B-1----:R-:W-:-:S05]  /*55550*/  IMAD.WIDE R10, R166, 0x4, R2 ;  /* 0x00000004a60a7825 */ /* 0x002fca00078e0202 */
[----:B------:R1:W-:Y:S01]  /*55560*/  @P0 STG.E desc[UR6][R10.64], R15 ;  /* 0x0000000f0a000986 */ /* 0x0003e2000c101906 */
[----:B------:R-:W-:Y:S01]  /*55570*/  LOP3.LUT P0, RZ, R20, 0x800000, RZ, 0xc0, !PT ;  /* 0x0080000014ff7812 */ /* 0x000fe2000780c0ff */
[----:B-1----:R-:W-:Y:S02]  /*55580*/  IMAD.WIDE R10, R166, 0x4, R4 ;  /* 0x00000004a60a7825 */ /* 0x002fe400078e0204 */
[----:B------:R-:W4:Y:S10]  /*55590*/  LDL.LU R166, [R1+0x135c] ;  /* 0x00135c0001a67983 */ /* 0x000f340000300800 */
[----:B------:R1:W-:Y:S01]  /*555a0*/  @P0 STG.E desc[UR6][R10.64], R23 ;  /* 0x000000170a000986 */ /* 0x0003e2000c101906 */
[----:B------:R-:W-:-:S03]  /*555b0*/  LOP3.LUT P0, RZ, R20, 0x400000, RZ, 0xc0, !PT ;  /* 0x0040000014ff7812 */ /* 0x000fc6000780c0ff */
[----:B------:R-:W4:Y:S01]  /*555c0*/  LDL.LU R14, [R1+0xa08] ;  /* 0x000a0800010e7983 */ /* 0x000f220000300800 */
[----:B-1----:R-:W-:-:S03]  /*555d0*/  IMAD.WIDE R10, R228, 0x4, R2 ;  /* 0x00000004e40a7825 */ /* 0x002fc600078e0202 */
[----:B------:R-:W4:Y:S06]  /*555e0*/  LDL.LU R23, [R1+0x1f8] ;  /* 0x0001f80001177983 */ /* 0x000f2c0000300800 */
[----:B------:R1:W-:Y:S02]  /*555f0*/  @P0 STG.E desc[UR6][R10.64], R0 ;  /* 0x000000000a000986 */ /* 0x0003e4000c101906 */
[----:B-1----:R-:W-:Y:S02]  /*55600*/  IMAD.WIDE R10, R228, 0x4, R4 ;  /* 0x00000004e40a7825 */ /* 0x002fe400078e0204 */
[----:B------:R-:W4:Y:S04]  /*55610*/  LDL.LU R228, [R1+0x1360] ;  /* 0x0013600001e47983 */ /* 0x000f280000300800 */
[----:B------:R-:W4:Y:S04]  /*55620*/  LDL.LU R15, [R1+0x608] ;  /* 0x00060800010f7983 */ /* 0x000f280000300800 */
[----:B---3--:R1:W-:Y:S04]  /*55630*/  @P1 STG.E desc[UR6][R10.64], R22 ;  /* 0x000000160a001986 */ /* 0x0083e8000c101906 */
[----:B-1----:R-:W3:Y:S01]  /*55640*/  LDL.LU R22, [R1+0xdfc] ;  /* 0x000dfc0001167983 */ /* 0x002ee20000300800 */
[----:B------:R-:W-:-:S02]  /*55650*/  LOP3.LUT P2, RZ, R20, 0x20000, RZ, 0xc0, !PT ;  /* 0x0002000014ff7812 */ /* 0x000fc4000784c0ff */
[C---:B------:R-:W-:Y:S02]  /*55660*/  LOP3.LUT P3, RZ, R20.reuse, 0x40000, RZ, 0xc0, !PT ;  /* 0x0004000014ff7812 */ /* 0x040fe4000786c0ff */
[----:B------:R-:W-:Y:S01]  /*55670*/  LOP3.LUT P4, RZ, R20, 0x80000, RZ, 0xc0, !PT ;  /* 0x0008000014ff7812 */ /* 0x000fe2000788c0ff */
[----:B--2---:R-:W-:-:S04]  /*55680*/  IMAD.WIDE R12, R165, 0x4, R2 ;  /* 0x00000004a50c7825 */ /* 0x004fc800078e0202 */
[----:B------:R-:W-:Y:S02]  /*55690*/  IMAD.WIDE R10, R165, 0x4, R4 ;  /* 0x00000004a50a7825 */ /* 0x000fe400078e0204 */
[----:B------:R-:W2:Y:S01]  /*556a0*/  LDL.LU R165, [R1+0xa0c] ;  /* 0x000a0c0001a57983 */ /* 0x000ea20000300800 */
[----:B------:R-:W-:Y:S01]  /*556b0*/  LOP3.LUT P6, RZ, R9, 0x20, RZ, 0xc0, !PT ;  /* 0x0000002009ff7812 */ /* 0x000fe200078cc0ff */
[----:B------:R-:W-:Y:S02]  /*556c0*/  VIADD R9, R6, 0x106 ;  /* 0x0000010606097836 */ /* 0x000fe40000000000 */
[----:B------:R1:W-:Y:S01]  /*556d0*/  @P2 STG.E desc[UR6][R12.64], R164 ;  /* 0x000000a40c002986 */ /* 0x0003e2000c101906 */
[C---:B------:R-:W-:Y:S02]  /*556e0*/  LOP3.LUT P5, RZ, R20.reuse, 0x100000, RZ, 0xc0, !PT ;  /* 0x0010000014ff7812 */ /* 0x040fe400078ac0ff */
[----:B------:R-:W-:Y:S01]  /*556f0*/  LOP3.LUT P0, RZ, R20, 0x200000, RZ, 0xc0, !PT ;  /* 0x0020000014ff7812 */ /* 0x000fe2000780c0ff */
[----:B-1----:R-:W2:Y:S01]  /*55700*/  LDL.LU R164, [R1+0x1364] ;  /* 0x0013640001a47983 */ /* 0x002ea20000300800 */
[----:B------:R-:W-:-:S02]  /*55710*/  IMAD.WIDE R12, R167, 0x4, R2 ;  /* 0x00000004a70c7825 */ /* 0x000fc400078e0202 */
[----:B------:R-:W-:Y:S01]  /*55720*/  ISETP.LT.AND P0, PT, R8, UR4, !P0 ;  /* 0x0000000408007c0c */ /* 0x000fe2000c701270 */
[----:B----4-:R1:W-:Y:S01]  /*55730*/  @P3 STG.E desc[UR6][R10.64], R16 ;  /* 0x000000100a003986 */ /* 0x0103e2000c101906 */
[----:B------:R-:W-:Y:S01]  /*55740*/  ISETP.GE.AND P3, PT, R9, UR8, PT ;  /* 0x0000000809007c0c */ /* 0x000fe2000bf66270 */
[----:B------:R-:W-:Y:S01]  /*55750*/  VIADD R0, R6, 0x1e8 ;  /* 0x000001e806007836 */ /* 0x000fe20000000000 */
[----:B------:R-:W-:Y:S01]  /*55760*/  ULDC UR8, c[0x0][0x22c] ;  /* 0x00008b0000087ab9 */ /* 0x000fe20000000800 */
[----:B------:R4:W-:Y:S04]  /*55770*/  @P4 STG.E desc[UR6][R12.64], R229 ;  /* 0x000000e50c004986 */ /* 0x0009e8000c101906 */
[----:B-1----:R-:W2:Y:S01]  /*55780*/  LDL.LU R16, [R1+0x1fc] ;  /* 0x0001fc0001107983 */ /* 0x002ea20000300800 */
[----:B------:R-:W-:Y:S01]  /*55790*/  ISETP.LT.AND P4, PT, R7, UR4, !P3 ;  /* 0x0000000407007c0c */ /* 0x000fe2000df81270 */
[----:B------:R-:W-:-:S02]  /*557a0*/  IMAD.WIDE R10, R167, 0x4, R4 ;  /* 0x00000004a70a7825 */ /* 0x000fc400078e0204 */
[----:B----4-:R-:W4:Y:S04]  /*557b0*/  LDL.LU R229, [R1+0x60c] ;  /* 0x00060c0001e57983 */ /* 0x010f280000300800 */
[----:B------:R-:W4:Y:S01]  /*557c0*/  LDL.LU R167, [R1+0x1368] ;  /* 0x0013680001a77983 */ /* 0x000f220000300800 */
[----:B------:R-:W-:-:S03]  /*557d0*/  IMAD.WIDE R12, R166, 0x4, R2 ;  /* 0x00000004a60c7825 */ /* 0x000fc600078e0202 */
[----:B------:R1:W-:Y:S04]  /*557e0*/  @P5 STG.E desc[UR6][R10.64], R14 ;  /* 0x0000000e0a005986 */ /* 0x0003e8000c101906 */
[----:B------:R1:W-:Y:S02]  /*557f0*/  @P6 STG.E desc[UR6][R12.64], R23 ;  /* 0x000000170c006986 */ /* 0x0003e4000c101906 */
[----:B-1----:R-:W-:Y:S02]  /*55800*/  IMAD.WIDE R10, R166, 0x4, R4 ;  /* 0x00000004a60a7825 */ /* 0x002fe400078e0204 */
[----:B------:R-:W4:Y:S04]  /*55810*/  LDL.LU R23, [R1+0xe50] ;  /* 0x000e500001177983 */ /* 0x000f280000300800 */
[----:B------:R-:W4:Y:S01]  /*55820*/  LDL.LU R166, [R1+0x136c] ;  /* 0x00136c0001a67983 */ /* 0x000f220000300800 */
[----:B------:R-:W-:-:S03]  /*55830*/  IMAD.WIDE R12, R228, 0x4, R2 ;  /* 0x00000004e40c7825 */ /* 0x000fc600078e0202 */
[----:B------:R1:W-:Y:S02]  /*55840*/  @P0 STG.E desc[UR6][R10.64], R15 ;  /* 0x0000000f0a000986 */ /* 0x0003e4000c101906 */
[----:B-1----:R-:W-:Y:S02]  /*55850*/  IMAD.WIDE R10, R228, 0x4, R4 ;  /* 0x00000004e40a7825 */ /* 0x002fe400078e0204 */
[----:B---3--:R1:W-:Y:S04]  /*55860*/  @P4 STG.E desc[UR6][R12.64], R22 ;  /* 0x000000160c004986 */ /* 0x0083e8000c101906 */
[----:B-1----:R-:W3:Y:S04]  /*55870*/  LDL.LU R22, [R1+0x610] ;  /* 0x0006100001167983 */ /* 0x002ee80000300800 */
[----:B------:R-:W3:Y:S01]  /*55880*/  LDL.LU R228, [R1+0x210] ;  /* 0x0002100001e47983 */ /* 0x000ee20000300800 */
[----:B------:R-:W-:Y:S01]  /*55890*/  ISETP.GE.AND P1, PT, R0, UR5, PT ;  /* 0x0000000500007c0c */ /* 0x000fe2000bf26270 */
[----:B------:R-:W-:Y:S01]  /*558a0*/  VIADD R0, R6, 0x1e9 ;  /* 0x000001e906007836 */ /* 0x000fe20000000000 */
[----:B------:R-:W-:-:S04]  /*558b0*/  ISETP.LT.AND P3, PT, R8, UR4, !P3 ;  /* 0x0000000408007c0c */ /* 0x000fc8000df61270 */
[----:B------:R-:W-:Y:S01]  /*558c0*/  ISETP.GE.AND P2, PT, R0, UR5, PT ;  /* 0x0000000500007c0c */ /* 0x000fe2000bf46270 */
[----:B------:R-:W-:-:S05]  /*558d0*/  VIADD R0, R6, 0x107 ;  /* 0x0000010706007836 */ /* 0x000fca0000000000 */
[----:B------:R-:W-:Y:S01]  /*558e0*/  ISETP.GE.AND P5, PT, R0, UR8, PT ;  /* 0x0000000800007c0c */ /* 0x000fe2000bfa6270 */
[----:B------:R-:W-:Y:S01]  /*558f0*/  VIADD R0, R6, 0x108 ;  /* 0x0000010806007836 */ /* 0x000fe20000000000 */
[----:B------:R-:W-:Y:S02]  /*55900*/  ULDC UR8, c[0x0][0x22c] ;  /* 0x00008b0000087ab9 */ /* 0x000fe40000000800 */
[----:B------:R-:W-:Y:S02]  /*55910*/  ISETP.LT.AND P6, PT, R7, UR4, !P5 ;  /* 0x0000000407007c0c */ /* 0x000fe4000efc1270 */
[----:B------:R-:W-:Y:S01]  /*55920*/  ISETP.LT.AND P5, PT, R8, UR4, !P5 ;  /* 0x0000000408007c0c */ /* 0x000fe2000efa1270 */
[----:B--2---:R1:W-:Y:S01]  /*55930*/  @P3 STG.E desc[UR6][R10.64], R165 ;  /* 0x000000a50a003986 */ /* 0x0043e2000c101906 */
[----:B------:R-:W-:Y:S01]  /*55940*/  IMAD.WIDE R12, R164, 0x4, R2 ;  /* 0x00000004a40c7825 */ /* 0x000fe200078e0202 */
[----:B------:R-:W-:Y:S01]  /*55950*/  ISETP.GE.AND P0, PT, R0, UR8, PT ;  /* 0x0000000800007c0c */ /* 0x000fe2000bf06270 */
[----:B------:R-:W-:-:S02]  /*55960*/  ULDC UR8, c[0x0][0x22c] ;  /* 0x00008b0000087ab9 */ /* 0x000fc40000000800 */
[----:B------:R-:W-:Y:S01]  /*55970*/  VIADD R0, R6, 0x109 ;  /* 0x0000010906007836 */ /* 0x000fe20000000000 */
[----:B-1----:R-:W2:Y:S01]  /*55980*/  LDL.LU R165, [R1+0x1370] ;  /* 0x0013700001a57983 */ /* 0x002ea20000300800 */
[----:B------:R-:W-:-:S03]  /*55990*/  IMAD.WIDE R10, R164, 0x4, R4 ;  /* 0x00000004a40a7825 */ /* 0x000fc600078e0204 */
[----:B------:R-:W2:Y:S01]  /*559a0*/  LDL.LU R15, [R1+0x200] ;  /* 0x00020000010f7983 */ /* 0x000ea20000300800 */
[----:B------:R-:W-:-:S03]  /*559b0*/  ISETP.LT.AND P4, PT, R7, UR4, !P0 ;  /* 0x0000000407007c0c */ /* 0x000fc6000c781270 */
[----:B------:R-:W2:Y:S01]  /*559c0*/  LDL.LU R164, [R1+0xe54] ;  /* 0x000e540001a47983 */ /* 0x000ea20000300800 */
[----:B------:R-:W-:Y:S02]  /*559d0*/  ISETP.GE.AND P3, PT, R0, UR8, PT ;  /* 0x0000000800007c0c */ /* 0x000fe4000bf66270 */
[----:B------:R-:W-:Y:S01]  /*559e0*/  ISETP.LT.AND P0, PT, R8, UR4, !P0 ;  /* 0x0000000408007c0c */ /* 0x000fe2000c701270 */
[----:B------:R1:W-:Y:S01]  /*559f0*/  @P6 STG.E desc[UR6][R12.64], R16 ;  /* 0x000000100c006986 */ /* 0x0003e2000c101906 */
[----:B------:R-:W-:Y:S01]  /*55a00*/  ISETP.LT.AND P6, PT, R7, UR4, !P3 ;  /* 0x0000000407007c0c */ /* 0x000fe2000dfc1270 */
[----:B------:R-:W-:Y:S01]  /*55a10*/  VIADD R0, R6, 0x10a ;  /* 0x0000010a06007836 */ /* 0x000fe20000000000 */
[----:B------:R-:W-:Y:S01]  /*55a20*/  ULDC UR8, c[0x0][0x22c] ;  /* 0x00008b0000087ab9 */ /* 0x000fe20000000800 */
[----:B----4-:R4:W-:Y:S01]  /*55a30*/  @P5 STG.E desc[UR6][R10.64], R229 ;  /* 0x000000e50a005986 */ /* 0x0109e2000c101906 */
[----:B-1----:R-:W-:-:S03]  /*55a40*/  IMAD.WIDE R12, R167, 0x4, R2 ;  /* 0x00000004a70c7825 */ /* 0x002fc600078e0202 */
[----:B----4-:R-:W4:Y:S04]  /*55a50*/  LDL.LU R229, [R1+0x1374] ;  /* 0x0013740001e57983 */ /* 0x010f280000300800 */
[----:B------:R-:W4:Y:S01]  /*55a60*/  LDL.LU R16, [R1+0x614] ;  /* 0x0006140001107983 */ /* 0x000f220000300800 */
[----:B------:R-:W-:-:S03]  /*55a70*/  IMAD.WIDE R10, R167, 0x4, R4 ;  /* 0x00000004a70a7825 */ /* 0x000fc600078e0204 */
[----:B------:R1:W-:Y:S04]  /*55a80*/  @P4 STG.E desc[UR6][R12.64], R23 ;  /* 0x000000170c004986 */ /* 0x0003e8000c101906 */
[----:B-1----:R-:W4:Y:S01]  /*55a90*/  LDL.LU R23, [R1+0x214] ;  /* 0x0002140001177983 */ /* 0x002f220000300800 */
[----:B------:R-:W-:-:S03]  /*55aa0*/  IMAD.WIDE R12, R166, 0x4, R2 ;  /* 0x00000004a60c7825 */ /* 0x000fc600078e0202 */
[----:B------:R-:W4:Y:S04]  /*55ab0*/  LDL.LU R167, [R1+0x1378] ;  /* 0x0013780001a77983 */ /* 0x000f280000300800 */
[----:B---3--:R1:W-:Y:S04]  /*55ac0*/  @P0 STG.E desc[UR6][R10.64], R22 ;  /* 0x000000160a000986 */ /* 0x0083e8000c101906 */
[----:B------:R3:W-:Y:S04]  /*55ad0*/  @P6 STG.E desc[UR6][R12.64], R228 ;  /* 0x000000e40c006986 */ /* 0x0007e8000c101906 */
[----:B-1----:R-:W4:Y:S04]  /*55ae0*/  LDL.LU R22, [R1+0x204] ;  /* 0x0002040001167983 */ /* 0x002f280000300800 */
[----:B---3--:R-:W3:Y:S01]  /*55af0*/  LDL.LU R228, [R1+0xe58] ;  /* 0x000e580001e47983 */ /* 0x008ee20000300800 */
[----:B------:R-:W-:-:S02]  /*55b00*/  ISETP.GE.AND P5, PT, R0, UR8, PT ;  /* 0x0000000800007c0c */ /* 0x000fc4000bfa6270 */
[----:B------:R-:W-:Y:S01]  /*55b10*/  ISETP.LT.AND P3, PT, R8, UR4, !P3 ;  /* 0x0000000408007c0c */ /* 0x000fe2000df61270 */
[----:B------:R-:W-:Y:S01]  /*55b20*/  IMAD.WIDE R10, R166, 0x4, R4 ;  /* 0x00000004a60a7825 */ /* 0x000fe200078e0204 */
[----:B------:R-:W-:Y:S01]  /*55b30*/  ISETP.LT.AND P4, PT, R7, UR4, !P5 ;  /* 0x0000000407007c0c */ /* 0x000fe2000ef81270 */
[----:B------:R-:W3:Y:S01]  /*55b40*/  LDL.LU R166, [R1+0x137c] ;  /* 0x00137c0001a67983 */ /* 0x000ee20000300800 */
[----:B------:R-:W-:Y:S01]  /*55b50*/  ISETP.LT.AND P5, PT, R8, UR4, !P5 ;  /* 0x0000000408007c0c */ /* 0x000fe2000efa1270 */
[----:B------:R-:W-:Y:S01]  /*55b60*/  VIADD R0, R6, 0x10b ;  /* 0x0000010b06007836 */ /* 0x000fe20000000000 */
[----:B------:R-:W-:Y:S01]  /*55b70*/  ULDC UR8, c[0x0][0x22c] ;  /* 0x00008b0000087ab9 */ /* 0x000fe20000000800 */
[----:B------:R-:W3:Y:S03]  /*55b80*/  LDL.LU R14, [R1+0x618] ;  /* 0x00061800010e7983 */ /* 0x000ee60000300800 */
[----:B------:R-:W-:Y:S01]  /*55b90*/  ISETP.GE.AND P0, PT, R0, UR8, PT ;  /* 0x0000000800007c0c */ /* 0x000fe2000bf06270 */
[----:B------:R-:W-:Y:S01]  /*55ba0*/  VIADD R0, R6, 0x10c ;  /* 0x0000010c06007836 */ /* 0x000fe20000000000 */
[----:B------:R-:W-:Y:S01]  /*55bb0*/  ULDC UR8, c[0x0][0x22c] ;  /* 0x00008b0000087ab9 */ /* 0x000fe20000000800 */
[----:B--2---:R-:W-:Y:S01]  /*55bc0*/  IMAD.WIDE R12, R165, 0x4, R2 ;  /* 0x00000004a50c7825 */ /* 0x004fe200078e0202 */
[----:B------:R1:W-:Y:S04]  /*55bd0*/  @P3 STG.E desc[UR6][R10.64], R15 ;  /* 0x0000000f0a003986 */ /* 0x0003e8000c101906 */
[----:B------:R2:W-:Y:S01]  /*55be0*/  @P4 STG.E desc[UR6][R12.64], R164 ;  /* 0x000000a40c004986 */ /* 0x0005e2000c101906 */
[----:B------:R-:W-:-:S02]  /*55bf0*/  ISETP.LT.AND P6, PT, R7, UR4, !P0 ;  /* 0x0000000407007c0c */ /* 0x000fc4000c7c1270 */
[----:B------:R-:W-:Y:S01]  /*55c00*/  ISETP.GE.AND P3, PT, R0, UR8, PT ;  /* 0x0000000800007c0c */ /* 0x000fe2000bf66270 */
[----:B-1----:R-:W-:Y:S01]  /*55c10*/  IMAD.WIDE R10, R165, 0x4, R4 ;  /* 0x00000004a50a7825 */ /* 0x002fe200078e0204 */
[----:B--2---:R-:W2:Y:S01]  /*55c20*/  LDL.LU R164, [R1+0x218] ;  /* 0x0002180001a47983 */ /* 0x004ea20000300800 */
[----:B------:R-:W-:Y:S02]  /*55c30*/  ISETP.LT.AND P0, PT, R8, UR4, !P0 ;  /* 0x0000000408007c0c */ /* 0x000fe4000c701270 */
[----:B----4-:R-:W-:Y:S01]  /*55c40*/  IMAD.WIDE R12, R229, 0x4, R2 ;  /* 0x00000004e50c7825 */ /* 0x010fe200078e0202 */
[----:B------:R-:W4:Y:S01]  /*55c50*/  LDL.LU R165, [R1+0x1380] ;  /* 0x0013800001a57983 */ /* 0x000f220000300800 */
[----:B------:R-:W-:-:S03]  /*55c60*/  ULDC UR8, c[0x0][0x22c] ;  /* 0x00008b0000087ab9 */ /* 0x000fc60000000800 */
[----:B------:R1:W-:Y:S04]  /*55c70*/  @P5 STG.E desc[UR6][R10.64], R16 ;  /* 0x000000100a005986 */ /* 0x0003e8000c101906 */
[----:B------:R-:W4:Y:S01]  /*55c80*/  LDL.LU R15, [R1+0x208] ;  /* 0x00020800010f7983 */ /* 0x000f220000300800 */
[----:B------:R-:W-:-:S03]  /*55c90*/  ISETP.LT.AND P4, PT, R7, UR4, !P3 ;  /* 0x0000000407007c0c */ /* 0x000fc6000df81270 */
[----:B-1----:R-:W4:Y:S01]  /*55ca0*/  LDL.LU R16, [R1+0xe5c] ;  /* 0x000e5c0001107983 */ /* 0x002f220000300800 */
[----:B------:R-:W-:-:S03]  /*55cb0*/  IMAD.WIDE R10, R229, 0x4, R4 ;  /* 0x00000004e50a7825 */ /* 0x000fc600078e0204 */
[----:B------:R-:W4:Y:S04]  /*55cc0*/  LDL.LU R229, [R1+0x61c] ;  /* 0x00061c0001e57983 */ /* 0x000f280000300800 */
[----:B------:R1:W-:Y:S04]  /*55cd0*/  @P6 STG.E desc[UR6][R12.64], R23 ;  /* 0x000000170c006986 */ /* 0x0003e8000c101906 */
[----:B-1----:R-:W4:Y:S01]  /*55ce0*/  LDL.LU R23, [R1+0x1384] ;  /* 0x0013840001177983 */ /* 0x002f220000300800 */
[----:B------:R-:W-:-:S03]  /*55cf0*/  IMAD.WIDE R12, R167, 0x4, R2 ;  /* 0x00000004a70c7825 */ /* 0x000fc600078e0202 */
[----:B------:R1:W-:Y:S04]  /*55d00*/  @P0 STG.E desc[UR6][R10.64], R22 ;  /* 0x000000160a000986 */ /* 0x0003e8000c101906 */
[----:B---3--:R3:W-:Y:S04]  /*55d10*/  @P4 STG.E desc[UR6][R12.64], R228 ;  /* 0x000000e40c004986 */ /* 0x0087e8000c101906 */
[----:B-1----:R-:W4:Y:S04]  /*55d20*/  LDL.LU R22, [R1+0x21c] ;  /* 0x00021c0001167983 */ /* 0x002f280000300800 */
[----:B---3--:R-:W3:Y:S01]  /*55d30*/  LDL.LU R228, [R1+0x20c] ;  /* 0x00020c0001e47983 */ /* 0x008ee20000300800 */
[----:B------:R-:W-:Y:S01]  /*55d40*/  VIADD R0, R6, 0x10d ;  /* 0x0000010d06007836 */ /* 0x000fe20000000000 */
[----:B------:R-:W-:-:S04]  /*55d50*/  ISETP.LT.AND P3, PT, R8, UR4, !P3 ;  /* 0x0000000408007c0c */ /* 0x000fc8000df61270 */
[----:B------:R-:W-:Y:S01]  /*55d60*/  ISETP.GE.AND P5, PT, R0, UR8, PT ;  /* 0x0000000800007c0c */ /* 0x000fe2000bfa6270 */
[----:B------:R-:W-:Y:S01]  /*55d70*/  VIADD R0, R6, 0x10e ;  /* 0x0000010e06007836 */ /* 0x000fe20000000000 */
[----:B------:R-:W-:Y:S02]  /*55d80*/  ULDC UR8, c[0x0][0x22c] ;  /* 0x00008b0000087ab9 */ /* 0x000fe40000000800 */
[----:B------:R-:W-:Y:S02]  /*55d90*/  ISETP.LT.AND P6, PT, R7, UR4, !P5 ;  /* 0x0000000407007c0c */ /* 0x000fe4000efc1270 */
[----:B------:R-:W-:Y:S02]  /*55da0*/  ISETP.GE.AND P0, PT, R0, UR8, PT ;  /* 0x0000000800007c0c */ /* 0x000fe4000bf06270 */
[----:B------:R-:W-:Y:S01]  /*55db0*/  ISETP.LT.AND P5, PT, R8, UR4, !P5 ;  /* 0x0000000408007c0c */ /* 0x000fe2000efa1270 */
[----:B------:R-:W-:Y:S01]  /*55dc0*/  IMAD.WIDE R10, R167, 0x4, R4 ;  /* 0x00000004a70a7825 */ /* 0x000fe200078e0204 */
[----:B------:R-:W-:Y:S01]  /*55dd0*/  ISETP.LT.AND P4, PT, R7, UR4, !P0 ;  /* 0x0000000407007c0c */ /* 0x000fe2000c781270 */
[----:B------:R-:W3:Y:S02]  /*55de0*/  LDL.LU R167, [R1+0x1388] ;  /* 0x0013880001a77983 */ /* 0x000ee40000300800 */
[----:B------:R-:W-:Y:S01]  /*55df0*/  IMAD.WIDE R12, R166, 0x4, R2 ;  /* 0x00000004a60c7825 */ /* 0x000fe200078e0202 */
[----:B------:R-:W-:Y:S01]  /*55e00*/  ISETP.LT.AND P0, PT, R8, UR4, !P0 ;  /* 0x0000000408007c0c */ /* 0x000fe2000c701270 */
[----:B------:R1:W-:Y:S01]  /*55e10*/  @P3 STG.E desc[UR6][R10.64], R14 ;  /* 0x0000000e0a003986 */ /* 0x0003e2000c101906 */
[----:B------:R-:W-:Y:S01]  /*55e20*/  ULDC UR8, c[0x0][0x22c] ;  /* 0x00008b0000087ab9 */ /* 0x000fe20000000800 */
[----:B------:R-:W-:-:S02]  /*55e30*/  VIADD R0, R6, 0x10f ;  /* 0x0000010f06007836 */ /* 0x000fc40000000000 */
[----:B--2---:R2:W-:Y:S01]  /*55e40*/  @P6 STG.E desc[UR6][R12.64], R164 ;  /* 0x000000a40c006986 */ /* 0x0045e2000c101906 */
[----:B-1----:R-:W-:Y:S02]  /*55e50*/  IMAD.WIDE R10, R166, 0x4, R4 ;  /* 0x00000004a60a7825 */ /* 0x002fe400078e0204 */
[----:B------:R-:W-:Y:S01]  /*55e60*/  ISETP.GE.AND P3, PT, R0, UR8, PT ;  /* 0x0000000800007c0c */ /* 0x000fe2000bf66270 */
[----:B------:R-:W-:Y:S01]  /*55e70*/  ULDC UR8, c[0x0][0x22c] ;  /* 0x00008b0000087ab9 */ /* 0x000fe20000000800 */
[----:B--2---:R-:W2:Y:S04]  /*55e80*/  LDL.LU R164, [R1+0xe60] ;  /* 0x000e600001a47983 */ /* 0x004ea80000300800 */
[----:B------:R-:W2:Y:S01]  /*55e90*/  LDL.LU R166, [R1+0x138c] ;  /* 0x00138c0001a67983 */ /* 0x000ea20000300800 */
[----:B------:R-:W-:-:S02]  /*55ea0*/  ISETP.LT.AND P6, PT, R7, UR4, !P3 ;  /* 0x0000000407007c0c */ /* 0x000fc4000dfc1270 */
[----:B------:R-:W-:Y:S01]  /*55eb0*/  ISETP.LT.AND P3, PT, R8, UR4, !P3 ;  /* 0x0000000408007c0c */ /* 0x000fe2000df61270 */
[C---:B----4-:R-:W-:Y:S01]  /*55ec0*/  IMAD.WIDE R12, R165.reuse, 0x4, R2 ;  /* 0x00000004a50c7825 */ /* 0x050fe200078e0202 */
[----:B------:R1:W-:Y:S04]  /*55ed0*/  @P5 STG.E desc[UR6][R10.64], R15 ;  /* 0x0000000f0a005986 */ /* 0x0003e8000c101906 */
[----:B------:R4:W-:Y:S01]  /*55ee0*/  @P4 STG.E desc[UR6][R12.64], R16 ;  /* 0x000000100c004986 */ /* 0x0009e2000c101906 */
[----:B-1----:R-:W-:-:S03]  /*55ef0*/  IMAD.WIDE R10, R165, 0x4, R4 ;  /* 0x00000004a50a7825 */ /* 0x002fc600078e0204 */
[----:B----4-:R-:W4:Y:S04]  /*55f00*/  LDL.LU R16, [R1+0xa20] ;  /* 0x000a200001107983 */ /* 0x010f280000300800 */
[----:B------:R-:W4:Y:S04]  /*55f10*/  LDL.LU R165, [R1+0x620] ;  /* 0x0006200001a57983 */ /* 0x000f280000300800 */
[----:B------:R1:W-:Y:S04]  /*55f20*/  @P0 STG.E desc[UR6][R10.64], R229 ;  /* 0x000000e50a000986 */ /* 0x0003e8000c101906 */
[----:B-1----:R-:W4:Y:S04]  /*55f30*/  LDL.LU R229, [R1+0x1390] ;  /* 0x0013900001e57983 */ /* 0x002f280000300800 */
[----:B------:R-:W4:Y:S01]  /*55f40*/  LDL.LU R15, [R1+0xa10] ;  /* 0x000a1000010f7983 */ /* 0x000f220000300800 */
[----:B------:R-:W-:-:S04]  /*55f50*/  IMAD.WIDE R12, R23, 0x4, R2 ;  /* 0x00000004170c7825 */ /* 0x000fc800078e0202 */
[----:B------:R-:W-:Y:S02]  /*55f60*/  IMAD.WIDE R10, R23, 0x4, R4 ;  /* 0x00000004170a7825 */ /* 0x000fe400078e0204 */
[----:B------:R-:W4:Y:S04]  /*55f70*/  LDL.LU R23, [R1+0xe64] ;  /* 0x000e640001177983 */ /* 0x000f280000300800 */
[----:B------:R-:W-:Y:S04]  /*55f80*/  @P6 STG.E desc[UR6][R12.64], R22 ;  /* 0x000000160c006986 */ /* 0x000fe8000c101906 */
[----:B---3--:R1:W-:Y:S04]  /*55f90*/  @P3 STG.E desc[UR6][R10.64], R228 ;  /* 0x000000e40a003986 */ /* 0x0083e8000c101906 */
[----:B-1----:R-:W3:Y:S04]  /*55fa0*/  LDL.LU R228, [R1+0x1394] ;  /* 0x0013940001e47983 */ /* 0x002ee80000300800 */
[----:B------:R-:W3:Y:S01]  /*55fb0*/  LDL.LU R22, [R1+0xa24] ;  /* 0x000a240001167983 */ /* 0x000ee20000300800 */
[----:B------:R-:W-:-:S05]  /*55fc0*/  VIADD R0, R6, 0x110 ;  /* 0x0000011006007836 */ /* 0x000fca0000000000 */
[----:B------:R-:W-:Y:S01]  /*55fd0*/  ISETP.GE.AND P5, PT, R0, UR8, PT ;  /* 0x0000000800007c0c */ /* 0x000fe2000bfa6270 */
[----:B------:R-:W-:Y:S01]  /*55fe0*/  VIADD R0, R6, 0x111 ;  /* 0x0000011106007836 */ /* 0x000fe20000000000 */
[----:B------:R-:W-:Y:S02]  /*55ff0*/  ULDC UR8, c[0x0][0x22c] ;  /* 0x00008b0000087ab9 */ /* 0x000fe40000000800 */
[C---:B------:R-:W-:Y:S02]  /*56000*/  ISETP.LT.AND P4, PT, R7.reuse, UR4, !P5 ;  /* 0x0000000407007c0c */ /* 0x040fe4000ef81270 */
[----:B------:R-:W-:Y:S02]  /*56010*/  ISETP.GE.AND P0, PT, R0, UR8, PT ;  /* 0x0000000800007c0c */ /* 0x000fe4000bf06270 */
[----:B------:R-:W-:Y:S01]  /*56020*/  ISETP.LT.AND P5, PT, R8, UR4, !P5 ;  /* 0x0000000408007c0c */ /* 0x000fe2000efa1270 */
[----:B------:R-:W-:Y:S01]  /*56030*/  VIADD R0, R6, 0x112 ;  /* 0x0000011206007836 */ /* 0x000fe20000000000 */
[----:B------:R-:W-:Y:S01]  /*56040*/  ISETP.LT.AND P6, PT, R7, UR4, !P0 ;  /* 0x0000000407007c0c */ /* 0x000fe2000c7c1270 */
[----:B------:R-:W-:Y:S01]  /*56050*/  IMAD.WIDE R12, R167, 0x4, R2 ;  /* 0x00000004a70c7825 */ /* 0x000fe200078e0202 */
[----:B------:R-:W-:-:S02]  /*56060*/  ULDC UR8, c[0x0][0x22c] ;  /* 0x00008b0000087ab9 */ /* 0x000fc40000000800 */
[----:B------:R-:W-:Y:S01]  /*56070*/  ISETP.GE.AND P3, PT, R0, UR8, PT ;  /* 0x0000000800007c0c */ /* 0x000fe2000bf66270 */
[----:B------:R-:W-:Y:S01]  /*56080*/  IMAD.WIDE R10, R167, 0x4, R4 ;  /* 0x00000004a70a7825 */ /* 0x000fe200078e0204 */
[C---:B------:R-:W-:Y:S01]  /*56090*/  ISETP.LT.AND P0, PT, R8.reuse, UR4, !P0 ;  /* 0x0000000408007c0c */ /* 0x040fe2000c701270 */
[----:B------:R-:W-:Y:S01]  /*560a0*/  ULDC UR8, c[0x0][0x22c] ;  /* 0x00008b0000087ab9 */ /* 0x000fe20000000800 */
[----:B--2---:R1:W-:Y:S01]  /*560b0*/  @P4 STG.E desc[UR6][R12.64], R164 ;  /* 0x000000a40c004986 */ /* 0x0043e2000c101906 */
[----:B------:R-:W-:Y:S02]  /*560c0*/  ISETP.LT.AND P4, PT, R7, UR4, !P3 ;  /* 0x0000000407007c0c */ /* 0x000fe4000df81270 */
[----:B------:R-:W-:Y:S01]  /*560d0*/  ISETP.LT.AND P3, PT, R8, UR4, !P3 ;  /* 0x0000000408007c0c */ /* 0x000fe2000df61270 */
[----:B-1----:R-:W2:Y:S01]  /*560e0*/  LDL.LU R164, [R1+0x624] ;  /* 0x0006240001a47983 */ /* 0x002ea20000300800 */
[----:B------:R-:W-:-:S03]  /*560f0*/  IMAD.WIDE R12, R166, 0x4, R2 ;  /* 0x00000004a60c7825 */ /* 0x000fc600078e0202 */
[----:B------:R-:W2:Y:S04]  /*56100*/  LDL.LU R167, [R1+0x1398] ;  /* 0x0013980001a77983 */ /* 0x000ea80000300800 */
[----:B----4-:R1:W-:Y:S04]  /*56110*/  @P5 STG.E desc[UR6][R10.64], R16 ;  /* 0x000000100a005986 */ /* 0x0103e8000c101906 */
[----:B------:R4:W-:Y:S04]  /*56120*/  @P6 STG.E desc[UR6][R12.64], R165 ;  /* 0x000000a50c006986 */ /* 0x0009e8000c101906 */
[----:B-1----:R-:W2:Y:S04]  /*56130*/  LDL.LU R16, [R1+0xa14] ;  /* 0x000a140001107983 */ /* 0x002ea80000300800 */
[----:B----4-:R-:W4:Y:S01]  /*56140*/  LDL.LU R165, [R1+0xe68] ;  /* 0x000e680001a57983 */ /* 0x010f220000300800 */
[----:B------:R-:W-:-:S03]  /*56150*/  IMAD.WIDE R10, R166, 0x4, R4 ;  /* 0x00000004a60a7825 */ /* 0x000fc600078e0204 */
[----:B------:R-:W4:Y:S01]  /*56160*/  LDL.LU R166, [R1+0x139c] ;  /* 0x00139c0001a67983 */ /* 0x000f220000300800 */
[----:B------:R-:W-:-:S03]  /*56170*/  IMAD.WIDE R12, R229, 0x4, R2 ;  /* 0x00000004e50c7825 */ /* 0x000fc600078e0202 */
[----:B------:R1:W-:Y:S04]  /*56180*/  @P0 STG.E desc[UR6][R10.64], R15 ;  /* 0x0000000f0a000986 */ /* 0x0003e8000c101906 */
[----:B------:R-:W4:Y:S04]  /*56190*/  LDL.LU R14, [R1+0xa28] ;  /* 0x000a2800010e7983 */ /* 0x000f280000300800 */
[----:B------:R1:W-:Y:S02]  /*561a0*/  @P4 STG.E desc[UR6][R12.64], R23 ;  /* 0x000000170c004986 */ /* 0x0003e4000c101906 */
[----:B-1----:R-:W-:-:S02]  /*561b0*/  IMAD.WIDE R10, R229, 0x4, R4 ;  /* 0x00000004e50a7825 */ /* 0x002fc400078e0204 */
[----:B------:R-:W4:Y:S04]  /*561c0*/  LDL.LU R23, [R1+0x628] ;  /* 0x0006280001177983 */ /* 0x000f280000300800 */
[----:B------:R-:W4:Y:S04]  /*561d0*/  LDL.LU R229, [R1+0x13a0] ;  /* 0x0013a00001e57983 */ /* 0x000f280000300800 */
[----:B------:R-:W4:Y:S04]  /*561e0*/  LDL.LU R15, [R1+0xa18] ;  /* 0x000a1800010f7983 */ /* 0x000f280000300800 */
[----:B---3--:R1:W-:Y:S04]  /*561f0*/  @P3 STG.E desc[UR6][R10.64], R22 ;  /* 0x000000160a003986 */ /* 0x0083e8000c101906 */
[----:B-1----:R-:W3:Y:S01]  /*56200*/  LDL.LU R22, [R1+0xe6c] ;  /* 0x000e6c0001167983 */ /* 0x002ee20000300800 */
        /* <DEDUP_REMOVED lines=10> */
[----:B------:R-:W-:-:S03]  /*562b0*/  ULDC UR8, c[0x0][0x22c] ;  /* 0x00008b0000087ab9 */ /* 0x000fc60000000800 */
[----:B------:R-:W-:Y:S02]  /*562c0*/  IMAD.WIDE R10, R228, 0x4, R4 ;  /* 0x00000004e40a7825 */ /* 0x000fe400078e0204 */
[----:B------:R-:W3:Y:S01]  /*562d0*/  LDL.LU R228, [R1+0xa2c] ;  /* 0x000a2c0001e47983 */ /* 0x000ee20000300800 */
[----:B------:R-:W-:Y:S01]  /*562e0*/  ISETP.GE.AND P3, PT, R0, UR8, PT ;  /* 0x0000000800007c0c */ /* 0x000fe2000bf66270 */
[----:B------:R-:W-:Y:S01]  /*562f0*/  VIADD R0, R6, 0x116 ;  /* 0x0000011606007836 */ /* 0x000fe20000000000 */
[C---:B------:R-:W-:Y:S01]  /*56300*/  ISETP.LT.AND P0, PT, R8.reuse, UR4, !P0 ;  /* 0x0000000408007c0c */ /* 0x040fe2000c701270 */
[----:B--2---:R1:W-:Y:S01]  /*56310*/  @P6 STG.E desc[UR6][R12.64], R164 ;  /* 0x000000a40c006986 */ /* 0x0043e2000c101906 */
[----:B------:R-:W-:Y:S01]  /*56320*/  ISETP.LT.AND P6, PT, R7, UR4, !P3 ;  /* 0x0000000407007c0c */ /* 0x000fe2000dfc1270 */
[----:B------:R-:W-:Y:S01]  /*56330*/  ULDC UR8, c[0x0][0x22c] ;  /* 0x00008b0000087ab9 */ /* 0x000fe20000000800 */
[----:B------:R-:W-:Y:S01]  /*56340*/  ISETP.LT.AND P3, PT, R8, UR4, !P3 ;  /* 0x0000000408007c0c */ /* 0x000fe2000df61270 */
[----:B-1----:R-:W2:Y:S01]  /*56350*/  LDL.LU R164, [R1+0x13a4] ;  /* 0x0013a40001a47983 */ /* 0x002ea20000300800 */
[----:B------:R-:W-:-:S03]  /*56360*/  IMAD.WIDE R12, R167, 0x4, R2 ;  /* 0x00000004a70c7825 */ /* 0x000fc600078e0202 */
[----:B------:R1:W-:Y:S01]  /*56370*/  @P5 STG.E desc[UR6][R10.64], R16 ;  /* 0x000000100a005986 */ /* 0x0003e2000c101906 */
[----:B------:R-:W-:-:S03]  /*56380*/  ISETP.GE.AND P5, PT, R0, UR8, PT ;  /* 0x0000000800007c0c */ /* 0x000fc6000bfa6270 */
[----:B----4-:R4:W-:Y:S01]  /*56390*/  @P4 STG.E desc[UR6][R12.64], R165 ;  /* 0x000000a50c004986 */ /* 0x0109e2000c101906 */
[----:B------:R-:W-:-:S03]  /*563a0*/  ISETP.LT.AND P4, PT, R7, UR4, !P5 ;  /* 0x0000000407007c0c */ /* 0x000fc6000ef81270 */
[----:B-1----:R-:W2:Y:S01]  /*563b0*/  LDL.LU R16, [R1+0x62c] ;  /* 0x00062c0001107983 */ /* 0x002ea20000300800 */
[----:B------:R-:W-:Y:S01]  /*563c0*/  IMAD.WIDE R10, R167, 0x4, R4 ;  /* 0x00000004a70a7825 */ /* 0x000fe200078e0204 */
[----:B------:R-:W-:Y:S02]  /*563d0*/  ULDC UR8, c[0x0][0x22c] ;  /* 0x00008b0000087ab9 */ /* 0x000fe40000000800 */
[----:B----4-:R-:W4:Y:S01]  /*563e0*/  LDL.LU R165, [R1+0xa1c] ;  /* 0x000a1c0001a57983 */ /* 0x010f220000300800 */
[----:B------:R-:W-:-:S03]  /*563f0*/  IMAD.WIDE R12, R166, 0x4, R2 ;  /* 0x00000004a60c7825 */ /* 0x000fc600078e0202 */
[----:B------:R-:W4:Y:S04]  /*56400*/  LDL.LU R167, [R1+0x13a8] ;  /* 0x0013a80001a77983 */ /* 0x000f280000300800 */
[----:B------:R1:W-:Y:S04]  /*56410*/  @P0 STG.E desc[UR6][R10.64], R14 ;  /* 0x0000000e0a000986 */ /* 0x0003e8000c101906 */
[----:B------:R1:W-:Y:S02]  /*56420*/  @P6 STG.E desc[UR6][R12.64], R23 ;  /* 0x000000170c006986 */ /* 0x0003e4000c101906 */
[----:B-1----:R-:W-:-:S05]  /*56430*/  IMAD.WIDE R10, R166, 0x4, R4 ;  /* 0x00000004a60a7825 */ /* 0x002fca00078e0204 */
[----:B------:R1:W-:Y:S01]  /*56440*/  @P3 STG.E desc[UR6][R10.64], R15 ;  /* 0x0000000f0a003986 */ /* 0x0003e2000c101906 */
[----:B------:R-:W-:-:S03]  /*56450*/  IMAD.WIDE R12, R229, 0x4, R2 ;  /* 0x00000004e50c7825 */ /* 0x000fc600078e0202 */
[----:B------:R-:W4:Y:S04]  /*56460*/  LDL.LU R23, [R1+0xe70] ;  /* 0x000e700001177983 */ /* 0x000f280000300800 */
[----:B------:R-:W4:Y:S01]  /*56470*/  LDL.LU R166, [R1+0x13ac] ;  /* 0x0013ac0001a67983 */ /* 0x000f220000300800 */
[----:B-1----:R-:W-:-:S03]  /*56480*/  IMAD.WIDE R10, R229, 0x4, R4 ;  /* 0x00000004e50a7825 */ /* 0x002fc600078e0204 */
[----:B---3--:R1:W-:Y:S04]  /*56490*/  @P4 STG.E desc[UR6][R12.64], R22 ;  /* 0x000000160c004986 */ /* 0x0083e8000c101906 */
[----:B-1----:R-:W3:Y:S04]  /*564a0*/  LDL.LU R22, [R1+0xa30] ;  /* 0x000a300001167983 */ /* 0x002ee80000300800 */
[----:B------:R-:W3:Y:S01]  /*564b0*/  LDL.LU R229, [R1+0x220] ;  /* 0x0002200001e57983 */ /* 0x000ee20000300800 */
[----:B------:R-:W-:Y:S01]  /*564c0*/  VIADD R0, R6, 0x117 ;  /* 0x0000011706007836 */ /* 0x000fe20000000000 */
[----:B------:R-:W-:-:S04]  /*564d0*/  ISETP.LT.AND P5, PT, R8, UR4, !P5 ;  /* 0x0000000408007c0c */ /* 0x000fc8000efa1270 */
[----:B------:R-:W-:Y:S01]  /*564e0*/  ISETP.GE.AND P0, PT, R0, UR8, PT ;  /* 0x0000000800007c0c */ /* 0x000fe2000bf06270 */
[----:B------:R-:W-:Y:S01]  /*564f0*/  VIADD R0, R6, 0x118 ;  /* 0x0000011806007836 */ /* 0x000fe20000000000 */
[----:B------:R-:W-:Y:S02]  /*56500*/  ULDC UR8, c[0x0][0x22c] ;  /* 0x00008b0000087ab9 */ /* 0x000fe40000000800 */
[----:B------:R-:W-:Y:S02]  /*56510*/  ISETP.LT.AND P6, PT, R7, UR4, !P0 ;  /* 0x0000000407007c0c */ /* 0x000fe4000c7c1270 */
[----:B------:R-:W-:-:S03]  /*56520*/  ISETP.LT.AND P0, PT, R8, UR4, !P0 ;  /* 0x0000000408007c0c */ /* 0x000fc6000c701270 */
[----:B------:R1:W-:Y:S01]  /*56530*/  @P5 STG.E desc[UR6][R10.64], R228 ;  /* 0x000000e40a005986 */ /* 0x0003e2000c101906 */
[----:B------:R-:W-:Y:S01]  /*56540*/  ISETP.GE.AND P3, PT, R0, UR8, PT ;  /* 0x0000000800007c0c */ /* 0x000fe2000bf66270 */
[----:B------:R-:W-:Y:S01]  /*56550*/  VIADD R0, R6, 0x119 ;  /* 0x0000011906007836 */ /* 0x000fe20000000000 */
[----:B------:R-:W-:Y:S01]  /*56560*/  ULDC UR8, c[0x0][0x22c] ;  /* 0x00008b0000087ab9 */ /* 0x000fe20000000800 */
[C---:B--2---:R-:W-:Y:S01]  /*56570*/  IMAD.WIDE R12, R164.reuse, 0x4, R2 ;  /* 0x00000004a40c7825 */ /* 0x044fe200078e0202 */
[----:B-1----:R-:W2:Y:S03]  /*56580*/  LDL.LU R228, [R1+0x13b0] ;  /* 0x0013b00001e47983 */ /* 0x002ea60000300800 */
[----:B------:R-:W-:Y:S01]  /*56590*/  IMAD.WIDE R10, R164, 0x4, R4 ;  /* 0x00000004a40a7825 */ /* 0x000fe200078e0204 */
[----:B------:R-:W2:Y:S01]  /*565a0*/  LDL.LU R15, [R1+0x630] ;  /* 0x00063000010f7983 */ /* 0x000ea20000300800 */
[----:B------:R-:W-:-:S03]  /*565b0*/  ISETP.LT.AND P4, PT, R7, UR4, !P3 ;  /* 0x0000000407007c0c */ /* 0x000fc6000df81270 */
[----:B------:R-:W2:Y:S01]  /*565c0*/  LDL.LU R164, [R1+0xe74] ;  /* 0x000e740001a47983 */ /* 0x000ea20000300800 */
[----:B------:R-:W-:Y:S02]  /*565d0*/  ISETP.GE.AND P5, PT, R0, UR8, PT ;  /* 0x0000000800007c0c */ /* 0x000fe4000bfa6270 */
[----:B------:R-:W-:Y:S01]  /*565e0*/  ISETP.LT.AND P3, PT, R8, UR4, !P3 ;  /* 0x0000000408007c0c */ /* 0x000fe2000df61270 */
[----:B------:R-:W-:Y:S01]  /*565f0*/  @P6 STG.E desc[UR6][R12.64], R16 ;  /* 0x000000100c006986 */ /* 0x000fe2000c101906 */
[----:B------:R-:W-:Y:S01]  /*56600*/  VIADD R0, R6, 0x11a ;  /* 0x0000011a06007836 */ /* 0x000fe20000000000 */
[----:B------:R-:W-:Y:S02]  /*56610*/  ULDC UR8, c[0x0][0x22c] ;  /* 0x00008b0000087ab9 */ /* 0x000fe40000000800 */
[----:B----4-:R1:W-:Y:S01]  /*56620*/  @P0 STG.E desc[UR6][R10.64], R165 ;  /* 0x000000a50a000986 */ /* 0x0103e2000c101906 */
[----:B------:R-:W-:-:S03]  /*56630*/  ISETP.LT.AND P6, PT, R7, UR4, !P5 ;  /* 0x0000000407007c0c */ /* 0x000fc6000efc1270 */
[----:B-1----:R-:W4:Y:S04]  /*56640*/  LDL.LU R165, [R1+0x13b4] ;  /* 0x0013b40001a57983 */ /* 0x002f280000300800 */
[----:B------:R-:W4:Y:S01]  /*56650*/  LDL.LU R16, [R1+0xa34] ;  /* 0x000a340001107983 */ /* 0x000f220000300800 */
[----:B------:R-:W-:-:S04]  /*56660*/  IMAD.WIDE R12, R167, 0x4, R2 ;  /* 0x00000004a70c7825 */ /* 0x000fc800078e0202 */
[----:B------:R-:W-:Y:S01]  /*56670*/  IMAD.WIDE R10, R167, 0x4, R4 ;  /* 0x00000004a70a7825 */ /* 0x000fe200078e0204 */
        /* <DEDUP_REMOVED lines=16> */
[----:B------:R-:W3:Y:S01]  /*56780*/  LDL.LU R14, [R1+0xa38] ;  /* 0x000a3800010e7983 */ /* 0x000ee20000300800 */
[----:B--2---:R-:W-:Y:S02]  /*56790*/  IMAD.WIDE R12, R228, 0x4, R2 ;  /* 0x00000004e40c7825 */ /* 0x004fe400078e0202 */
[----:B------:R-:W-:Y:S01]  /*567a0*/  ISETP.GE.AND P3, PT, R0, UR8, PT ;  /* 0x0000000800007c0c */ /* 0x000fe2000bf66270 */
[----:B------:R-:W-:-:S02]  /*567b0*/  ULDC UR8, c[0x0][0x22c] ;  /* 0x00008b0000087ab9 */ /* 0x000fc40000000800 */
[----:B------:R1:W-:Y:S01]  /*567c0*/  @P5 STG.E desc[UR6][R10.64], R15 ;  /* 0x0000000f0a005986 */ /* 0x0003e2000c101906 */
[----:B------:R-:W-:-:S03]  /*567d0*/  VIADD R0, R6, 0x11c ;  /* 0x0000011c06007836 */ /* 0x000fc60000000000 */
[----:B------:R2:W-:Y:S01]  /*567e0*/  @P4 STG.E desc[UR6][R12.64], R164 ;  /* 0x000000a40c004986 */ /* 0x0005e2000c101906 */
[----:B------:R-:W-:Y:S02]  /*567f0*/  ISETP.LT.AND P6, PT, R7, UR4, !P3 ;  /* 0x0000000407007c0c */ /* 0x000fe4000dfc1270 */
        /* <DEDUP_REMOVED lines=36> */
[----:B--2---:R2:W-:Y:S03]  /*56a40*/  @P6 STG.E desc[UR6][R12.64], R164 ;  /* 0x000000a40c006986 */ /* 0x0045e6000c101906 */
[----:B------:R-:W-:Y:S01]  /*56a50*/  ISETP.GE.AND P5, PT, R0, UR8, PT ;  /* 0x0000000800007c0c */ /* 0x000fe2000bfa6270 */
[----:B-1----:R-:W-:Y:S01]  /*56a60*/  IMAD.WIDE R10, R166, 0x4, R4 ;  /* 0x00000004a60a7825 */ /* 0x002fe200078e0204 */
[----:B--2---:R-:W2:Y:S03]  /*56a70*/  LDL.LU R164, [R1+0xe80] ;  /* 0x000e800001a47983 */ /* 0x004ea60000300800 */
[----:B----4-:R-:W-:Y:S01]  /*56a80*/  IMAD.WIDE R12, R228, 0x4, R2 ;  /* 0x00000004e40c7825 */ /* 0x010fe200078e0202 */
[----:B------:R-:W4:Y:S01]  /*56a90*/  LDL.LU R166, [R1+0x13cc] ;  /* 0x0013cc0001a67983 */ /* 0x000f220000300800 */
[----:B------:R-:W-:Y:S01]  /*56aa0*/  ISETP.LT.AND P6, PT, R7, UR4, !P5 ;  /* 0x0000000407007c0c */ /* 0x000fe2000efc1270 */
[----:B------:R-:W-:-:S02]  /*56ab0*/  ULDC UR8, c[0x0][0x22c] ;  /* 0x00008b0000087ab9 */ /* 0x000fc40000000800 */
[----:B------:R1:W-:Y:S01]  /*56ac0*/  @P0 STG.E desc[UR6][R10.64], R15 ;  /* 0x0000000f0a000986 */ /* 0x0003e2000c101906 */
[----:B------:R-:W-:-:S03]  /*56ad0*/  ISETP.LT.AND P5, PT, R8, UR4, !P5 ;  /* 0x0000000408007c0c */ /* 0x000fc6000efa1270 */
[----:B------:R1:W-:Y:S02]  /*56ae0*/  @P4 STG.E desc[UR6][R12.64], R16 ;  /* 0x000000100c004986 */ /* 0x0003e4000c101906 */
[----:B-1----:R-:W-:Y:S02]  /*56af0*/  IMAD.WIDE R10, R228, 0x4, R4 ;  /* 0x00000004e40a7825 */ /* 0x002fe400078e0204 */
[----:B------:R-:W4:Y:S04]  /*56b00*/  LDL.LU R16, [R1+0x640] ;  /* 0x0006400001107983 */ /* 0x000f280000300800 */
[----:B------:R-:W4:Y:S04]  /*56b10*/  LDL.LU R228, [R1+0x240] ;  /* 0x0002400001e47983 */ /* 0x000f280000300800 */
[----:B------:R1:W-:Y:S01]  /*56b20*/  @P3 STG.E desc[UR6][R10.64], R165 ;  /* 0x000000a50a003986 */ /* 0x0003e2000c101906 */
[----:B------:R-:W-:-:S03]  /*56b30*/  IMAD.WIDE R12, R23, 0x4, R2 ;  /* 0x00000004170c7825 */ /* 0x000fc600078e0202 */
[----:B-1----:R-:W4:Y:S01]  /*56b40*/  LDL.LU R165, [R1+0x13d0] ;  /* 0x0013d00001a57983 */ /* 0x002f220000300800 */
[----:B------:R-:W-:-:S03]  /*56b50*/  IMAD.WIDE R10, R23, 0x4, R4 ;  /* 0x00000004170a7825 */ /* 0x000fc600078e0204 */
[----:B------:R-:W4:Y:S04]  /*56b60*/  LDL.LU R15, [R1+0x230] ;  /* 0x00023000010f7983 */ /* 0x000f280000300800 */
        /* <DEDUP_REMOVED lines=18> */
[----:B------:R-:W-:Y:S01]  /*56c90*/  ISETP.LT.AND P3, PT, R8, UR4, !P3 ;  /* 0x0000000408007c0c */ /* 0x000fe2000df61270 */
[----:B--2---:R1:W-:Y:S01]  /*56ca0*/  @P4 STG.E desc[UR6][R12.64], R164 ;  /* 0x000000a40c004986 */ /* 0x0043e2000c101906 */
[----:B------:R-:W-:Y:S01]  /*56cb0*/  ISETP.LT.AND P4, PT, R7, UR4, !P5 ;  /* 0x0000000407007c0c */ /* 0x000fe2000ef81270 */
[----:B------:R-:W-:Y:S01]  /*56cc0*/  VIADD R0, R6, 0x123 ;  /* 0x0000012306007836 */ /* 0x000fe20000000000 */
[----:B------:R-:W-:Y:S01]  /*56cd0*/  ISETP.LT.AND P5, PT, R8, UR4, !P5 ;  /* 0x0000000408007c0c */ /* 0x000fe2000efa1270 */
[----:B------:R-:W-:Y:S01]  /*56ce0*/  ULDC UR8, c[0x0][0x22c] ;  /* 0x00008b0000087ab9 */ /* 0x000fe20000000800 */
[----:B-1----:R-:W2:Y:S04]  /*56cf0*/  LDL.LU R164, [R1+0x244] ;  /* 0x0002440001a47983 */ /* 0x002ea80000300800 */
[----:B------:R-:W2:Y:S01]  /*56d00*/  LDL.LU R167, [R1+0x13d8] ;  /* 0x0013d80001a77983 */ /* 0x000ea20000300800 */
[----:B----4-:R-:W-:-:S03]  /*56d10*/  IMAD.WIDE R12, R166, 0x4, R2 ;  /* 0x00000004a60c7825 */ /* 0x010fc600078e0202 */
[----:B------:R1:W-:Y:S04]  /*56d20*/  @P0 STG.E desc[UR6][R10.64], R16 ;  /* 0x000000100a000986 */ /* 0x0003e8000c101906 */
[----:B------:R4:W-:Y:S04]  /*56d30*/  @P6 STG.E desc[UR6][R12.64], R228 ;  /* 0x000000e40c006986 */ /* 0x0009e8000c101906 */
[----:B-1----:R-:W2:Y:S04]  /*56d40*/  LDL.LU R16, [R1+0x234] ;  /* 0x0002340001107983 */ /* 0x002ea80000300800 */
[----:B----4-:R-:W4:Y:S01]  /*56d50*/  LDL.LU R228, [R1+0xe88] ;  /* 0x000e880001e47983 */ /* 0x010f220000300800 */
[----:B------:R-:W-:-:S03]  /*56d60*/  IMAD.WIDE R10, R166, 0x4, R4 ;  /* 0x00000004a60a7825 */ /* 0x000fc600078e0204 */
[----:B------:R-:W4:Y:S01]  /*56d70*/  LDL.LU R166, [R1+0x13dc] ;  /* 0x0013dc0001a67983 */ /* 0x000f220000300800 */
[----:B------:R-:W-:-:S03]  /*56d80*/  IMAD.WIDE R12, R165, 0x4, R2 ;  /* 0x00000004a50c7825 */ /* 0x000fc600078e0202 */
[----:B------:R1:W-:Y:S04]  /*56d90*/  @P3 STG.E desc[UR6][R10.64], R15 ;  /* 0x0000000f0a003986 */ /* 0x0003e8000c101906 */
[----:B------:R1:W-:Y:S04]  /*56da0*/  @P4 STG.E desc[UR6][R12.64], R23 ;  /* 0x000000170c004986 */ /* 0x0003e8000c101906 */
[----:B------:R-:W4:Y:S01]  /*56db0*/  LDL.LU R14, [R1+0x648] ;  /* 0x00064800010e7983 */ /* 0x000f220000300800 */
[----:B-1----:R-:W-:-:S03]  /*56dc0*/  IMAD.WIDE R10, R165, 0x4, R4 ;  /* 0x00000004a50a7825 */ /* 0x002fc600078e0204 */
[----:B------:R-:W4:Y:S04]  /*56dd0*/  LDL.LU R23, [R1+0x248] ;  /* 0x0002480001177983 */ /* 0x000f280000300800 */
[----:B------:R-:W4:Y:S04]  /*56de0*/  LDL.LU R165, [R1+0x13e0] ;  /* 0x0013e00001a57983 */ /* 0x000f280000300800 */
[----:B------:R-:W4:Y:S04]  /*56df0*/  LDL.LU R15, [R1+0x238] ;  /* 0x00023800010f7983 */ /* 0x000f280000300800 */
[----:B---3--:R1:W-:Y:S04]  /*56e00*/  @P5 STG.E desc[UR6][R10.64], R22 ;  /* 0x000000160a005986 */ /* 0x0083e8000c101906 */
[----:B-1----:R-:W3:Y:S01]  /*56e10*/  LDL.LU R22, [R1+0xe8c] ;  /* 0x000e8c0001167983 */ /* 0x002ee20000300800 */
[----:B------:R-:W-:Y:S01]  /*56e20*/  ISETP.GE.AND P0, PT, R0, UR8, PT ;  /* 0x0000000800007c0c */ /* 0x000fe2000bf06270 */
[----:B------:R-:W-:Y:S01]  /*56e30*/  VIADD R0, R6, 0x124 ;  /* 0x0000012406007836 */ /* 0x000fe20000000000 */
[----:B------:R-:W-:-:S02]  /*56e40*/  ULDC UR8, c[0x0][0x22c] ;  /* 0x00008b0000087ab9 */ /* 0x000fc40000000800 */
        /* <DEDUP_REMOVED lines=12> */
[----:B------:R-:W-:Y:S01]  /*56f10*/  ULDC UR8, c[0x0][0x22c] ;  /* 0x00008b0000087ab9 */ /* 0x000fe20000000800 */
[----:B--2---:R1:W-:Y:S01]  /*56f20*/  @P6 STG.E desc[UR6][R12.64], R164 ;  /* 0x000000a40c006986 */ /* 0x0043e2000c101906 */
[----:B------:R-:W-:Y:S02]  /*56f30*/  ISETP.LT.AND P6, PT, R7, UR4, !P5 ;  /* 0x0000000407007c0c */ /* 0x000fe4000efc1270 */
        /* <DEDUP_REMOVED lines=15> */
[----:B-1----:R-:W-:-:S04]  /*57030*/  IMAD.WIDE R10, R166, 0x4, R4 ;  /* 0x00000004a60a7825 */ /* 0x002fc800078e0204 */
[C---:B------:R-:W-:Y:S01]  /*57040*/  IMAD.WIDE R12, R165.reuse, 0x4, R2 ;  /* 0x00000004a50c7825 */ /* 0x040fe200078e0202 */
[----:B------:R-:W4:Y:S04]  /*57050*/  LDL.LU R23, [R1+0xe90] ;  /* 0x000e900001177983 */ /* 0x000f280000300800 */
[----:B------:R-:W4:Y:S04]  /*57060*/  LDL.LU R166, [R1+0x13ec] ;  /* 0x0013ec0001a67983 */ /* 0x000f280000300800 */
[----:B------:R1:W-:Y:S02]  /*57070*/  @P5 STG.E desc[UR6][R10.64], R15 ;  /* 0x0000000f0a005986 */ /* 0x0003e4000c101906 */
[----:B-1----:R-:W-:-:S02]  /*57080*/  IMAD.WIDE R10, R165, 0x4, R4 ;  /* 0x00000004a50a7825 */ /* 0x002fc400078e0204 */
        /* <DEDUP_REMOVED lines=56> */
[----:B------:R-:W-:Y:S01]  /*57410*/  ULDC UR8, c[0x0][0x22c] ;  /* 0x00008b0000087ab9 */ /* 0x000fe20000000800 */
[----:B-1----:R-:W-:Y:S01]  /*57420*/  IMAD.WIDE R10, R229, 0x4, R4 ;  /* 0x00000004e50a7825 */ /* 0x002fe200078e0204 */
[----:B--2---:R-:W2:Y:S04]  /*57430*/  LDL.LU R164, [R1+0x658] ;  /* 0x0006580001a47983 */ /* 0x004ea80000300800 */
[----:B------:R-:W2:Y:S01]  /*57440*/  LDL.LU R229, [R1+0x1400] ;  /* 0x0014000001e57983 */ /* 0x000ea20000300800 */
[----:B------:R-:W-:-:S03]  /*57450*/  ISETP.LT.AND P5, PT, R8, UR4, !P5 ;  /* 0x0000000408007c0c */ /* 0x000fc6000efa1270 */
[----:B------:R-:W2:Y:S01]  /*57460*/  LDL.LU R15, [R1+0xa48] ;  /* 0x000a4800010f7983 */ /* 0x000ea20000300800 */
[----:B------:R-:W-:-:S03]  /*57470*/  ISETP.LT.AND P4, PT, R7, UR4, !P0 ;  /* 0x0000000407007c0c */ /* 0x000fc6000c781270 */
[----:B----4-:R1:W-:Y:S01]  /*57480*/  @P3 STG.E desc[UR6][R10.64], R16 ;  /* 0x000000100a003986 */ /* 0x0103e2000c101906 */
[----:B------:R-:W-:-:S03]  /*57490*/  IMAD.WIDE R12, R228, 0x4, R2 ;  /* 0x00000004e40c7825 */ /* 0x000fc600078e0202 */
        /* <DEDUP_REMOVED lines=10> */
[----:B------:R-:W-:-:S04]  /*57540*/  IADD3 R0, R6, 0x12d, RZ ;  /* 0x0000012d06007810 */ /* 0x000fc80007ffe0ff */
[----:B------:R-:W-:Y:S01]  /*57550*/  ISETP.GE.AND P3, PT, R0, UR8, PT ;  /* 0x0000000800007c0c */ /* 0x000fe2000bf66270 */
[----:B------:R-:W-:Y:S01]  /*57560*/  VIADD R0, R6, 0x12e ;  /* 0x0000012e06007836 */ /* 0x000fe20000000000 */
[----:B------:R-:W-:Y:S01]  /*57570*/  ISETP.LT.AND P0, PT, R8, UR4, !P0 ;  /* 0x0000000408007c0c */ /* 0x000fe2000c701270 */
[----:B------:R-:W-:Y:S01]  /*57580*/  ULDC UR8, c[0x0][0x22c] ;  /* 0x00008b0000087ab9 */ /* 0x000fe20000000800 */
        /* <DEDUP_REMOVED lines=13> */
[----:B-1----:R-:W-:-:S04]  /*57660*/  IMAD.WIDE R10, R166, 0x4, R4 ;  /* 0x00000004a60a7825 */ /* 0x002fc800078e0204 */
[----:B--2---:R-:W-:Y:S01]  /*57670*/  IMAD.WIDE R12, R229, 0x4, R2 ;  /* 0x00000004e50c7825 */ /* 0x004fe200078e0202 */
[----:B------:R-:W2:Y:S01]  /*57680*/  LDL.LU R164, [R1+0xea0] ;  /* 0x000ea00001a47983 */ /* 0x000ea20000300800 */
[----:B------:R-:W-:-:S03]  /*57690*/  ULDC UR8, c[0x0][0x22c] ;  /* 0x00008b0000087ab9 */ /* 0x000fc60000000800 */
[----:B------:R-:W2:Y:S04]  /*576a0*/  LDL.LU R166, [R1+0x140c] ;  /* 0x00140c0001a67983 */ /* 0x000ea80000300800 */
[----:B------:R1:W-:Y:S01]  /*576b0*/  @P3 STG.E desc[UR6][R10.64], R15 ;  /* 0x0000000f0a003986 */ /* 0x0003e2000c101906 */
[----:B------:R-:W-:Y:S02]  /*576c0*/  ISETP.LT.AND P6, PT, R7, UR4, !P0 ;  /* 0x0000000407007c0c */ /* 0x000fe4000c7c1270 */
[----:B------:R-:W-:Y:S01]  /*576d0*/  ISETP.LT.AND P0, PT, R8, UR4, !P0 ;  /* 0x0000000408007c0c */ /* 0x000fe2000c701270 */
[----:B-1----:R-:W-:Y:S01]  /*576e0*/  IMAD.WIDE R10, R229, 0x4, R4 ;  /* 0x00000004e50a7825 */ /* 0x002fe200078e0204 */
[----:B----4-:R1:W-:Y:S04]  /*576f0*/  @P4 STG.E desc[UR6][R12.64], R16 ;  /* 0x000000100c004986 */ /* 0x0103e8000c101906 */
[----:B------:R4:W-:Y:S04]  /*57700*/  @P5 STG.E desc[UR6][R10.64], R228 ;  /* 0x000000e40a005986 */ /* 0x0009e8000c101906 */
[----:B-1----:R-:W2:Y:S04]  /*57710*/  LDL.LU R16, [R1+0xa60] ;  /* 0x000a600001107983 */ /* 0x002ea80000300800 */
[----:B------:R-:W2:Y:S04]  /*57720*/  LDL.LU R229, [R1+0x250] ;  /* 0x0002500001e57983 */ /* 0x000ea80000300800 */
[----:B----4-:R-:W4:Y:S01]  /*57730*/  LDL.LU R228, [R1+0x1410] ;  /* 0x0014100001e47983 */ /* 0x010f220000300800 */
[----:B------:R-:W-:-:S03]  /*57740*/  IMAD.WIDE R12, R23, 0x4, R2 ;  /* 0x00000004170c7825 */ /* 0x000fc600078e0202 */
[----:B------:R-:W4:Y:S01]  /*57750*/  LDL.LU R15, [R1+0x660] ;  /* 0x00066000010f7983 */ /* 0x000f220000300800 */
[----:B------:R-:W-:-:S03]  /*57760*/  IMAD.WIDE R10, R23, 0x4, R4 ;  /* 0x00000004170a7825 */ /* 0x000fc600078e0204 */
        /* <DEDUP_REMOVED lines=24> */
[----:B-1----:R-:W2:Y:S01]  /*578f0*/  LDL.LU R164, [R1+0x254] ;  /* 0x0002540001a47983 */ /* 0x002ea20000300800 */
[----:B------:R-:W-:-:S03]  /*57900*/  IMAD.WIDE R12, R166, 0x4, R2 ;  /* 0x00000004a60c7825 */ /* 0x000fc600078e0202 */
[----:B------:R-:W2:Y:S04]  /*57910*/  LDL.LU R167, [R1+0x1418] ;  /* 0x0014180001a77983 */ /* 0x000ea80000300800 */
        /* <DEDUP_REMOVED lines=422> */
[----:B------:R-:W-:Y:S01]  /*59380*/  ISETP.GE.AND P0, PT, R0, UR8, PT ;  /* 0x0000000800007c0c */ /* 0x000fe2000bf06270 */
[----:B------:R-:W-:Y:S02]  /*59390*/  ULDC UR8, c[0x0][0x22c] ;  /* 0x00008b0000087ab9 */ /* 0x000fe40000000800 */
[----:B----4-:R4:W-:Y:S01]  /*593a0*/  @P4 STG.E desc[UR6][R12.64], R228 ;  /* 0x000000e40c004986 */ /* 0x0109e2000c101906 */
[----:B------:R-:W-:-:S03]  /*593b0*/  ISETP.LT.AND P4, PT, R7, UR4, !P0 ;  /* 0x0000000407007c0c */ /* 0x000fc6000c781270 */
[----:B-1----:R-:W2:Y:S04]  /*593c0*/  LDL.LU R16, [R1+0x2ac] ;  /* 0x0002ac0001107983 */ /* 0x002ea80000300800 */
[----:B----4-:R-:W4:Y:S01]  /*593d0*/  LDL.LU R228, [R1+0x29c] ;  /* 0x00029c0001e47983 */ /* 0x010f220000300800 */
[----:B------:R-:W-:-:S03]  /*593e0*/  IMAD.WIDE R10, R167, 0x4, R4 ;  /* 0x00000004a70a7825 */ /* 0x000fc600078e0204 */
[----:B------:R-:W4:Y:S01]  /*593f0*/  LDL.LU R167, [R1+0x14b4] ;  /* 0x0014b40001a77983 */ /* 0x000f220000300800 */
[----:B------:R-:W-:-:S03]  /*59400*/  IMAD.WIDE R12, R166, 0x4, R2 ;  /* 0x00000004a60c7825 */ /* 0x000fc600078e0202 */
        /* <DEDUP_REMOVED lines=11> */
[----:B------:R-:W-:Y:S02]  /*594c0*/  ISETP.LT.AND P0, PT, R8, UR4, !P0 ;  /* 0x0000000408007c0c */ /* 0x000fe4000c701270 */
[----:B------:R-:W-:-:S04]  /*594d0*/  IADD3 R0, R6, 0x157, RZ ;  /* 0x0000015706007810 */ /* 0x000fc80007ffe0ff */
[----:B------:R-:W-:Y:S01]  /*594e0*/  ISETP.GE.AND P3, PT, R0, UR8, PT ;  /* 0x0000000800007c0c */ /* 0x000fe2000bf66270 */
[----:B------:R-:W-:Y:S01]  /*594f0*/  VIADD R0, R6, 0x158 ;  /* 0x0000015806007836 */ /* 0x000fe20000000000 */
[----:B------:R-:W-:Y:S02]  /*59500*/  ULDC UR8, c[0x0][0x22c] ;  /* 0x00008b0000087ab9 */ /* 0x000fe40000000800 */
[C---:B------:R-:W-:Y:S02]  /*59510*/  ISETP.LT.AND P6, PT, R7.reuse, UR4, !P3 ;  /* 0x0000000407007c0c */ /* 0x040fe4000dfc1270 */
[----:B------:R-:W-:Y:S01]  /*59520*/  ISETP.LT.AND P3, PT, R8, UR4, !P3 ;  /* 0x0000000408007c0c */ /* 0x000fe2000df61270 */
        /* <DEDUP_REMOVED lines=197> */
[----:B------:R-:W-:Y:S01]  /*5a180*/  ISETP.LT.AND P4, PT, R7, UR4, !P0 ;  /* 0x0000000407007c0c */ /* 0x000fe2000c781270 */
[----:B-1----:R-:W2:Y:S02]  /*5a190*/  LDL.LU R165, [R1+0x14fc] ;  /* 0x0014fc0001a57983 */ /* 0x002ea40000300800 */
[----:B------:R-:W-:Y:S02]  /*5a1a0*/  IMAD.WIDE R10, R164, 0x4, R4 ;  /* 0x00000004a40a7825 */ /* 0x000fe400078e0204 */
[----:B------:R-:W2:Y:S04]  /*5a1b0*/  LDL.LU R15, [R1+0x2c0] ;  /* 0x0002c000010f7983 */ /* 0x000ea80000300800 */
[----:B------:R-:W2:Y:S01]  /*5a1c0*/  LDL.LU R164, [R1+0xf14] ;  /* 0x000f140001a47983 */ /* 0x000ea20000300800 */
[----:B------:R-:W-:-:S02]  /*5a1d0*/  ISETP.GE.AND P3, PT, R0, UR8, PT ;  /* 0x0000000800007c0c */ /* 0x000fc4000bf66270 */
        /* <DEDUP_REMOVED lines=33> */
[----:B------:R-:W-:Y:S01]  /*5a3f0*/  ISETP.LT.AND P6, PT, R7, UR4, !P0 ;  /* 0x0000000407007c0c */ /* 0x000fe2000c7c1270 */
[----:B-1----:R-:W-:Y:S02]  /*5a400*/  IMAD.WIDE R10, R165, 0x4, R4 ;  /* 0x00000004a50a7825 */ /* 0x002fe400078e0204 */
[----:B------:R-:W3:Y:S04]  /*5a410*/  LDL.LU R165, [R1+0x2d8] ;  /* 0x0002d80001a57983 */ /* 0x000ee80000300800 */
[----:B--2---:R-:W2:Y:S01]  /*5a420*/  LDL.LU R164, [R1+0x150c] ;  /* 0x00150c0001a47983 */ /* 0x004ea20000300800 */
[----:B------:R-:W-:-:S03]  /*5a430*/  ISETP.GE.AND P3, PT, R0, UR8, PT ;  /* 0x0000000800007c0c */ /* 0x000fc6000bf66270 */
[----:B------:R-:W2:Y:S01]  /*5a440*/  LDL.LU R15, [R1+0x2c8] ;  /* 0x0002c800010f7983 */ /* 0x000ea20000300800 */
[----:B------:R-:W-:-:S03]  /*5a450*/  ISETP.LT.AND P0, PT, R8, UR4, !P0 ;  /* 0x0000000408007c0c */ /* 0x000fc6000c701270 */
[----:B----4-:R1:W-:Y:S01]  /*5a460*/  @P5 STG.E desc[UR6][R10.64], R16 ;  /* 0x000000100a005986 */ /* 0x0103e2000c101906 */
[----:B------:R-:W-:Y:S01]  /*5a470*/  ISETP.LT.AND P4, PT, R7, UR4, !P3 ;  /* 0x0000000407007c0c */ /* 0x000fe2000df81270 */
[C---:B------:R-:W-:Y:S01]  /*5a480*/  IMAD.WIDE R12, R229.reuse, 0x4, R2 ;  /* 0x00000004e50c7825 */ /* 0x040fe200078e0202 */
[----:B------:R-:W-:Y:S01]  /*5a490*/  ULDC UR8, c[0x0][0x22c] ;  /* 0x00008b0000087ab9 */ /* 0x000fe20000000800 */
[----:B-1----:R-:W4:Y:S02]  /*5a4a0*/  LDL.LU R16, [R1+0xf1c] ;  /* 0x000f1c0001107983 */ /* 0x002f240000300800 */
[----:B------:R-:W-:Y:S02]  /*5a4b0*/  IMAD.WIDE R10, R229, 0x4, R4 ;  /* 0x00000004e50a7825 */ /* 0x000fe400078e0204 */
        /* <DEDUP_REMOVED lines=24> */
[----:B------:R2:W-:Y:S03]  /*5a640*/  @P6 STG.E desc[UR6][R12.64], R165 ;  /* 0x000000a50c006986 */ /* 0x0005e6000c101906 */
[----:B------:R-:W-:Y:S01]  /*5a650*/  ISETP.GE.AND P3, PT, R0, UR8, PT ;  /* 0x0000000800007c0c */ /* 0x000fe2000bf66270 */
[----:B-1----:R-:W-:-:S04]  /*5a660*/  IMAD.WIDE R10, R166, 0x4, R4 ;  /* 0x00000004a60a7825 */ /* 0x002fc800078e0204 */
[----:B--2---:R-:W-:Y:S01]  /*5a670*/  IMAD.WIDE R12, R164, 0x4, R2 ;  /* 0x00000004a40c7825 */ /* 0x004fe200078e0202 */
[----:B------:R-:W2:Y:S01]  /*5a680*/  LDL.LU R165, [R1+0xf20] ;  /* 0x000f200001a57983 */ /* 0x000ea20000300800 */
[----:B------:R-:W-:-:S03]  /*5a690*/  ULDC UR8, c[0x0][0x22c] ;  /* 0x00008b0000087ab9 */ /* 0x000fc60000000800 */
[----:B------:R1:W-:Y:S01]  /*5a6a0*/  @P5 STG.E desc[UR6][R10.64], R15 ;  /* 0x0000000f0a005986 */ /* 0x0003e2000c101906 */
[----:B------:R-:W-:-:S03]  /*5a6b0*/  ISETP.LT.AND P6, PT, R7, UR4, !P3 ;  /* 0x0000000407007c0c */ /* 0x000fc6000dfc1270 */
[----:B------:R-:W2:Y:S01]  /*5a6c0*/  LDL.LU R166, [R1+0x151c] ;  /* 0x00151c0001a67983 */ /* 0x000ea20000300800 */
[----:B------:R-:W-:Y:S01]  /*5a6d0*/  ISETP.LT.AND P3, PT, R8, UR4, !P3 ;  /* 0x0000000408007c0c */ /* 0x000fe2000df61270 */
[----:B-1----:R-:W-:Y:S02]  /*5a6e0*/  IMAD.WIDE R10, R164, 0x4, R4 ;  /* 0x00000004a40a7825 */ /* 0x002fe400078e0204 */
        /* <DEDUP_REMOVED lines=37> */
[----:B-1----:R-:W2:Y:S01]  /*5a940*/  LDL.LU R16, [R1+0xad4] ;  /* 0x000ad40001107983 */ /* 0x002ea20000300800 */
[----:B------:R-:W-:-:S03]  /*5a950*/  IMAD.WIDE R10, R166, 0x4, R4 ;  /* 0x00000004a60a7825 */ /* 0x000fc600078e0204 */
[----:B----4-:R-:W4:Y:S01]  /*5a960*/  LDL.LU R164, [R1+0xf28] ;  /* 0x000f280001a47983 */ /* 0x010f220000300800 */
[----:B------:R-:W-:-:S03]  /*5a970*/  IMAD.WIDE R12, R229, 0x4, R2 ;  /* 0x00000004e50c7825 */ /* 0x000fc600078e0202 */
[----:B------:R-:W4:Y:S04]  /*5a980*/  LDL.LU R166, [R1+0x1538] ;  /* 0x0015380001a67983 */ /* 0x000f280000300800 */
        /* <DEDUP_REMOVED lines=18> */
[----:B------:R-:W-:Y:S02]  /*5aab0*/  ULDC UR8, c[0x0][0x22c] ;  /* 0x00008b0000087ab9 */ /* 0x000fe40000000800 */
[----:B------:R-:W-:Y:S01]  /*5aac0*/  ISETP.GE.AND P3, PT, R0, UR8, PT ;  /* 0x0000000800007c0c */ /* 0x000fe2000bf66270 */
[----:B------:R-:W-:Y:S01]  /*5aad0*/  IMAD.WIDE R10, R228, 0x4, R4 ;  /* 0x00000004e40a7825 */ /* 0x000fe200078e0204 */
[----:B------:R-:W-:Y:S01]  /*5aae0*/  ISETP.LT.AND P0, PT, R8, UR4, !P0 ;  /* 0x0000000408007c0c */ /* 0x000fe2000c701270 */
[----:B------:R-:W-:Y:S01]  /*5aaf0*/  ULDC UR8, c[0x0][0x22c] ;  /* 0x00008b0000087ab9 */ /* 0x000fe20000000800 */
[----:B------:R-:W3:Y:S01]  /*5ab00*/  LDL.LU R228, [R1+0xaec] ;  /* 0x000aec0001e47983 */ /* 0x000ee20000300800 */
[----:B------:R-:W-:-:S03]  /*5ab10*/  VIADD R0, R6, 0x176 ;  /* 0x0000017606007836 */ /* 0x000fc60000000000 */
[----:B--2---:R1:W-:Y:S01]  /*5ab20*/  @P6 STG.E desc[UR6][R12.64], R165 ;  /* 0x000000a50c006986 */ /* 0x0043e2000c101906 */
[----:B------:R-:W-:Y:S02]  /*5ab30*/  ISETP.LT.AND P6, PT, R7, UR4, !P3 ;  /* 0x0000000407007c0c */ /* 0x000fe4000dfc1270 */
[----:B------:R-:W-:Y:S01]  /*5ab40*/  ISETP.LT.AND P3, PT, R8, UR4, !P3 ;  /* 0x0000000408007c0c */ /* 0x000fe2000df61270 */
[----:B-1----:R-:W-:Y:S01]  /*5ab50*/  IMAD.WIDE R12, R167, 0x4, R2 ;  /* 0x00000004a70c7825 */ /* 0x002fe200078e0202 */
[----:B------:R-:W2:Y:S04]  /*5ab60*/  LDL.LU R165, [R1+0x1544] ;  /* 0x0015440001a57983 */ /* 0x000ea80000300800 */
[----:B------:R1:W-:Y:S01]  /*5ab70*/  @P5 STG.E desc[UR6][R10.64], R16 ;  /* 0x000000100a005986 */ /* 0x0003e2000c101906 */
[----:B------:R-:W-:-:S03]  /*5ab80*/  ISETP.GE.AND P5, PT, R0, UR8, PT ;  /* 0x0000000800007c0c */ /* 0x000fc6000bfa6270 */
[----:B----4-:R4:W-:Y:S01]  /*5ab90*/  @P4 STG.E desc[UR6][R12.64], R164 ;  /* 0x000000a40c004986 */ /* 0x0109e2000c101906 */
[----:B------:R-:W-:Y:S01]  /*5aba0*/  ISETP.LT.AND P4, PT, R7, UR4, !P5 ;  /* 0x0000000407007c0c */ /* 0x000fe2000ef81270 */
[----:B-1----:R-:W-:Y:S02]  /*5abb0*/  IMAD.WIDE R10, R167, 0x4, R4 ;  /* 0x00000004a70a7825 */ /* 0x002fe400078e0204 */
[----:B------:R-:W2:Y:S01]  /*5abc0*/  LDL.LU R16, [R1+0x6ec] ;  /* 0x0006ec0001107983 */ /* 0x000ea20000300800 */
[----:B------:R-:W-:Y:S01]  /*5abd0*/  ULDC UR8, c[0x0][0x22c] ;  /* 0x00008b0000087ab9 */ /* 0x000fe20000000800 */
[C---:B----4-:R-:W-:Y:S02]  /*5abe0*/  IMAD.WIDE R12, R166.reuse, 0x4, R2 ;  /* 0x00000004a60c7825 */ /* 0x050fe400078e0202 */
[----:B------:R-:W4:Y:S04]  /*5abf0*/  LDL.LU R164, [R1+0xadc] ;  /* 0x000adc0001a47983 */ /* 0x000f280000300800 */
[----:B------:R-:W4:Y:S04]  /*5ac00*/  LDL.LU R167, [R1+0x154c] ;  /* 0x00154c0001a77983 */ /* 0x000f280000300800 */
[----:B------:R1:W-:Y:S04]  /*5ac10*/  @P0 STG.E desc[UR6][R10.64], R14 ;  /* 0x0000000e0a000986 */ /* 0x0003e8000c101906 */
[----:B------:R1:W-:Y:S02]  /*5ac20*/  @P6 STG.E desc[UR6][R12.64], R23 ;  /* 0x000000170c006986 */ /* 0x0003e4000c101906 */
[----:B-1----:R-:W-:-:S04]  /*5ac30*/  IMAD.WIDE R10, R166, 0x4, R4 ;  /* 0x00000004a60a7825 */ /* 0x002fc800078e0204 */
[----:B------:R-:W-:Y:S01]  /*5ac40*/  IMAD.WIDE R12, R229, 0x4, R2 ;  /* 0x00000004e50c7825 */ /* 0x000fe200078e0202 */
[----:B------:R-:W4:Y:S04]  /*5ac50*/  LDL.LU R23, [R1+0xf30] ;  /* 0x000f300001177983 */ /* 0x000f280000300800 */
[----:B------:R-:W-:Y:S04]  /*5ac60*/  @P3 STG.E desc[UR6][R10.64], R15 ;  /* 0x0000000f0a003986 */ /* 0x000fe8000c101906 */
[----:B------:R-:W4:Y:S04]  /*5ac70*/  LDL.LU R166, [R1+0x1554] ;  /* 0x0015540001a67983 */ /* 0x000f280000300800 */
[----:B---3--:R1:W-:Y:S04]  /*5ac80*/  @P4 STG.E desc[UR6][R12.64], R22 ;  /* 0x000000160c004986 */ /* 0x0083e8000c101906 */
[----:B-1----:R-:W3:Y:S01]  /*5ac90*/  LDL.LU R22, [R1+0xaf0] ;  /* 0x000af00001167983 */ /* 0x002ee20000300800 */
[----:B------:R-:W-:Y:S01]  /*5aca0*/  VIADD R0, R6, 0x177 ;  /* 0x0000017706007836 */ /* 0x000fe20000000000 */
[----:B------:R-:W-:-:S04]  /*5acb0*/  ISETP.LT.AND P5, PT, R8, UR4, !P5 ;  /* 0x0000000408007c0c */ /* 0x000fc8000efa1270 */
[----:B------:R-:W-:Y:S01]  /*5acc0*/  ISETP.GE.AND P0, PT, R0, UR8, PT ;  /* 0x0000000800007c0c */ /* 0x000fe2000bf06270 */
[----:B------:R-:W-:Y:S01]  /*5acd0*/  VIADD R0, R6, 0x178 ;  /* 0x0000017806007836 */ /* 0x000fe20000000000 */
[----:B------:R-:W-:Y:S02]  /*5ace0*/  ULDC UR8, c[0x0][0x22c] ;  /* 0x00008b0000087ab9 */ /* 0x000fe40000000800 */
[----:B------:R-:W-:Y:S02]  /*5acf0*/  ISETP.LT.AND P6, PT, R7, UR4, !P0 ;  /* 0x0000000407007c0c */ /* 0x000fe4000c7c1270 */
[----:B------:R-:W-:Y:S01]  /*5ad00*/  ISETP.LT.AND P0, PT, R8, UR4, !P0 ;  /* 0x0000000408007c0c */ /* 0x000fe2000c701270 */
[----:B------:R-:W-:Y:S01]  /*5ad10*/  IMAD.WIDE R10, R229, 0x4, R4 ;  /* 0x00000004e50a7825 */ /* 0x000fe200078e0204 */
[----:B------:R-:W-:Y:S01]  /*5ad20*/  ISETP.GE.AND P3, PT, R0, UR8, PT ;  /* 0x0000000800007c0c */ /* 0x000fe2000bf66270 */
[----:B------:R-:W3:Y:S01]  /*5ad30*/  LDL.LU R229, [R1+0x2e0] ;  /* 0x0002e00001e57983 */ /* 0x000ee20000300800 */
[----:B------:R-:W-:-:S02]  /*5ad40*/  ULDC UR8, c[0x0][0x22c] ;  /* 0x00008b0000087ab9 */ /* 0x000fc40000000800 */
[----:B------:R-:W-:Y:S01]  /*5ad50*/  ISETP.LT.AND P4, PT, R7, UR4, !P3 ;  /* 0x0000000407007c0c */ /* 0x000fe2000df81270 */
[----:B------:R1:W-:Y:S01]  /*5ad60*/  @P5 STG.E desc[UR6][R10.64], R228 ;  /* 0x000000e40a005986 */ /* 0x0003e2000c101906 */
[----:B------:R-:W-:Y:S01]  /*5ad70*/  ISETP.LT.AND P3, PT, R8, UR4, !P3 ;  /* 0x0000000408007c0c */ /* 0x000fe2000df61270 */
[C---:B--2---:R-:W-:Y:S02]  /*5ad80*/  IMAD.WIDE R12, R165.reuse, 0x4, R2 ;  /* 0x00000004a50c7825 */ /* 0x044fe400078e0202 */
[----:B-1----:R-:W2:Y:S02]  /*5ad90*/  LDL.LU R228, [R1+0x155c] ;  /* 0x00155c0001e47983 */ /* 0x002ea40000300800 */
[----:B------:R-:W-:Y:S02]  /*5ada0*/  IMAD.WIDE R10, R165, 0x4, R4 ;  /* 0x00000004a50a7825 */ /* 0x000fe400078e0204 */
[----:B------:R-:W2:Y:S04]  /*5adb0*/  LDL.LU R15, [R1+0x6f0] ;  /* 0x0006f000010f7983 */ /* 0x000ea80000300800 */
[----:B------:R-:W2:Y:S04]  /*5adc0*/  LDL.LU R165, [R1+0xf34] ;  /* 0x000f340001a57983 */ /* 0x000ea80000300800 */
[----:B------:R1:W-:Y:S04]  /*5add0*/  @P6 STG.E desc[UR6][R12.64], R16 ;  /* 0x000000100c006986 */ /* 0x0003e8000c101906 */
[----:B----4-:R4:W-:Y:S01]  /*5ade0*/  @P0 STG.E desc[UR6][R10.64], R164 ;  /* 0x000000a40a000986 */ /* 0x0109e2000c101906 */
[----:B-1----:R-:W-:-:S03]  /*5adf0*/  IMAD.WIDE R12, R167, 0x4, R2 ;  /* 0x00000004a70c7825 */ /* 0x002fc600078e0202 */
[----:B----4-:R-:W4:Y:S01]  /*5ae00*/  LDL.LU R164, [R1+0x1560] ;  /* 0x0015600001a47983 */ /* 0x010f220000300800 */
[----:B------:R-:W-:-:S03]  /*5ae10*/  IMAD.WIDE R10, R167, 0x4, R4 ;  /* 0x00000004a70a7825 */ /* 0x000fc600078e0204 */
[----:B------:R-:W4:Y:S04]  /*5ae20*/  LDL.LU R16, [R1+0xaf4] ;  /* 0x000af40001107983 */ /* 0x000f280000300800 */
[----:B------:R1:W-:Y:S04]  /*5ae30*/  @P4 STG.E desc[UR6][R12.64], R23 ;  /* 0x000000170c004986 */ /* 0x0003e8000c101906 */
[----:B-1----:R-:W4:Y:S04]  /*5ae40*/  LDL.LU R23, [R1+0x2e4] ;  /* 0x0002e40001177983 */ /* 0x002f280000300800 */
        /* <DEDUP_REMOVED lines=8> */
[----:B------:R-:W-:Y:S01]  /*5aed0*/  ISETP.GE.AND P0, PT, R0, UR8, PT ;  /* 0x0000000800007c0c */ /* 0x000fe2000bf06270 */
[----:B------:R-:W-:Y:S01]  /*5aee0*/  VIADD R0, R6, 0x17b ;  /* 0x0000017b06007836 */ /* 0x000fe20000000000 */
[----:B------:R-:W-:Y:S01]  /*5aef0*/  ISETP.LT.AND P5, PT, R8, UR4, !P5 ;  /* 0x0000000408007c0c */ /* 0x000fe2000efa1270 */
[----:B------:R-:W-:Y:S01]  /*5af00*/  IMAD.WIDE R12, R166, 0x4, R2 ;  /* 0x00000004a60c7825 */ /* 0x000fe200078e0202 */
[----:B------:R-:W-:Y:S01]  /*5af10*/  ISETP.LT.AND P4, PT, R7, UR4, !P0 ;  /* 0x0000000407007c0c */ /* 0x000fe2000c781270 */
[----:B------:R-:W-:-:S02]  /*5af20*/  ULDC UR8, c[0x0][0x22c] ;  /* 0x00008b0000087ab9 */ /* 0x000fc40000000800 */
[----:B------:R-:W-:Y:S01]  /*5af30*/  ISETP.GE.AND P3, PT, R0, UR8, PT ;  /* 0x0000000800007c0c */ /* 0x000fe2000bf66270 */
[----:B------:R-:W-:Y:S01]  /*5af40*/  IMAD.WIDE R10, R166, 0x4, R4 ;  /* 0x00000004a60a7825 */ /* 0x000fe200078e0204 */
[----:B------:R-:W-:Y:S01]  /*5af50*/  ISETP.LT.AND P0, PT, R8, UR4, !P0 ;  /* 0x0000000408007c0c */ /* 0x000fe2000c701270 */
[----:B------:R-:W-:Y:S01]  /*5af60*/  ULDC UR8, c[0x0][0x22c] ;  /* 0x00008b0000087ab9 */ /* 0x000fe20000000800 */
[----:B------:R1:W-:Y:S01]  /*5af70*/  @P6 STG.E desc[UR6][R12.64], R229 ;  /* 0x000000e50c006986 */ /* 0x0003e2000c101906 */
[----:B------:R-:W-:-:S03]  /*5af80*/  ISETP.LT.AND P6, PT, R7, UR4, !P3 ;  /* 0x0000000407007c0c */ /* 0x000fc6000dfc1270 */
[----:B--2---:R2:W-:Y:S01]  /*5af90*/  @P5 STG.E desc[UR6][R10.64], R15 ;  /* 0x0000000f0a005986 */ /* 0x0045e2000c101906 */
[----:B------:R-:W-:-:S03]  /*5afa0*/  ISETP.LT.AND P3, PT, R8, UR4, !P3 ;  /* 0x0000000408007c0c */ /* 0x000fc6000df61270 */
[----:B-1----:R-:W3:Y:S01]  /*5afb0*/  LDL.LU R229, [R1+0xf38] ;  /* 0x000f380001e57983 */ /* 0x002ee20000300800 */
[----:B------:R-:W-:-:S03]  /*5afc0*/  IMAD.WIDE R12, R228, 0x4, R2 ;  /* 0x00000004e40c7825 */ /* 0x000fc600078e0202 */
[----:B------:R-:W3:Y:S01]  /*5afd0*/  LDL.LU R166, [R1+0x156c] ;  /* 0x00156c0001a67983 */ /* 0x000ee20000300800 */
[----:B--2---:R-:W-:-:S03]  /*5afe0*/  IMAD.WIDE R10, R228, 0x4, R4 ;  /* 0x00000004e40a7825 */ /* 0x004fc600078e0204 */
[----:B------:R-:W2:Y:S04]  /*5aff0*/  LDL.LU R14, [R1+0xaf8] ;  /* 0x000af800010e7983 */ /* 0x000ea80000300800 */
[----:B------:R-:W2:Y:S04]  /*5b000*/  LDL.LU R228, [R1+0x2e8] ;  /* 0x0002e80001e47983 */ /* 0x000ea80000300800 */
[----:B------:R1:W-:Y:S04]  /*5b010*/  @P4 STG.E desc[UR6][R12.64], R165 ;  /* 0x000000a50c004986 */ /* 0x0003e8000c101906 */
[----:B-1----:R-:W2:Y:S04]  /*5b020*/  LDL.LU R165, [R1+0x1578] ;  /* 0x0015780001a57983 */ /* 0x002ea80000300800 */
[----:B------:R-:W2:Y:S01]  /*5b030*/  LDL.LU R15, [R1+0x6f8] ;  /* 0x0006f800010f7983 */ /* 0x000ea20000300800 */
[----:B----4-:R-:W-:-:S03]  /*5b040*/  IMAD.WIDE R12, R164, 0x4, R2 ;  /* 0x00000004a40c7825 */ /* 0x010fc600078e0202 */
[----:B------:R1:W-:Y:S02]  /*5b050*/  @P0 STG.E desc[UR6][R10.64], R16 ;  /* 0x000000100a000986 */ /* 0x0003e4000c101906 */
[----:B-1----:R-:W-:Y:S02]  /*5b060*/  IMAD.WIDE R10, R164, 0x4, R4 ;  /* 0x00000004a40a7825 */ /* 0x002fe400078e0204 */
[----:B------:R-:W4:Y:S04]  /*5b070*/  LDL.LU R16, [R1+0xf3c] ;  /* 0x000f3c0001107983 */ /* 0x000f280000300800 */
[----:B------:R-:W4:Y:S04]  /*5b080*/  LDL.LU R164, [R1+0xafc] ;  /* 0x000afc0001a47983 */ /* 0x000f280000300800 */
[----:B------:R1:W-:Y:S04]  /*5b090*/  @P6 STG.E desc[UR6][R12.64], R23 ;  /* 0x000000170c006986 */ /* 0x0003e8000c101906 */
[----:B-1----:R-:W4:Y:S04]  /*5b0a0*/  LDL.LU R23, [R1+0x157c] ;  /* 0x00157c0001177983 */ /* 0x002f280000300800 */
        /* <DEDUP_REMOVED lines=16> */
[----:B------:R1:W-:Y:S02]  /*5b1b0*/  @P4 STG.E desc[UR6][R12.64], R229 ;  /* 0x000000e50c004986 */ /* 0x0003e4000c101906 */
[----:B------:R-:W-:Y:S01]  /*5b1c0*/  VIADD R0, R6, 0x17f ;  /* 0x0000017f06007836 */ /* 0x000fe20000000000 */
[----:B------:R-:W-:Y:S01]  /*5b1d0*/  ISETP.LT.AND P4, PT, R7, UR4, !P3 ;  /* 0x0000000407007c0c */ /* 0x000fe2000df81270 */
[----:B------:R-:W-:Y:S01]  /*5b1e0*/  ULDC UR8, c[0x0][0x22c] ;  /* 0x00008b0000087ab9 */ /* 0x000fe20000000800 */
[----:B------:R-:W3:Y:S04]  /*5b1f0*/  LDL.LU R167, [R1+0x6fc] ;  /* 0x0006fc0001a77983 */ /* 0x000ee80000300800 */
[----:B--2---:R2:W-:Y:S01]  /*5b200*/  @P5 STG.E desc[UR6][R10.64], R14 ;  /* 0x0000000e0a005986 */ /* 0x0045e2000c101906 */
[----:B------:R-:W-:Y:S01]  /*5b210*/  ISETP.GE.AND P5, PT, R0, UR8, PT ;  /* 0x0000000800007c0c */ /* 0x000fe2000bfa6270 */
[----:B-1----:R-:W-:-:S02]  /*5b220*/  IMAD.WIDE R12, R166, 0x4, R2 ;  /* 0x00000004a60c7825 */ /* 0x002fc400078e0202 */
[----:B------:R-:W3:Y:S01]  /*5b230*/  LDL.LU R229, [R1+0x1584] ;  /* 0x0015840001e57983 */ /* 0x000ee20000300800 */
[----:B------:R-:W-:Y:S01]  /*5b240*/  ISETP.LT.AND P3, PT, R8, UR4, !P3 ;  /* 0x0000000408007c0c */ /* 0x000fe2000df61270 */
[----:B------:R-:W-:Y:S02]  /*5b250*/  ULDC UR8, c[0x0][0x22c] ;  /* 0x00008b0000087ab9 */ /* 0x000fe40000000800 */
[----:B------:R1:W-:Y:S01]  /*5b260*/  @P6 STG.E desc[UR6][R12.64], R228 ;  /* 0x000000e40c006986 */ /* 0x0003e2000c101906 */
[----:B------:R-:W-:Y:S01]  /*5b270*/  ISETP.LT.AND P6, PT, R7, UR4, !P5 ;  /* 0x0000000407007c0c */ /* 0x000fe2000efc1270 */
[----:B--2---:R-:W-:Y:S02]  /*5b280*/  IMAD.WIDE R10, R166, 0x4, R4 ;  /* 0x00000004a60a7825 */ /* 0x004fe400078e0204 */
[----:B-1----:R-:W2:Y:S02]  /*5b290*/  LDL.LU R228, [R1+0xf40] ;  /* 0x000f400001e47983 */ /* 0x002ea40000300800 */
[----:B------:R-:W-:-:S02]  /*5b2a0*/  IMAD.WIDE R12, R165, 0x4, R2 ;  /* 0x00000004a50c7825 */ /* 0x000fc400078e0202 */
[----:B------:R-:W2:Y:S04]  /*5b2b0*/  LDL.LU R166, [R1+0x1588] ;  /* 0x0015880001a67983 */ /* 0x000ea80000300800 */
[----:B------:R1:W-:Y:S02]  /*5b2c0*/  @P0 STG.E desc[UR6][R10.64], R15 ;  /* 0x0000000f0a000986 */ /* 0x0003e4000c101906 */
[----:B-1----:R-:W-:Y:S02]  /*5b2d0*/  IMAD.WIDE R10, R165, 0x4, R4 ;  /* 0x00000004a50a7825 */ /* 0x002fe400078e0204 */
[----:B------:R-:W2:Y:S04]  /*5b2e0*/  LDL.LU R15, [R1+0x700] ;  /* 0x00070000010f7983 */ /* 0x000ea80000300800 */
[----:B------:R-:W2:Y:S04]  /*5b2f0*/  LDL.LU R165, [R1+0x300] ;  /* 0x0003000001a57983 */ /* 0x000ea80000300800 */
[----:B----4-:R-:W-:Y:S04]  /*5b300*/  @P4 STG.E desc[UR6][R12.64], R16 ;  /* 0x000000100c004986 */ /* 0x010fe8000c101906 */
[----:B------:R1:W-:Y:S04]  /*5b310*/  @P3 STG.E desc[UR6][R10.64], R164 ;  /* 0x000000a40a003986 */ /* 0x0003e8000c101906 */
[----:B-1----:R-:W4:Y:S01]  /*5b320*/  LDL.LU R164, [R1+0x1590] ;  /* 0x0015900001a47983 */ /* 0x002f220000300800 */
[----:B------:R-:W-:-:S05]  /*5b330*/  IMAD.WIDE R12, R23, 0x4, R2 ;  /* 0x00000004170c7825 */ /* 0x000fca00078e0202 */
[----:B---3--:R1:W-:Y:S04]  /*5b340*/  @P6 STG.E desc[UR6][R12.64], R22 ;  /* 0x000000160c006986 */ /* 0x0083e8000c101906 */
[----:B-1----:R-:W3:Y:S01]  /*5b350*/  LDL.LU R22, [R1+0x2f0] ;  /* 0x0002f00001167983 */ /* 0x002ee20000300800 */
[----:B------:R-:W-:Y:S01]  /*5b360*/  VIADD R0, R6, 0x180 ;  /* 0x0000018006007836 */ /* 0x000fe20000000000 */
[----:B------:R-:W-:-:S04]  /*5b370*/  ISETP.LT.AND P5, PT, R8, UR4, !P5 ;  /* 0x0000000408007c0c */ /* 0x000fc8000efa1270 */
[----:B------:R-:W-:Y:S01]  /*5b380*/  ISETP.GE.AND P0, PT, R0, UR8, PT ;  /* 0x0000000800007c0c */ /* 0x000fe2000bf06270 */
[----:B------:R-:W-:Y:S01]  /*5b390*/  ULDC UR8, c[0x0][0x22c] ;  /* 0x00008b0000087ab9 */ /* 0x000fe20000000800 */
[----:B------:R-:W-:Y:S02]  /*5b3a0*/  IADD3 R0, R6, 0x181, RZ ;  /* 0x0000018106007810 */ /* 0x000fe40007ffe0ff */
[----:B------:R-:W-:Y:S01]  /*5b3b0*/  ISETP.LT.AND P4, PT, R7, UR4, !P0 ;  /* 0x0000000407007c0c */ /* 0x000fe2000c781270 */
[----:B------:R-:W-:Y:S01]  /*5b3c0*/  IMAD.WIDE R10, R23, 0x4, R4 ;  /* 0x00000004170a7825 */ /* 0x000fe200078e0204 */
[----:B------:R-:W-:Y:S01]  /*5b3d0*/  ISETP.GE.AND P3, PT, R0, UR8, PT ;  /* 0x0000000800007c0c */ /* 0x000fe2000bf66270 */
[----:B------:R-:W4:Y:S01]  /*5b3e0*/  LDL.LU R23, [R1+0xf44] ;  /* 0x000f440001177983 */ /* 0x000f220000300800 */
[----:B------:R-:W-:-:S03]  /*5b3f0*/  ISETP.LT.AND P0, PT, R8, UR4, !P0 ;  /* 0x0000000408007c0c */ /* 0x000fc6000c701270 */
[----:B------:R1:W-:Y:S01]  /*5b400*/  @P5 STG.E desc[UR6][R10.64], R167 ;  /* 0x000000a70a005986 */ /* 0x0003e2000c101906 */
[----:B------:R-:W-:Y:S01]  /*5b410*/  ISETP.LT.AND P6, PT, R7, UR4, !P3 ;  /* 0x0000000407007c0c */ /* 0x000fe2000dfc1270 */
[C---:B------:R-:W-:Y:S01]  /*5b420*/  IMAD.WIDE R12, R229.reuse, 0x4, R2 ;  /* 0x00000004e50c7825 */ /* 0x040fe200078e0202 */
[----:B------:R-:W-:Y:S01]  /*5b430*/  ISETP.LT.AND P3, PT, R8, UR4, !P3 ;  /* 0x0000000408007c0c */ /* 0x000fe2000df61270 */
[----:B------:R-:W-:Y:S01]  /*5b440*/  ULDC UR8, c[0x0][0x22c] ;  /* 0x00008b0000087ab9 */ /* 0x000fe20000000800 */
[----:B-1----:R-:W4:Y:S01]  /*5b450*/  LDL.LU R167, [R1+0x1598] ;  /* 0x0015980001a77983 */ /* 0x002f220000300800 */
[----:B------:R-:W-:-:S03]  /*5b460*/  IMAD.WIDE R10, R229, 0x4, R4 ;  /* 0x00000004e50a7825 */ /* 0x000fc600078e0204 */
[----:B------:R-:W4:Y:S04]  /*5b470*/  LDL.LU R16, [R1+0x704] ;  /* 0x0007040001107983 */ /* 0x000f280000300800 */
[----:B--2---:R1:W-:Y:S04]  /*5b480*/  @P4 STG.E desc[UR6][R12.64], R228 ;  /* 0x000000e40c004986 */ /* 0x0043e8000c101906 */
[----:B-1----:R-:W2:Y:S01]  /*5b490*/  LDL.LU R228, [R1+0x304] ;  /* 0x0003040001e47983 */ /* 0x002ea20000300800 */
[----:B------:R-:W-:-:S03]  /*5b4a0*/  IMAD.WIDE R12, R166, 0x4, R2 ;  /* 0x00000004a60c7825 */ /* 0x000fc600078e0202 */
[----:B------:R-:W2:Y:S04]  /*5b4b0*/  LDL.LU R229, [R1+0x15a0] ;  /* 0x0015a00001e57983 */ /* 0x000ea80000300800 */
[----:B------:R-:W2:Y:S04]  /*5b4c0*/  LDL.LU R14, [R1+0x2f4] ;  /* 0x0002f400010e7983 */ /* 0x000ea80000300800 */
[----:B------:R1:W-:Y:S04]  /*5b4d0*/  @P0 STG.E desc[UR6][R10.64], R15 ;  /* 0x0000000f0a000986 */ /* 0x0003e8000c101906 */
[----:B------:R1:W-:Y:S02]  /*5b4e0*/  @P6 STG.E desc[UR6][R12.64], R165 ;  /* 0x000000a50c006986 */ /* 0x0003e4000c101906 */
[----:B-1----:R-:W-:-:S02]  /*5b4f0*/  IMAD.WIDE R10, R166, 0x4, R4 ;  /* 0x00000004a60a7825 */ /* 0x002fc400078e0204 */
[----:B------:R-:W2:Y:S04]  /*5b500*/  LDL.LU R165, [R1+0xf48] ;  /* 0x000f480001a57983 */ /* 0x000ea80000300800 */
[----:B------:R-:W2:Y:S04]  /*5b510*/  LDL.LU R166, [R1+0x15a8] ;  /* 0x0015a80001a67983 */ /* 0x000ea80000300800 */
        /* <DEDUP_REMOVED lines=10> */
[----:B----4-:R-:W-:Y:S01]  /*5b5c0*/  IMAD.WIDE R12, R164, 0x4, R2 ;  /* 0x00000004a40c7825 */ /* 0x010fe200078e0202 */
[----:B------:R-:W-:Y:S01]  /*5b5d0*/  ISETP.LT.AND P6, PT, R7, UR4, !P0 ;  /* 0x0000000407007c0c */ /* 0x000fe2000c7c1270 */
[----:B------:R-:W-:-:S02]  /*5b5e0*/  ULDC UR8, c[0x0][0x22c] ;  /* 0x00008b0000087ab9 */ /* 0x000fc40000000800 */
[----:B------:R-:W-:Y:S02]  /*5b5f0*/  ISETP.GE.AND P3, PT, R0, UR8, PT ;  /* 0x0000000800007c0c */ /* 0x000fe4000bf66270 */
[----:B------:R-:W-:Y:S02]  /*5b600*/  ISETP.LT.AND P0, PT, R8, UR4, !P0 ;  /* 0x0000000408007c0c */ /* 0x000fe4000c701270 */
[----:B------:R1:W-:Y:S01]  /*5b610*/  @P4 STG.E desc[UR6][R12.64], R23 ;  /* 0x000000170c004986 */ /* 0x0003e2000c101906 */
[----:B------:R-:W-:Y:S01]  /*5b620*/  ISETP.LT.AND P4, PT, R7, UR4, !P3 ;  /* 0x0000000407007c0c */ /* 0x000fe2000df81270 */
[----:B------:R-:W-:Y:S01]  /*5b630*/  IMAD.WIDE R10, R164, 0x4, R4 ;  /* 0x00000004a40a7825 */ /* 0x000fe200078e0204 */
[----:B------:R-:W-:Y:S01]  /*5b640*/  ISETP.LT.AND P3, PT, R8, UR4, !P3 ;  /* 0x0000000408007c0c */ /* 0x000fe2000df61270 */
[----:B------:R-:W-:Y:S01]  /*5b650*/  ULDC UR8, c[0x0][0x22c] ;  /* 0x00008b0000087ab9 */ /* 0x000fe20000000800 */
[----:B-1----:R-:W4:Y:S01]  /*5b660*/  LDL.LU R23, [R1+0x308] ;  /* 0x0003080001177983 */ /* 0x002f220000300800 */
[----:B------:R-:W-:-:S03]  /*5b670*/  IMAD.WIDE R12, R167, 0x4, R2 ;  /* 0x00000004a70c7825 */ /* 0x000fc600078e0202 */
[----:B------:R-:W4:Y:S04]  /*5b680*/  LDL.LU R164, [R1+0x15ac] ;  /* 0x0015ac0001a47983 */ /* 0x000f280000300800 */
[----:B------:R-:W4:Y:S04]  /*5b690*/  LDL.LU R15, [R1+0x2f8] ;  /* 0x0002f800010f7983 */ /* 0x000f280000300800 */
[----:B------:R1:W-:Y:S04]  /*5b6a0*/  @P5 STG.E desc[UR6][R10.64], R16 ;  /* 0x000000100a005986 */ /* 0x0003e8000c101906 */
[----:B--2---:R2:W-:Y:S01]  /*5b6b0*/  @P6 STG.E desc[UR6][R12.64], R228 ;  /* 0x000000e40c006986 */ /* 0x0045e2000c101906 */
[----:B-1----:R-:W-:-:S03]  /*5b6c0*/  IMAD.WIDE R10, R167, 0x4, R4 ;  /* 0x00000004a70a7825 */ /* 0x002fc600078e0204 */
[----:B------:R-:W4:Y:S01]  /*5b6d0*/  LDL.LU R16, [R1+0xf4c] ;  /* 0x000f4c0001107983 */ /* 0x000f220000300800 */
[----:B--2---:R-:W-:-:S03]  /*5b6e0*/  IMAD.WIDE R12, R229, 0x4, R2 ;  /* 0x00000004e50c7825 */ /* 0x004fc600078e0202 */
        /* <DEDUP_REMOVED lines=14> */
[----:B------:R-:W-:Y:S02]  /*5b7d0*/  ISETP.LT.AND P5, PT, R8, UR4, !P5 ;  /* 0x0000000408007c0c */ /* 0x000fe4000efa1270 */
[----:B------:R-:W-:Y:S01]  /*5b7e0*/  ISETP.GE.AND P0, PT, R0, UR8, PT ;  /* 0x0000000800007c0c */ /* 0x000fe2000bf06270 */
[----:B------:R-:W-:Y:S01]  /*5b7f0*/  VIADD R0, R6, 0x187 ;  /* 0x0000018706007836 */ /* 0x000fe20000000000 */
[----:B------:R-:W-:Y:S01]  /*5b800*/  ULDC UR8, c[0x0][0x22c] ;  /* 0x00008b0000087ab9 */ /* 0x000fe20000000800 */
[----:B------:R-:W-:Y:S01]  /*5b810*/  IMAD.WIDE R12, R166, 0x4, R2 ;  /* 0x00000004a60c7825 */ /* 0x000fe200078e0202 */
[----:B------:R-:W-:-:S02]  /*5b820*/  ISETP.LT.AND P4, PT, R7, UR4, !P0 ;  /* 0x0000000407007c0c */ /* 0x000fc4000c781270 */
[----:B------:R-:W-:Y:S01]  /*5b830*/  ISETP.LT.AND P0, PT, R8, UR4, !P0 ;  /* 0x0000000408007c0c */ /* 0x000fe2000c701270 */
[----:B------:R-:W-:Y:S01]  /*5b840*/  IMAD.WIDE R10, R166, 0x4, R4 ;  /* 0x00000004a60a7825 */ /* 0x000fe200078e0204 */
[----:B------:R-:W-:Y:S01]  /*5b850*/  ISETP.GE.AND P3, PT, R0, UR8, PT ;  /* 0x0000000800007c0c */ /* 0x000fe2000bf66270 */
[----:B----4-:R1:W-:Y:S01]  /*5b860*/  @P6 STG.E desc[UR6][R12.64], R23 ;  /* 0x000000170c006986 */ /* 0x0103e2000c101906 */
[----:B------:R-:W-:Y:S02]  /*5b870*/  ULDC UR8, c[0x0][0x22c] ;  /* 0x00008b0000087ab9 */ /* 0x000fe40000000800 */
[----:B------:R-:W-:Y:S01]  /*5b880*/  ISETP.LT.AND P6, PT, R7, UR4, !P3 ;  /* 0x0000000407007c0c */ /* 0x000fe2000dfc1270 */
[----:B------:R4:W-:Y:S04]  /*5b890*/  @P5 STG.E desc[UR6][R10.64], R15 ;  /* 0x0000000f0a005986 */ /* 0x0009e8000c101906 */
[----:B-1----:R-:W3:Y:S01]  /*5b8a0*/  LDL.LU R23, [R1+0xb00] ;  /* 0x000b000001177983 */ /* 0x002ee20000300800 */
[----:B------:R-:W-:-:S03]  /*5b8b0*/  IMAD.WIDE R12, R164, 0x4, R2 ;  /* 0x00000004a40c7825 */ /* 0x000fc600078e0202 */
[----:B------:R-:W3:Y:S01]  /*5b8c0*/  LDL.LU R166, [R1+0x15c4] ;  /* 0x0015c40001a67983 */ /* 0x000ee20000300800 */
[----:B----4-:R-:W-:-:S03]  /*5b8d0*/  IMAD.WIDE R10, R164, 0x4, R4 ;  /* 0x00000004a40a7825 */ /* 0x010fc600078e0204 */
[----:B------:R-:W4:Y:S01]  /*5b8e0*/  LDL.LU R14, [R1+0xc0] ;  /* 0x0000c000010e7983 */ /* 0x000f220000300800 */
[----:B------:R-:W-:-:S03]  /*5b8f0*/  ISETP.LT.AND P3, PT, R8, UR4, !P3 ;  /* 0x0000000408007c0c */ /* 0x000fc6000df61270 */
[----:B------:R1:W-:Y:S04]  /*5b900*/  @P4 STG.E desc[UR6][R12.64], R16 ;  /* 0x000000100c004986 */ /* 0x0003e8000c101906 */
[----:B------:R-:W4:Y:S04]  /*5b910*/  LDL.LU R164, [R1+0x80] ;  /* 0x0000800001a47983 */ /* 0x000f280000300800 */
[----:B--2---:R2:W-:Y:S01]  /*5b920*/  @P0 STG.E desc[UR6][R10.64], R167 ;  /* 0x000000a70a000986 */ /* 0x0045e2000c101906 */
[----:B-1----:R-:W-:-:S03]  /*5b930*/  IMAD.WIDE R12, R228, 0x4, R2 ;  /* 0x00000004e40c7825 */ /* 0x002fc600078e0202 */
[----:B--2---:R-:W2:Y:S04]  /*5b940*/  LDL.LU R167, [R1+0x15c8] ;  /* 0x0015c80001a77983 */ /* 0x004ea80000300800 */
[----:B------:R-:W2:Y:S01]  /*5b950*/  LDL.LU R15, [R1+0x20] ;  /* 0x00002000010f7983 */ /* 0x000ea20000300800 */
[----:B------:R-:W-:-:S03]  /*5b960*/  IMAD.WIDE R10, R228, 0x4, R4 ;  /* 0x00000004e40a7825 */ /* 0x000fc600078e0204 */
[----:B------:R1:W-:Y:S04]  /*5b970*/  @P6 STG.E desc[UR6][R12.64], R165 ;  /* 0x000000a50c006986 */ /* 0x0003e8000c101906 */
[----:B-1----:R-:W2:Y:S04]  /*5b980*/  LDL.LU R165, [R1+0xb04] ;  /* 0x000b040001a57983 */ /* 0x002ea80000300800 */
        /* <DEDUP_REMOVED lines=14> */
[----:B------:R-:W-:Y:S01]  /*5ba70*/  ULDC UR8, c[0x0][0x22c] ;  /* 0x00008b0000087ab9 */ /* 0x000fe20000000800 */
[----:B------:R-:W-:-:S02]  /*5ba80*/  ISETP.LT.AND P0, PT, R8, UR4, !P0 ;  /* 0x0000000408007c0c */ /* 0x000fc4000c701270 */
[----:B------:R-:W-:Y:S01]  /*5ba90*/  ISETP.GE.AND P3, PT, R0, UR8, PT ;  /* 0x0000000800007c0c */ /* 0x000fe2000bf66270 */
[----:B------:R-:W-:Y:S01]  /*5baa0*/  IMAD.WIDE R10, R229, 0x4, R4 ;  /* 0x00000004e50a7825 */ /* 0x000fe200078e0204 */
[----:B------:R1:W-:Y:S01]  /*5bab0*/  @P4 STG.E desc[UR6][R12.64], R23 ;  /* 0x000000170c004986 */ /* 0x0003e2000c101906 */
[----:B------:R-:W-:Y:S02]  /*5bac0*/  ULDC UR8, c[0x0][0x22c] ;  /* 0x00008b0000087ab9 */ /* 0x000fe40000000800 */
[----:B------:R-:W-:Y:S01]  /*5bad0*/  VIADD R0, R6, 0x18b ;  /* 0x0000018b06007836 */ /* 0x000fe20000000000 */
[----:B------:R-:W-:Y:S02]  /*5bae0*/  ISETP.LT.AND P4, PT, R7, UR4, !P3 ;  /* 0x0000000407007c0c */ /* 0x000fe4000df81270 */
[----:B------:R-:W-:Y:S01]  /*5baf0*/  ISETP.LT.AND P3, PT, R8, UR4, !P3 ;  /* 0x0000000408007c0c */ /* 0x000fe2000df61270 */
[----:B----4-:R4:W-:Y:S01]  /*5bb00*/  @P5 STG.E desc[UR6][R10.64], R14 ;  /* 0x0000000e0a005986 */ /* 0x0109e2000c101906 */
[----:B------:R-:W-:Y:S01]  /*5bb10*/  ISETP.GE.AND P5, PT, R0, UR8, PT ;  /* 0x0000000800007c0c */ /* 0x000fe2000bfa6270 */
[----:B-1----:R-:W-:-:S02]  /*5bb20*/  IMAD.WIDE R12, R166, 0x4, R2 ;  /* 0x00000004a60c7825 */ /* 0x002fc400078e0202 */
[----:B------:R-:W3:Y:S01]  /*5bb30*/  LDL.LU R23, [R1+0xb08] ;  /* 0x000b080001177983 */ /* 0x000ee20000300800 */
[----:B------:R-:W-:-:S03]  /*5bb40*/  ULDC UR8, c[0x0][0x22c] ;  /* 0x00008b0000087ab9 */ /* 0x000fc60000000800 */
[----:B------:R1:W-:Y:S01]  /*5bb50*/  @P6 STG.E desc[UR6][R12.64], R164 ;  /* 0x000000a40c006986 */ /* 0x0003e2000c101906 */
[----:B------:R-:W-:Y:S01]  /*5bb60*/  ISETP.LT.AND P6, PT, R7, UR4, !P5 ;  /* 0x0000000407007c0c */ /* 0x000fe2000efc1270 */
[----:B----4-:R-:W-:Y:S01]  /*5bb70*/  IMAD.WIDE R10, R166, 0x4, R4 ;  /* 0x00000004a60a7825 */ /* 0x010fe200078e0204 */
[----:B------:R-:W-:Y:S01]  /*5bb80*/  ISETP.LT.AND P5, PT, R8, UR4, !P5 ;  /* 0x0000000408007c0c */ /* 0x000fe2000efa1270 */
[----:B------:R-:W4:Y:S04]  /*5bb90*/  LDL.LU R229, [R1+0x15d4] ;  /* 0x0015d40001e57983 */ /* 0x000f280000300800 */
[----:B-1----:R-:W4:Y:S01]  /*5bba0*/  LDL.LU R164, [R1+0xc8] ;  /* 0x0000c80001a47983 */ /* 0x002f220000300800 */
[----:B--2---:R-:W-:-:S03]  /*5bbb0*/  IMAD.WIDE R12, R167, 0x4, R2 ;  /* 0x00000004a70c7825 */ /* 0x004fc600078e0202 */
[----:B------:R-:W2:Y:S04]  /*5bbc0*/  LDL.LU R166, [R1+0x15dc] ;  /* 0x0015dc0001a67983 */ /* 0x000ea80000300800 */
[----:B------:R1:W-:Y:S02]  /*5bbd0*/  @P0 STG.E desc[UR6][R10.64], R15 ;  /* 0x0000000f0a000986 */ /* 0x0003e4000c101906 */
[----:B-1----:R-:W-:Y:S02]  /*5bbe0*/  IMAD.WIDE R10, R167, 0x4, R4 ;  /* 0x00000004a70a7825 */ /* 0x002fe400078e0204 */
[----:B------:R1:W-:Y:S04]  /*5bbf0*/  @P4 STG.E desc[UR6][R12.64], R165 ;  /* 0x000000a50c004986 */ /* 0x0003e8000c101906 */
[----:B------:R1:W-:Y:S02]  /*5bc00*/  @P3 STG.E desc[UR6][R10.64], R16 ;  /* 0x000000100a003986 */ /* 0x0003e4000c101906 */
[----:B-1----:R-:W-:-:S02]  /*5bc10*/  IMAD.WIDE R12, R228, 0x4, R2 ;  /* 0x00000004e40c7825 */ /* 0x002fc400078e0202 */
[----:B------:R-:W2:Y:S04]  /*5bc20*/  LDL.LU R165, [R1+0xb0c] ;  /* 0x000b0c0001a57983 */ /* 0x000ea80000300800 */
[----:B------:R-:W2:Y:S01]  /*5bc30*/  LDL.LU R167, [R1+0x15e4] ;  /* 0x0015e40001a77983 */ /* 0x000ea20000300800 */
[----:B------:R-:W-:-:S03]  /*5bc40*/  IMAD.WIDE R10, R228, 0x4, R4 ;  /* 0x00000004e40a7825 */ /* 0x000fc600078e0204 */
[----:B------:R-:W2:Y:S04]  /*5bc50*/  LDL.LU R228, [R1+0x15ec] ;  /* 0x0015ec0001e47983 */ /* 0x000ea80000300800 */
[----:B---3--:R-:W-:Y:S04]  /*5bc60*/  @P6 STG.E desc[UR6][R12.64], R22 ;  /* 0x000000160c006986 */ /* 0x008fe8000c101906 */
[----:B------:R1:W-:Y:S04]  /*5bc70*/  @P5 STG.E desc[UR6][R10.64], R252 ;  /* 0x000000fc0a005986 */ /* 0x0003e8000c101906 */
[----:B-1----:R-:W3:Y:S01]  /*5bc80*/  LDL.LU R252, [R1+0x1760] ;  /* 0x0017600001fc7983 */ /* 0x002ee20000300800 */
[----:B------:R-:W-:-:S05]  /*5bc90*/  VIADD R0, R6, 0x18c ;  /* 0x0000018c06007836 */ /* 0x000fca0000000000 */
[----:B------:R-:W-:Y:S01]  /*5bca0*/  ISETP.GE.AND P0, PT, R0, UR8, PT ;  /* 0x0000000800007c0c */ /* 0x000fe2000bf06270 */
[----:B------:R-:W-:Y:S01]  /*5bcb0*/  VIADD R0, R6, 0x18d ;  /* 0x0000018d06007836 */ /* 0x000fe20000000000 */
[----:B------:R-:W-:Y:S02]  /*5bcc0*/  ULDC UR8, c[0x0][0x22c] ;  /* 0x00008b0000087ab9 */ /* 0x000fe40000000800 */
[----:B------:R-:W-:Y:S02]  /*5bcd0*/  ISETP.LT.AND P4, PT, R7, UR4, !P0 ;  /* 0x0000000407007c0c */ /* 0x000fe4000c781270 */
[----:B------:R-:W-:Y:S02]  /*5bce0*/  ISETP.GE.AND P3, PT, R0, UR8, PT ;  /* 0x0000000800007c0c */ /* 0x000fe4000bf66270 */
[C---:B------:R-:W-:Y:S01]  /*5bcf0*/  ISETP.LT.AND P0, PT, R8.reuse, UR4, !P0 ;  /* 0x0000000408007c0c */ /* 0x040fe2000c701270 */
[----:B----4-:R-:W-:Y:S01]  /*5bd00*/  IMAD.WIDE R12, R229, 0x4, R2 ;  /* 0x00000004e50c7825 */ /* 0x010fe200078e0202 */
[----:B------:R-:W-:Y:S01]  /*5bd10*/  ISETP.LT.AND P6, PT, R7, UR4, !P3 ;  /* 0x0000000407007c0c */ /* 0x000fe2000dfc1270 */
[----:B------:R-:W-:Y:S01]  /*5bd20*/  ULDC UR8, c[0x0][0x22c] ;  /* 0x00008b0000087ab9 */ /* 0x000fe20000000800 */
[----:B------:R-:W-:Y:S01]  /*5bd30*/  ISETP.LT.AND P3, PT, R8, UR4, !P3 ;  /* 0x0000000408007c0c */ /* 0x000fe2000df61270 */
[----:B------:R-:W-:-:S04]  /*5bd40*/  IMAD.WIDE R10, R229, 0x4, R4 ;  /* 0x00000004e50a7825 */ /* 0x000fc800078e0204 */
[----:B------:R2:W-:Y:S04]  /*5bd50*/  @P4 STG.E desc[UR6][R12.64], R23 ;  /* 0x000000170c004986 */ /* 0x0005e8000c101906 */
[----:B------:R1:W-:Y:S04]  /*5bd60*/  @P0 STG.E desc[UR6][R10.64], R164 ;  /* 0x000000a40a000986 */ /* 0x0003e8000c101906 */
[----:B------:R-:W4:Y:S01]  /*5bd70*/  LDL.LU R229, [R1+0x15f4] ;  /* 0x0015f40001e57983 */ /* 0x000f220000300800 */
[----:B--2---:R-:W-:-:S04]  /*5bd80*/  IMAD.WIDE R12, R166, 0x4, R2 ;  /* 0x00000004a60c7825 */ /* 0x004fc800078e0202 */
[----:B-1----:R-:W-:Y:S01]  /*5bd90*/  IMAD.WIDE R10, R166, 0x4, R4 ;  /* 0x00000004a60a7825 */ /* 0x002fe200078e0204 */
[----:B---3--:R1:W-:Y:S04]  /*5bda0*/  @P6 STG.E desc[UR6][R12.64], R252 ;  /* 0x000000fc0c006986 */ /* 0x0083e8000c101906 */
[----:B------:R2:W-:Y:S04]  /*5bdb0*/  @P3 STG.E desc[UR6][R10.64], R231 ;  /* 0x000000e70a003986 */ /* 0x0005e8000c101906 */
[----:B-1----:R-:W3:Y:S04]  /*5bdc0*/  LDL.LU R252, [R1+0x175c] ;  /* 0x00175c0001fc7983 */ /* 0x002ee80000300800 */
[----:B------:R-:W4:Y:S04]  /*5bdd0*/  LDL.LU R166, [R1+0x15f8] ;  /* 0x0015f80001a67983 */ /* 0x000f280000300800 */
[----:B--2---:R-:W2:Y:S01]  /*5bde0*/  LDL.LU R231, [R1+0x1758] ;  /* 0x0017580001e77983 */ /* 0x004ea20000300800 */
[----:B------:R-:W-:-:S04]  /*5bdf0*/  IMAD.WIDE R12, R167, 0x4, R2 ;  /* 0x00000004a70c7825 */ /* 0x000fc800078e0202 */
[----:B------:R-:W-:Y:S02]  /*5be00*/  IMAD.WIDE R10, R167, 0x4, R4 ;  /* 0x00000004a70a7825 */ /* 0x000fe400078e0204 */
[----:B------:R-:W4:Y:S02]  /*5be10*/  LDL.LU R167, [R1+0x1600] ;  /* 0x0016000001a77983 */ /* 0x000f240000300800 */
        /* <DEDUP_REMOVED lines=9> */
[----:B------:R-:W-:Y:S01]  /*5beb0*/  ULDC UR8, c[0x0][0x22c] ;  /* 0x00008b0000087ab9 */ /* 0x000fe20000000800 */
[----:B------:R-:W-:-:S02]  /*5bec0*/  ISETP.LT.AND P0, PT, R8, UR4, !P0 ;  /* 0x0000000408007c0c */ /* 0x000fc4000c701270 */
[----:B------:R-:W-:-:S03]  /*5bed0*/  ISETP.GE.AND P3, PT, R0, UR8, PT ;  /* 0x0000000800007c0c */ /* 0x000fc6000bf66270 */
[----:B------:R1:W-:Y:S01]  /*5bee0*/  @P4 STG.E desc[UR6][R12.64], R165 ;  /* 0x000000a50c004986 */ /* 0x0003e2000c101906 */
[----:B------:R-:W-:Y:S01]  /*5bef0*/  ISETP.LT.AND P4, PT, R7, UR4, !P3 ;  /* 0x0000000407007c0c */ /* 0x000fe2000df81270 */
[----:B------:R-:W-:Y:S01]  /*5bf00*/  VIADD R0, R6, 0x191 ;  /* 0x0000019106007836 */ /* 0x000fe20000000000 */
[----:B------:R-:W-:Y:S01]  /*5bf10*/  ISETP.LT.AND P3, PT, R8, UR4, !P3 ;  /* 0x0000000408007c0c */ /* 0x000fe2000df61270 */
[----:B------:R-:W-:Y:S01]  /*5bf20*/  ULDC UR8, c[0x0][0x22c] ;  /* 0x00008b0000087ab9 */ /* 0x000fe20000000800 */
[C---:B-1----:R-:W-:Y:S01]  /*5bf30*/  IMAD.WIDE R12, R228.reuse, 0x4, R2 ;  /* 0x00000004e40c7825 */ /* 0x042fe200078e0202 */
[----:B---3--:R1:W-:Y:S04]  /*5bf40*/  @P5 STG.E desc[UR6][R10.64], R252 ;  /* 0x000000fc0a005986 */ /* 0x0083e8000c101906 */
[----:B--2---:R2:W-:Y:S04]  /*5bf50*/  @P6 STG.E desc[UR6][R12.64], R231 ;  /* 0x000000e70c006986 */ /* 0x0045e8000c101906 */
[----:B-1----:R-:W3:Y:S01]  /*5bf60*/  LDL.LU R252, [R1+0x1754] ;  /* 0x0017540001fc7983 */ /* 0x002ee20000300800 */
[----:B------:R-:W-:-:S03]  /*5bf70*/  IMAD.WIDE R10, R228, 0x4, R4 ;  /* 0x00000004e40a7825 */ /* 0x000fc600078e0204 */
[----:B--2---:R-:W2:Y:S04]  /*5bf80*/  LDL.LU R231, [R1+0x1750] ;  /* 0x0017500001e77983 */ /* 0x004ea80000300800 */
[----:B------:R-:W3:Y:S01]  /*5bf90*/  LDL.LU R228, [R1+0x1604] ;  /* 0x0016040001e47983 */ /* 0x000ee20000300800 */
[----:B----4-:R-:W-:-:S03]  /*5bfa0*/  IMAD.WIDE R12, R229, 0x4, R2 ;  /* 0x00000004e50c7825 */ /* 0x010fc600078e0202 */
[----:B------:R1:W-:Y:S01]  /*5bfb0*/  @P0 STG.E desc[UR6][R10.64], R230 ;  /* 0x000000e60a000986 */ /* 0x0003e2000c101906 */
[----:B------:R-:W-:-:S03]  /*5bfc0*/  ISETP.GE.AND P5, PT, R0, UR8, PT ;  /* 0x0000000800007c0c */ /* 0x000fc6000bfa6270 */
[----:B------:R4:W-:Y:S04]  /*5bfd0*/  @P4 STG.E desc[UR6][R12.64], R248 ;  /* 0x000000f80c004986 */ /* 0x0009e8000c101906 */
[----:B-1----:R-:W2:Y:S01]  /*5bfe0*/  LDL.LU R230, [R1+0x174c] ;  /* 0x00174c0001e67983 */ /* 0x002ea20000300800 */
[----:B------:R-:W-:Y:S01]  /*5bff0*/  IMAD.WIDE R10, R229, 0x4, R4 ;  /* 0x00000004e50a7825 */ /* 0x000fe200078e0204 */
[----:B------:R-:W-:Y:S02]  /*5c000*/  ULDC UR8, c[0x0][0x22c] ;  /* 0x00008b0000087ab9 */ /* 0x000fe40000000800 */
[----:B------:R-:W2:Y:S01]  /*5c010*/  LDL.LU R229, [R1+0x1610] ;  /* 0x0016100001e57983 */ /* 0x000ea20000300800 */
[----:B----4-:R-:W-:-:S03]  /*5c020*/  IMAD.WIDE R12, R166, 0x4, R2 ;  /* 0x00000004a60c7825 */ /* 0x010fc600078e0202 */
[----:B------:R1:W-:Y:S01]  /*5c030*/  @P3 STG.E desc[UR6][R10.64], R244 ;  /* 0x000000f40a003986 */ /* 0x0003e2000c101906 */
[----:B------:R-:W-:Y:S02]  /*5c040*/  ISETP.LT.AND P6, PT, R7, UR4, !P5 ;  /* 0x0000000407007c0c */ /* 0x000fe4000efc1270 */
[----:B------:R-:W-:Y:S01]  /*5c050*/  ISETP.LT.AND P5, PT, R8, UR4, !P5 ;  /* 0x0000000408007c0c */ /* 0x000fe2000efa1270 */
[----:B-1----:R-:W-:Y:S02]  /*5c060*/  IMAD.WIDE R10, R166, 0x4, R4 ;  /* 0x00000004a60a7825 */ /* 0x002fe400078e0204 */
[----:B------:R-:W4:Y:S08]  /*5c070*/  LDL.LU R166, [R1+0x1614] ;  /* 0x0016140001a67983 */ /* 0x000f300000300800 */
[----:B------:R1:W-:Y:S04]  /*5c080*/  @P6 STG.E desc[UR6][R12.64], R240 ;  /* 0x000000f00c006986 */ /* 0x0003e8000c101906 */
[----:B------:R1:W-:Y:S02]  /*5c090*/  @P5 STG.E desc[UR6][R10.64], R236 ;  /* 0x000000ec0a005986 */ /* 0x0003e4000c101906 */
[----:B-1----:R-:W-:-:S04]  /*5c0a0*/  IMAD.WIDE R12, R167, 0x4, R2 ;  /* 0x00000004a70c7825 */ /* 0x002fc800078e0202 */
[----:B------:R-:W-:Y:S02]  /*5c0b0*/  IMAD.WIDE R10, R167, 0x4, R4 ;  /* 0x00000004a70a7825 */ /* 0x000fe400078e0204 */
[----:B------:R-:W4:Y:S02]  /*5c0c0*/  LDL.LU R167, [R1+0x161c] ;  /* 0x00161c0001a77983 */ /* 0x000f240000300800 */
[----:B------:R-:W-:-:S05]  /*5c0d0*/  VIADD R0, R6, 0x192 ;  /* 0x0000019206007836 */ /* 0x000fca0000000000 */
[----:B------:R-:W-:Y:S01]  /*5c0e0*/  ISETP.GE.AND P0, PT, R0, UR8, PT ;  /* 0x0000000800007c0c */ /* 0x000fe2000bf06270 */
[----:B------:R-:W-:Y:S01]  /*5c0f0*/  VIADD R0, R6, 0x193 ;  /* 0x0000019306007836 */ /* 0x000fe20000000000 */
[----:B------:R-:W-:Y:S02]  /*5c100*/  ULDC UR8, c[0x0][0x22c] ;  /* 0x00008b0000087ab9 */ /* 0x000fe40000000800 */
[----:B------:R-:W-:Y:S02]  /*5c110*/  ISETP.LT.AND P4, PT, R7, UR4, !P0 ;  /* 0x0000000407007c0c */ /* 0x000fe4000c781270 */
[----:B------:R-:W-:Y:S02]  /*5c120*/  ISETP.LT.AND P0, PT, R8, UR4, !P0 ;  /* 0x0000000408007c0c */ /* 0x000fe4000c701270 */
[----:B------:R-:W-:Y:S01]  /*5c130*/  ISETP.GE.AND P3, PT, R0, UR8, PT ;  /* 0x0000000800007c0c */ /* 0x000fe2000bf66270 */
[----:B------:R-:W-:Y:S01]  /*5c140*/  VIADD R0, R6, 0x194 ;  /* 0x0000019406007836 */ /* 0x000fe20000000000 */
[----:B------:R-:W-:-:S02]  /*5c150*/  ULDC UR8, c[0x0][0x22c] ;  /* 0x00008b0000087ab9 */ /* 0x000fc40000000800 */
[C---:B------:R-:W-:Y:S02]  /*5c160*/  ISETP.LT.AND P6, PT, R7.reuse, UR4, !P3 ;  /* 0x0000000407007c0c */ /* 0x040fe4000dfc1270 */
[----:B------:R-:W-:Y:S02]  /*5c170*/  ISETP.LT.AND P3, PT, R8, UR4, !P3 ;  /* 0x0000000408007c0c */ /* 0x000fe4000df61270 */
[----:B------:R-:W-:Y:S01]  /*5c180*/  ISETP.GE.AND P5, PT, R0, UR8, PT ;  /* 0x0000000800007c0c */ /* 0x000fe2000bfa6270 */
[----:B------:R3:W-:Y:S01]  /*5c190*/  @P4 STG.E desc[UR6][R12.64], R249 ;  /* 0x000000f90c004986 */ /* 0x0007e2000c101906 */
[----:B------:R-:W-:Y:S01]  /*5c1a0*/  VIADD R0, R6, 0x195 ;  /* 0x0000019506007836 */ /* 0x000fe20000000000 */
[----:B------:R-:W-:Y:S01]  /*5c1b0*/  ULDC UR8, c[0x0][0x22c] ;  /* 0x00008b0000087ab9 */ /* 0x000fe20000000800 */
[----:B------:R-:W-:Y:S01]  /*5c1c0*/  ISETP.LT.AND P4, PT, R7, UR4, !P5 ;  /* 0x0000000407007c0c */ /* 0x000fe2000ef81270 */
[----:B------:R1:W-:Y:S01]  /*5c1d0*/  @P0 STG.E desc[UR6][R10.64], R245 ;  /* 0x000000f50a000986 */ /* 0x0003e2000c101906 */
[----:B------:R-:W-:-:S02]  /*5c1e0*/  ISETP.LT.AND P5, PT, R8, UR4, !P5 ;  /* 0x0000000408007c0c */ /* 0x000fc4000efa1270 */
[----:B------:R-:W-:Y:S01]  /*5c1f0*/  ISETP.GE.AND P0, PT, R0, UR8, PT ;  /* 0x0000000800007c0c */ /* 0x000fe2000bf06270 */
[----:B---3--:R-:W-:Y:S01]  /*5c200*/  IMAD.WIDE R12, R228, 0x4, R2 ;  /* 0x00000004e40c7825 */ /* 0x008fe200078e0202 */
[----:B------:R-:W-:-:S03]  /*5c210*/  ULDC UR8, c[0x0][0x22c] ;  /* 0x00008b0000087ab9 */ /* 0x000fc60000000800 */
[----:B-1----:R-:W-:Y:S02]  /*5c220*/  IMAD.WIDE R10, R228, 0x4, R4 ;  /* 0x00000004e40a7825 */ /* 0x002fe400078e0204 */
[----:B------:R-:W3:Y:S04]  /*5c230*/  LDL.LU R228, [R1+0x1620] ;  /* 0x0016200001e47983 */ /* 0x000ee80000300800 */
[----:B------:R2:W-:Y:S04]  /*5c240*/  @P6 STG.E desc[UR6][R12.64], R241 ;  /* 0x000000f10c006986 */ /* 0x0005e8000c101906 */
[----:B------:R1:W-:Y:S01]  /*5c250*/  @P3 STG.E desc[UR6][R10.64], R237 ;  /* 0x000000ed0a003986 */ /* 0x0003e2000c101906 */
[----:B--2---:R-:W-:-:S04]  /*5c260*/  IMAD.WIDE R12, R229, 0x4, R2 ;  /* 0x00000004e50c7825 */ /* 0x004fc800078e0202 */
[----:B-1----:R-:W-:Y:S02]  /*5c270*/  IMAD.WIDE R10, R229, 0x4, R4 ;  /* 0x00000004e50a7825 */ /* 0x002fe400078e0204 */
[----:B------:R-:W2:Y:S04]  /*5c280*/  LDL.LU R229, [R1+0x1624] ;  /* 0x0016240001e57983 */ /* 0x000ea80000300800 */
[----:B------:R4:W-:Y:S04]  /*5c290*/  @P4 STG.E desc[UR6][R12.64], R250 ;  /* 0x000000fa0c004986 */ /* 0x0009e8000c101906 */
[----:B------:R1:W-:Y:S01]  /*5c2a0*/  @P5 STG.E desc[UR6][R10.64], R246 ;  /* 0x000000f60a005986 */ /* 0x0003e2000c101906 */
[----:B------:R-:W-:-:S02]  /*5c2b0*/  ISETP.LT.AND P6, PT, R7, UR4, !P0 ;  /* 0x0000000407007c0c */ /* 0x000fc4000c7c1270 */
[----:B------:R-:W-:Y:S01]  /*5c2c0*/  ISETP.LT.AND P0, PT, R8, UR4, !P0 ;  /* 0x0000000408007c0c */ /* 0x000fe2000c701270 */
[----:B----4-:R-:W-:-:S04]  /*5c2d0*/  IMAD.WIDE R12, R166, 0x4, R2 ;  /* 0x00000004a60c7825 */ /* 0x010fc800078e0202 */
[----:B-1----:R-:W-:Y:S02]  /*5c2e0*/  IMAD.WIDE R10, R166, 0x4, R4 ;  /* 0x00000004a60a7825 */ /* 0x002fe400078e0204 */
[----:B------:R-:W4:Y:S04]  /*5c2f0*/  LDL.LU R166, [R1+0x162c] ;  /* 0x00162c0001a67983 */ /* 0x000f280000300800 */
        /* <DEDUP_REMOVED lines=207> */
[----:B------:R-:W-:Y:S01]  /*5cff0*/  ULDC UR8, c[0x0][0x22c] ;  /* 0x00008b0000087ab9 */ /* 0x000fe20000000800 */
[----:B------:R-:W-:Y:S02]  /*5d000*/  IADD3 R0, R6, 0x1ab, RZ ;  /* 0x000001ab06007810 */ /* 0x000fe40007ffe0ff */
        /* <DEDUP_REMOVED lines=215> */
[----:B------:R-:W-:Y:S01]  /*5dd80*/  VIADD R9, R6, 0x1ea ;  /* 0x000001ea06097836 */ /* 0x000fe20000000000 */
[----:B------:R-:W-:Y:S01]  /*5dd90*/  ULDC UR8, c[0x0][0x22c] ;  /* 0x00008b0000087ab9 */ /* 0x000fe20000000800 */
[----:B------:R-:W4:Y:S01]  /*5dda0*/  LDS.128 R24, [R21] ;  /* 0x0000000015187984 */ /* 0x000f220000000c00 */
[----:B---3--:R-:W-:-:S04]  /*5ddb0*/  IMAD.WIDE R12, R228, 0x4, R2 ;  /* 0x00000004e40c7825 */ /* 0x008fc800078e0202 */
[----:B-1----:R-:W-:Y:S01]  /*5ddc0*/  IMAD.WIDE R10, R228, 0x4, R4 ;  /* 0x00000004e40a7825 */ /* 0x002fe200078e0204 */
[----:B------:R2:W-:Y:S04]  /*5ddd0*/  @P6 STG.E desc[UR6][R12.64], R43 ;  /* 0x0000002b0c006986 */ /* 0x0005e8000c101906 */
[----:B------:R-:W3:Y:S04]  /*5dde0*/  LDL.LU R228, [R1+0x173c] ;  /* 0x00173c0001e47983 */ /* 0x000ee80000300800 */
[----:B------:R1:W-:Y:S01]  /*5ddf0*/  @P0 STG.E desc[UR6][R10.64], R39 ;  /* 0x000000270a000986 */ /* 0x0003e2000c101906 */
[----:B--2---:R-:W-:-:S04]  /*5de00*/  IMAD.WIDE R12, R229, 0x4, R2 ;  /* 0x00000004e50c7825 */ /* 0x004fc800078e0202 */
[----:B-1----:R-:W-:Y:S01]  /*5de10*/  IMAD.WIDE R10, R229, 0x4, R4 ;  /* 0x00000004e50a7825 */ /* 0x002fe200078e0204 */
[----:B------:R4:W-:Y:S04]  /*5de20*/  @P4 STG.E desc[UR6][R12.64], R32 ;  /* 0x000000200c004986 */ /* 0x0009e8000c101906 */
[----:B------:R-:W2:Y:S04]  /*5de30*/  LDL.LU R229, [R1+0x1740] ;  /* 0x0017400001e57983 */ /* 0x000ea80000300800 */
        /* <DEDUP_REMOVED lines=20> */
[----:B------:R-:W-:Y:S02]  /*5df80*/  ISETP.LT.AND P6, PT, R7, UR4, !P3 ;  /* 0x0000000407007c0c */ /* 0x000fe4000dfc1270 */
[----:B------:R-:W-:-:S03]  /*5df90*/  ISETP.LT.AND P3, PT, R8, UR4, !P3 ;  /* 0x0000000408007c0c */ /* 0x000fc6000df61270 */
[----:B------:R3:W-:Y:S04]  /*5dfa0*/  @P4 STG.E desc[UR6][R12.64], R33 ;  /* 0x000000210c004986 */ /* 0x0007e8000c101906 */
[----:B------:R1:W-:Y:S01]  /*5dfb0*/  @P0 STG.E desc[UR6][R10.64], R45 ;  /* 0x0000002d0a000986 */ /* 0x0003e2000c101906 */
[----:B------:R-:W-:Y:S01]  /*5dfc0*/  ISETP.GE.AND P5, PT, R0, UR8, PT ;  /* 0x0000000800007c0c */ /* 0x000fe2000bfa6270 */
[----:B---3--:R-:W-:Y:S01]  /*5dfd0*/  IMAD.WIDE R12, R228, 0x4, R2 ;  /* 0x00000004e40c7825 */ /* 0x008fe200078e0202 */
[----:B------:R-:W-:-:S03]  /*5dfe0*/  ULDC UR8, c[0x0][0x22c] ;  /* 0x00008b0000087ab9 */ /* 0x000fc60000000800 */
[----:B-1----:R-:W-:Y:S02]  /*5dff0*/  IMAD.WIDE R10, R228, 0x4, R4 ;  /* 0x00000004e40a7825 */ /* 0x002fe400078e0204 */
[----:B------:R-:W3:Y:S04]  /*5e000*/  LDL.LU R228, [R1+0x1728] ;  /* 0x0017280001e47983 */ /* 0x000ee80000300800 */
[----:B------:R2:W-:Y:S04]  /*5e010*/  @P6 STG.E desc[UR6][R12.64], R57 ;  /* 0x000000390c006986 */ /* 0x0005e8000c101906 */
[----:B------:R1:W-:Y:S01]  /*5e020*/  @P3 STG.E desc[UR6][R10.64], R53 ;  /* 0x000000350a003986 */ /* 0x0003e2000c101906 */
[----:B------:R-:W-:Y:S01]  /*5e030*/  ISETP.LT.AND P4, PT, R7, UR4, !P5 ;  /* 0x0000000407007c0c */ /* 0x000fe2000ef81270 */
[----:B--2---:R-:W-:-:S04]  /*5e040*/  IMAD.WIDE R12, R229, 0x4, R2 ;  /* 0x00000004e50c7825 */ /* 0x004fc800078e0202 */
[----:B------:R-:W-:Y:S02]  /*5e050*/  IMAD.WIDE R14, R229, 0x4, R4 ;  /* 0x00000004e50e7825 */ /* 0x000fe400078e0204 */
[----:B------:R-:W2:Y:S01]  /*5e060*/  LDL.LU R229, [R1+0x1718] ;  /* 0x0017180001e57983 */ /* 0x000ea20000300800 */
        /* <DEDUP_REMOVED lines=17> */
[----:B------:R-:W-:Y:S01]  /*5e180*/  ULDC UR8, c[0x0][0x22c] ;  /* 0x00008b0000087ab9 */ /* 0x000fe20000000800 */
[----:B------:R-:W-:-:S02]  /*5e190*/  ISETP.LT.AND P4, PT, R7, UR4, !P3 ;  /* 0x0000000407007c0c */ /* 0x000fc4000df81270 */
[----:B------:R-:W-:Y:S02]  /*5e1a0*/  ISETP.GE.AND P5, PT, R0, UR8, PT ;  /* 0x0000000800007c0c */ /* 0x000fe4000bfa6270 */
[----:B------:R-:W-:-:S03]  /*5e1b0*/  ISETP.LT.AND P3, PT, R8, UR4, !P3 ;  /* 0x0000000408007c0c */ /* 0x000fc6000df61270 */
[----:B------:R3:W-:Y:S01]  /*5e1c0*/  @P6 STG.E desc[UR6][R16.64], R58 ;  /* 0x0000003a10006986 */ /* 0x0007e2000c101906 */
[----:B------:R-:W-:Y:S01]  /*5e1d0*/  ISETP.LT.AND P6, PT, R7, UR4, !P5 ;  /* 0x0000000407007c0c */ /* 0x000fe2000efc1270 */
[----:B------:R-:W-:Y:S01]  /*5e1e0*/  VIADD R0, R6, 0x1c8 ;  /* 0x000001c806007836 */ /* 0x000fe20000000000 */
[----:B------:R-:W-:Y:S01]  /*5e1f0*/  ISETP.LT.AND P5, PT, R8, UR4, !P5 ;  /* 0x0000000408007c0c */ /* 0x000fe2000efa1270 */
[----:B------:R1:W-:Y:S01]  /*5e200*/  @P0 STG.E desc[UR6][R10.64], R54 ;  /* 0x000000360a000986 */ /* 0x0003e2000c101906 */
[----:B------:R-:W-:-:S03]  /*5e210*/  ULDC UR8, c[0x0][0x22c] ;  /* 0x00008b0000087ab9 */ /* 0x000fc60000000800 */
[----:B------:R2:W-:Y:S01]  /*5e220*/  @P4 STG.E desc[UR6][R12.64], R35 ;  /* 0x000000230c004986 */ /* 0x0005e2000c101906 */
[----:B------:R-:W-:-:S03]  /*5e230*/  ISETP.GE.AND P0, PT, R0, UR8, PT ;  /* 0x0000000800007c0c */ /* 0x000fc6000bf06270 */
[----:B------:R2:W-:Y:S01]  /*5e240*/  @P3 STG.E desc[UR6][R14.64], R47 ;  /* 0x0000002f0e003986 */ /* 0x0005e2000c101906 */
[----:B------:R-:W-:Y:S01]  /*5e250*/  ISETP.LT.AND P4, PT, R7, UR4, !P0 ;  /* 0x0000000407007c0c */ /* 0x000fe2000c781270 */
        /* <DEDUP_REMOVED lines=9> */
[----:B------:R-:W2:Y:S02]  /*5e2f0*/  LDL.LU R229, [R1+0x16ec] ;  /* 0x0016ec0001e57983 */ /* 0x000ea40000300800 */
        /* <DEDUP_REMOVED lines=107> */
[----:B------:R-:W-:Y:S01]  /*5e9b0*/  ISETP.GE.AND P0, PT, R0, UR8, PT ;  /* 0x0000000800007c0c */ /* 0x000fe2000bf06270 */
[----:B------:R-:W-:Y:S02]  /*5e9c0*/  ULDC UR8, c[0x0][0x22c] ;  /* 0x00008b0000087ab9 */ /* 0x000fe40000000800 */
[----:B------:R2:W-:Y:S01]  /*5e9d0*/  @P3 STG.E desc[UR6][R14.64], R77 ;  /* 0x0000004d0e003986 */ /* 0x0005e2000c101906 */
[----:B------:R-:W-:Y:S02]  /*5e9e0*/  ISETP.LT.AND P4, PT, R7, UR4, !P0 ;  /* 0x0000000407007c0c */ /* 0x000fe4000c781270 */
[----:B------:R-:W-:Y:S01]  /*5e9f0*/  ISETP.LT.AND P0, PT, R8, UR4, !P0 ;  /* 0x0000000408007c0c */ /* 0x000fe2000c701270 */
[----:B---3--:R-:W-:-:S04]  /*5ea00*/  IMAD.WIDE R16, R228, 0x4, R2 ;  /* 0x00000004e4107825 */ /* 0x008fc800078e0202 */
[----:B-1----:R-:W-:Y:S02]  /*5ea10*/  IMAD.WIDE R10, R228, 0x4, R4 ;  /* 0x00000004e40a7825 */ /* 0x002fe400078e0204 */
[----:B------:R-:W3:Y:S04]  /*5ea20*/  LDL.LU R228, [R1+0x167c] ;  /* 0x00167c0001e47983 */ /* 0x000ee80000300800 */
[----:B------:R4:W-:Y:S04]  /*5ea30*/  @P6 STG.E desc[UR6][R16.64], R89 ;  /* 0x0000005910006986 */ /* 0x0009e8000c101906 */
[----:B------:R1:W-:Y:S01]  /*5ea40*/  @P5 STG.E desc[UR6][R10.64], R85 ;  /* 0x000000550a005986 */ /* 0x0003e2000c101906 */
        /* <DEDUP_REMOVED lines=10> */
[----:B------:R-:W4:Y:S01]  /*5eaf0*/  LDL.LU R167, [R1+0x165c] ;  /* 0x00165c0001a77983 */ /* 0x000f220000300800 */
[----:B------:R-:W-:-:S04]  /*5eb00*/  IADD3 R0, R6, 0x1d5, RZ ;  /* 0x000001d506007810 */ /* 0x000fc80007ffe0ff */
        /* <DEDUP_REMOVED lines=44> */
[----:B------:R-:W-:Y:S01]  /*5edd0*/  ISETP.GE.AND P0, PT, R0, UR8, PT ;  /* 0x0000000800007c0c */ /* 0x000fe2000bf06270 */
[----:B------:R-:W-:Y:S01]  /*5ede0*/  VIADD R0, R6, 0x1db ;  /* 0x000001db06007836 */ /* 0x000fe20000000000 */
[----:B------:R-:W-:Y:S01]  /*5edf0*/  ULDC UR8, c[0x0][0x22c] ;  /* 0x00008b0000087ab9 */ /* 0x000fe20000000800 */
[----:B------:R-:W-:-:S03]  /*5ee00*/  ISETP.LT.AND P5, PT, R8, UR4, !P5 ;  /* 0x0000000408007c0c */ /* 0x000fc6000efa1270 */
[----:B------:R-:W-:Y:S02]  /*5ee10*/  ISETP.GE.AND P3, PT, R0, UR8, PT ;  /* 0x0000000800007c0c */ /* 0x000fe4000bf66270 */
[----:B------:R-:W-:-:S03]  /*5ee20*/  ISETP.LT.AND P4, PT, R7, UR4, !P0 ;  /* 0x0000000407007c0c */ /* 0x000fc6000c781270 */
[----:B------:R3:W-:Y:S01]  /*5ee30*/  @P6 STG.E desc[UR6][R16.64], R104 ;  /* 0x0000006810006986 */ /* 0x0007e2000c101906 */
[----:B------:R-:W-:Y:S01]  /*5ee40*/  ISETP.LT.AND P0, PT, R8, UR4, !P0 ;  /* 0x0000000408007c0c */ /* 0x000fe2000c701270 */
[----:B------:R-:W-:Y:S01]  /*5ee50*/  VIADD R0, R6, 0x1dc ;  /* 0x000001dc06007836 */ /* 0x000fe20000000000 */
[----:B------:R-:W-:Y:S01]  /*5ee60*/  ISETP.LT.AND P6, PT, R7, UR4, !P3 ;  /* 0x0000000407007c0c */ /* 0x000fe2000dfc1270 */
[----:B------:R-:W-:Y:S01]  /*5ee70*/  ULDC UR8, c[0x0][0x22c] ;  /* 0x00008b0000087ab9 */ /* 0x000fe20000000800 */
[----:B------:R-:W-:Y:S01]  /*5ee80*/  ISETP.LT.AND P3, PT, R8, UR4, !P3 ;  /* 0x0000000408007c0c */ /* 0x000fe2000df61270 */
[----:B------:R1:W-:Y:S04]  /*5ee90*/  @P5 STG.E desc[UR6][R10.64], R100 ;  /* 0x000000640a005986 */ /* 0x0003e8000c101906 */
        /* <DEDUP_REMOVED lines=22> */
[----:B------:R-:W-:Y:S02]  /*5f000*/  VIADD R0, R6, 0x1dd ;  /* 0x000001dd06007836 */ /* 0x000fe40000000000 */
[----:B------:R-:W4:Y:S03]  /*5f010*/  LDL.LU R165, [R1+0x15fc] ;  /* 0x0015fc0001a57983 */ /* 0x000f260000300800 */
[----:B------:R-:W-:Y:S01]  /*5f020*/  ISETP.GE.AND P0, PT, R0, UR8, PT ;  /* 0x0000000800007c0c */ /* 0x000fe2000bf06270 */
[----:B------:R-:W-:Y:S01]  /*5f030*/  VIADD R0, R6, 0x1de ;  /* 0x000001de06007836 */ /* 0x000fe20000000000 */
[----:B------:R-:W-:-:S02]  /*5f040*/  ULDC UR8, c[0x0][0x22c] ;  /* 0x00008b0000087ab9 */ /* 0x000fc40000000800 */
        /* <DEDUP_REMOVED lines=12> */
[----:B------:R2:W-:Y:S05]  /*5f110*/  @P0 STG.E desc[UR6][R10.64], R102 ;  /* 0x000000660a000986 */ /* 0x0005ea000c101906 */
[----:B------:R1:W-:Y:S01]  /*5f120*/  @P4 STG.E desc[UR6][R12.64], R83 ;  /* 0x000000530c004986 */ /* 0x0003e2000c101906 */
[----:B------:R-:W-:-:S03]  /*5f130*/  ISETP.GE.AND P0, PT, R0, UR8, PT ;  /* 0x0000000800007c0c */ /* 0x000fc6000bf06270 */
[----:B------:R4:W-:Y:S01]  /*5f140*/  @P3 STG.E desc[UR6][R14.64], R95 ;  /* 0x0000005f0e003986 */ /* 0x0009e2000c101906 */
[----:B------:R-:W-:Y:S01]  /*5f150*/  ISETP.LT.AND P5, PT, R8, UR4, !P5 ;  /* 0x0000000408007c0c */ /* 0x000fe2000efa1270 */
[----:B---3--:R-:W-:Y:S01]  /*5f160*/  IMAD.WIDE R16, R228, 0x4, R2 ;  /* 0x00000004e4107825 */ /* 0x008fe200078e0202 */
[----:B------:R-:W-:-:S04]  /*5f170*/  ULDC UR8, c[0x0][0x22c] ;  /* 0x00008b0000087ab9 */ /* 0x000fc80000000800 */
[----:B------:R3:W-:Y:S01]  /*5f180*/  @P6 STG.E desc[UR6][R16.64], R107 ;  /* 0x0000006b10006986 */ /* 0x0007e2000c101906 */
[----:B------:R-:W-:Y:S01]  /*5f190*/  ISETP.LT.AND P4, PT, R7, UR4, !P0 ;  /* 0x0000000407007c0c */ /* 0x000fe2000c781270 */
[----:B------:R-:W-:-:S04]  /*5f1a0*/  IMAD.WIDE R18, R228, 0x4, R4 ;  /* 0x00000004e4127825 */ /* 0x000fc800078e0204 */
[----:B--2---:R-:W-:-:S04]  /*5f1b0*/  IMAD.WIDE R10, R229, 0x4, R2 ;  /* 0x00000004e50a7825 */ /* 0x004fc800078e0202 */
[----:B-1----:R-:W-:Y:S02]  /*5f1c0*/  IMAD.WIDE R12, R229, 0x4, R4 ;  /* 0x00000004e50c7825 */ /* 0x002fe400078e0204 */
[----:B------:R-:W2:Y:S02]  /*5f1d0*/  LDL.LU R229, [R1+0x15f0] ;  /* 0x0015f00001e57983 */ /* 0x000ea40000300800 */
[----:B----4-:R-:W-:-:S04]  /*5f1e0*/  IMAD.WIDE R14, R166, 0x4, R2 ;  /* 0x00000004a60e7825 */ /* 0x010fc800078e0202 */
[--C-:B---3--:R-:W-:Y:S02]  /*5f1f0*/  IMAD.WIDE R16, R166, 0x4, R4.reuse ;  /* 0x00000004a6107825 */ /* 0x108fe400078e0204 */
[----:B------:R-:W3:Y:S04]  /*5f200*/  LDL.LU R166, [R1+0x15e8] ;  /* 0x0015e80001a67983 */ /* 0x000ee80000300800 */
[----:B------:R1:W-:Y:S04]  /*5f210*/  @P5 STG.E desc[UR6][R18.64], R103 ;  /* 0x0000006712005986 */ /* 0x0003e8000c101906 */
[----:B------:R4:W-:Y:S04]  /*5f220*/  @P4 STG.E desc[UR6][R10.64], R96 ;  /* 0x000000600a004986 */ /* 0x0009e8000c101906 */
[----:B------:R-:W3:Y:S01]  /*5f230*/  LDL.LU R228, [R1+0x15e0] ;  /* 0x0015e00001e47983 */ /* 0x000ee20000300800 */
[----:B-1----:R-:W-:-:S04]  /*5f240*/  IMAD.WIDE R18, R167, 0x4, R4 ;  /* 0x00000004a7127825 */ /* 0x002fc800078e0204 */
[----:B----4-:R-:W-:Y:S02]  /*5f250*/  IMAD.WIDE R10, R167, 0x4, R2 ;  /* 0x00000004a70a7825 */ /* 0x010fe400078e0202 */
[----:B------:R-:W4:Y:S02]  /*5f260*/  LDL.LU R167, [R1+0x15d8] ;  /* 0x0015d80001a77983 */ /* 0x000f240000300800 */
[----:B------:R-:W-:Y:S01]  /*5f270*/  VIADD R0, R6, 0x1e1 ;  /* 0x000001e106007836 */ /* 0x000fe20000000000 */
[----:B------:R-:W-:-:S04]  /*5f280*/  ISETP.LT.AND P0, PT, R8, UR4, !P0 ;  /* 0x0000000408007c0c */ /* 0x000fc8000c701270 */
[----:B------:R-:W-:Y:S01]  /*5f290*/  ISETP.GE.AND P3, PT, R0, UR8, PT ;  /* 0x0000000800007c0c */ /* 0x000fe2000bf66270 */
[----:B------:R-:W-:Y:S01]  /*5f2a0*/  VIADD R0, R6, 0x1e2 ;  /* 0x000001e206007836 */ /* 0x000fe20000000000 */
[----:B------:R-:W-:Y:S02]  /*5f2b0*/  ULDC UR8, c[0x0][0x22c] ;  /* 0x00008b0000087ab9 */ /* 0x000fe40000000800 */
[----:B------:R-:W-:Y:S02]  /*5f2c0*/  ISETP.LT.AND P5, PT, R7, UR4, !P3 ;  /* 0x0000000407007c0c */ /* 0x000fe4000dfa1270 */
[----:B------:R-:W-:Y:S01]  /*5f2d0*/  ISETP.GE.AND P6, PT, R0, UR8, PT ;  /* 0x0000000800007c0c */ /* 0x000fe2000bfc6270 */
[----:B------:R-:W-:Y:S01]  /*5f2e0*/  VIADD R0, R6, 0x1e3 ;  /* 0x000001e306007836 */ /* 0x000fe20000000000 */
[----:B------:R-:W-:Y:S01]  /*5f2f0*/  ULDC UR8, c[0x0][0x22c] ;  /* 0x00008b0000087ab9 */ /* 0x000fe20000000800 */
[----:B------:R1:W-:Y:S01]  /*5f300*/  @P0 STG.E desc[UR6][R12.64], R108 ;  /* 0x0000006c0c000986 */ /* 0x0003e2000c101906 */
[----:B------:R-:W-:-:S02]  /*5f310*/  ISETP.LT.AND P3, PT, R8, UR4, !P3 ;  /* 0x0000000408007c0c */ /* 0x000fc4000df61270 */
[----:B------:R-:W-:Y:S02]  /*5f320*/  ISETP.GE.AND P0, PT, R0, UR8, PT ;  /* 0x0000000800007c0c */ /* 0x000fe4000bf06270 */
[----:B------:R-:W-:-:S03]  /*5f330*/  ISETP.LT.AND P4, PT, R7, UR4, !P6 ;  /* 0x0000000407007c0c */ /* 0x000fc6000f781270 */
[----:B------:R1:W-:Y:S01]  /*5f340*/  @P5 STG.E desc[UR6][R14.64], R120 ;  /* 0x000000780e005986 */ /* 0x0003e2000c101906 */
[----:B------:R-:W-:Y:S01]  /*5f350*/  ISETP.LT.AND P6, PT, R8, UR4, !P6 ;  /* 0x0000000408007c0c */ /* 0x000fe2000f7c1270 */
[----:B------:R-:W-:Y:S01]  /*5f360*/  VIADD R0, R6, 0x1e4 ;  /* 0x000001e406007836 */ /* 0x000fe20000000000 */
[----:B------:R-:W-:Y:S01]  /*5f370*/  ISETP.LT.AND P5, PT, R7, UR4, !P0 ;  /* 0x0000000407007c0c */ /* 0x000fe2000c7a1270 */
[----:B-1----:R-:W-:Y:S01]  /*5f380*/  IMAD.WIDE R12, R165, 0x4, R2 ;  /* 0x00000004a50c7825 */ /* 0x002fe200078e0202 */
[----:B------:R-:W-:Y:S01]  /*5f390*/  ISETP.LT.AND P0, PT, R8, UR4, !P0 ;  /* 0x0000000408007c0c */ /* 0x000fe2000c701270 */
[----:B------:R-:W-:Y:S01]  /*5f3a0*/  @P3 STG.E desc[UR6][R16.64], R116 ;  /* 0x0000007410003986 */ /* 0x000fe2000c101906 */
[----:B------:R-:W-:-:S03]  /*5f3b0*/  ULDC UR8, c[0x0][0x22c] ;  /* 0x00008b0000087ab9 */ /* 0x000fc60000000800 */
[----:B------:R2:W-:Y:S01]  /*5f3c0*/  @P4 STG.E desc[UR6][R10.64], R97 ;  /* 0x000000610a004986 */ /* 0x0005e2000c101906 */
[----:B------:R-:W-:-:S03]  /*5f3d0*/  IMAD.WIDE R14, R165, 0x4, R4 ;  /* 0x00000004a50e7825 */ /* 0x000fc600078e0204 */
[----:B------:R-:W4:Y:S01]  /*5f3e0*/  LDL.LU R165, [R1+0x15cc] ;  /* 0x0015cc0001a57983 */ /* 0x000f220000300800 */
[----:B------:R-:W-:-:S03]  /*5f3f0*/  ISETP.GE.AND P3, PT, R0, UR8, PT ;  /* 0x0000000800007c0c */ /* 0x000fc6000bf66270 */
[----:B------:R-:W-:Y:S01]  /*5f400*/  @P6 STG.E desc[UR6][R18.64], R109 ;  /* 0x0000006d12006986 */ /* 0x000fe2000c101906 */
[----:B--2---:R-:W-:-:S03]  /*5f410*/  IMAD.WIDE R10, R229, 0x4, R2 ;  /* 0x00000004e50a7825 */ /* 0x004fc600078e0202 */
[----:B------:R3:W-:Y:S01]  /*5f420*/  @P5 STG.E desc[UR6][R12.64], R121 ;  /* 0x000000790c005986 */ /* 0x0007e2000c101906 */
[----:B------:R-:W-:Y:S01]  /*5f430*/  ULDC UR8, c[0x0][0x22c] ;  /* 0x00008b0000087ab9 */ /* 0x000fe20000000800 */
[----:B------:R-:W-:Y:S02]  /*5f440*/  IMAD.WIDE R16, R229, 0x4, R4 ;  /* 0x00000004e5107825 */ /* 0x000fe400078e0204 */
[----:B------:R1:W-:Y:S04]  /*5f450*/  @P0 STG.E desc[UR6][R14.64], R117 ;  /* 0x000000750e000986 */ /* 0x0003e8000c101906 */
[----:B------:R-:W2:Y:S01]  /*5f460*/  LDL.LU R229, [R1+0x15c0] ;  /* 0x0015c00001e57983 */ /* 0x000ea20000300800 */
[----:B------:R-:W-:Y:S02]  /*5f470*/  ISETP.LT.AND P6, PT, R7, UR4, !P3 ;  /* 0x0000000407007c0c */ /* 0x000fe4000dfc1270 */
[----:B------:R-:W-:Y:S01]  /*5f480*/  ISETP.LT.AND P3, PT, R8, UR4, !P3 ;  /* 0x0000000408007c0c */ /* 0x000fe2000df61270 */
[----:B---3--:R-:W-:-:S04]  /*5f490*/  IMAD.WIDE R12, R166, 0x4, R2 ;  /* 0x00000004a60c7825 */ /* 0x008fc800078e0202 */
[--C-:B-1----:R-:W-:Y:S02]  /*5f4a0*/  IMAD.WIDE R14, R166, 0x4, R4.reuse ;  /* 0x00000004a60e7825 */ /* 0x102fe400078e0204 */
[----:B------:R-:W3:Y:S04]  /*5f4b0*/  LDL.LU R166, [R1+0x15bc] ;  /* 0x0015bc0001a67983 */ /* 0x000ee80000300800 */
[----:B------:R-:W-:Y:S04]  /*5f4c0*/  @P6 STG.E desc[UR6][R10.64], R98 ;  /* 0x000000620a006986 */ /* 0x000fe8000c101906 */
[----:B------:R1:W-:Y:S01]  /*5f4d0*/  @P3 STG.E desc[UR6][R16.64], R110 ;  /* 0x0000006e10003986 */ /* 0x0003e2000c101906 */
[----:B----4-:R-:W-:-:S04]  /*5f4e0*/  IMAD.WIDE R22, R167, 0x4, R4 ;  /* 0x00000004a7167825 */ /* 0x010fc800078e0204 */
[----:B-1----:R-:W-:Y:S02]  /*5f4f0*/  IMAD.WIDE R16, R167, 0x4, R2 ;  /* 0x00000004a7107825 */ /* 0x002fe400078e0202 */
        /* <DEDUP_REMOVED lines=11> */
[----:B------:R-:W-:-:S02]  /*5f5b0*/  IMAD.WIDE R18, R228, 0x4, R2 ;  /* 0x00000004e4127825 */ /* 0x000fc400078e0202 */
[----:B------:R-:W-:Y:S02]  /*5f5c0*/  ISETP.GE.AND P3, PT, R0, UR8, PT ;  /* 0x0000000800007c0c */ /* 0x000fe4000bf66270 */
[C---:B------:R-:W-:Y:S01]  /*5f5d0*/  ISETP.LT.AND P5, PT, R8.reuse, UR4, !P5 ;  /* 0x0000000408007c0c */ /* 0x040fe2000efa1270 */
[----:B------:R1:W-:Y:S01]  /*5f5e0*/  @P0 STG.E desc[UR6][R12.64], R122 ;  /* 0x0000007a0c000986 */ /* 0x0003e2000c101906 */
[C---:B------:R-:W-:Y:S02]  /*5f5f0*/  ISETP.LT.AND P0, PT, R7.reuse, UR4, !P3 ;  /* 0x0000000407007c0c */ /* 0x040fe4000df01270 */
[----:B------:R-:W-:Y:S01]  /*5f600*/  ISETP.LT.AND P3, PT, R8, UR4, !P3 ;  /* 0x0000000408007c0c */ /* 0x000fe2000df61270 */
[----:B------:R-:W-:Y:S04]  /*5f610*/  @P4 STG.E desc[UR6][R14.64], R118 ;  /* 0x000000760e004986 */ /* 0x000fe8000c101906 */
[----:B------:R-:W-:Y:S01]  /*5f620*/  @P6 STG.E desc[UR6][R18.64], R99 ;  /* 0x0000006312006986 */ /* 0x000fe2000c101906 */
[----:B------:R-:W-:Y:S01]  /*5f630*/  ISETP.LT.AND P6, PT, R7, UR4, !P1 ;  /* 0x0000000407007c0c */ /* 0x000fe2000cfc1270 */
[----:B------:R-:W-:-:S02]  /*5f640*/  IMAD.WIDE R10, R228, 0x4, R4 ;  /* 0x00000004e40a7825 */ /* 0x000fc400078e0204 */
[----:B------:R-:W4:Y:S02]  /*5f650*/  LDL.LU R228, [R1+0x15a4] ;  /* 0x0015a40001e47983 */ /* 0x000f240000300800 */
[C---:B-1----:R-:W-:Y:S02]  /*5f660*/  IMAD.WIDE R12, R165.reuse, 0x4, R2 ;  /* 0x00000004a50c7825 */ /* 0x042fe400078e0202 */
[----:B------:R1:W-:Y:S04]  /*5f670*/  @P5 STG.E desc[UR6][R10.64], R111 ;  /* 0x0000006f0a005986 */ /* 0x0003e8000c101906 */
[----:B------:R2:W-:Y:S04]  /*5f680*/  @P0 STG.E desc[UR6][R16.64], R123 ;  /* 0x0000007b10000986 */ /* 0x0005e8000c101906 */
[----:B------:R-:W-:Y:S04]  /*5f690*/  @P3 STG.E desc[UR6][R22.64], R119 ;  /* 0x0000007716003986 */ /* 0x000fe8000c101906 */
[----:B------:R3:W-:Y:S01]  /*5f6a0*/  @P6 STG.E desc[UR6][R12.64], R112 ;  /* 0x000000700c006986 */ /* 0x0007e2000c101906 */
[----:B-1----:R-:W-:Y:S01]  /*5f6b0*/  IMAD.WIDE R10, R165, 0x4, R4 ;  /* 0x00000004a50a7825 */ /* 0x002fe200078e0204 */
[----:B------:R-:W-:-:S02]  /*5f6c0*/  ISETP.LT.AND P1, PT, R8, UR4, !P1 ;  /* 0x0000000408007c0c */ /* 0x000fc4000cf21270 */
[----:B------:R-:W-:-:S11]  /*5f6d0*/  ISETP.LT.AND P0, PT, R7, UR4, !P2 ;  /* 0x0000000407007c0c */ /* 0x000fd6000d701270 */
[----:B------:R4:W-:Y:S01]  /*5f6e0*/  @P1 STG.E desc[UR6][R10.64], R124 ;  /* 0x0000007c0a001986 */ /* 0x0009e2000c101906 */
[----:B--2---:R-:W-:-:S04]  /*5f6f0*/  IMAD.WIDE R14, R229, 0x4, R2 ;  /* 0x00000004e50e7825 */ /* 0x004fc800078e0202 */
[----:B------:R-:W-:Y:S02]  /*5f700*/  IMAD.WIDE R16, R229, 0x4, R4 ;  /* 0x00000004e5107825 */ /* 0x000fe400078e0204 */
[----:B------:R-:W2:Y:S04]  /*5f710*/  LDL.LU R229, [R1+0x159c] ;  /* 0x00159c0001e57983 */ /* 0x000ea80000300800 */
[----:B------:R-:W2:Y:S01]  /*5f720*/  LDL.LU R165, [R1+0x1594] ;  /* 0x0015940001a57983 */ /* 0x000ea20000300800 */
[----:B---3--:R-:W-:-:S04]  /*5f730*/  IMAD.WIDE R18, R166, 0x4, R2 ;  /* 0x00000004a6127825 */ /* 0x008fc800078e0202 */
[----:B------:R-:W-:Y:S02]  /*5f740*/  IMAD.WIDE R12, R166, 0x4, R4 ;  /* 0x00000004a60c7825 */ /* 0x000fe400078e0204 */
[----:B------:R-:W3:Y:S04]  /*5f750*/  LDL.LU R166, [R1+0x158c] ;  /* 0x00158c0001a67983 */ /* 0x000ee80000300800 */
[----:B------:R1:W-:Y:S01]  /*5f760*/  @P0 STG.E desc[UR6][R14.64], R136 ;  /* 0x000000880e000986 */ /* 0x0003e2000c101906 */
[----:B----4-:R-:W-:-:S04]  /*5f770*/  IMAD.WIDE R10, R167, 0x4, R2 ;  /* 0x00000004a70a7825 */ /* 0x010fc800078e0202 */
[----:B-1----:R-:W-:Y:S02]  /*5f780*/  IMAD.WIDE R14, R167, 0x4, R4 ;  /* 0x00000004a70e7825 */ /* 0x002fe400078e0204 */
[----:B------:R-:W4:Y:S01]  /*5f790*/  LDL.LU R167, [R1+0x1580] ;  /* 0x0015800001a77983 */ /* 0x000f220000300800 */
[----:B------:R-:W-:Y:S01]  /*5f7a0*/  ISETP.GE.AND P4, PT, R9, UR5, PT ;  /* 0x0000000509007c0c */ /* 0x000fe2000bf86270 */
[----:B------:R-:W-:Y:S01]  /*5f7b0*/  VIADD R0, R6, 0x1eb ;  /* 0x000001eb06007836 */ /* 0x000fe20000000000 */
[----:B------:R-:W-:Y:S02]  /*5f7c0*/  ISETP.LT.AND P2, PT, R8, UR4, !P2 ;  /* 0x0000000408007c0c */ /* 0x000fe4000d741270 */
[----:B------:R-:W-:Y:S02]  /*5f7d0*/  ISETP.LT.AND P3, PT, R7, UR4, !P4 ;  /* 0x0000000407007c0c */ /* 0x000fe4000e761270 */
[----:B------:R-:W-:Y:S01]  /*5f7e0*/  ISETP.GE.AND P5, PT, R0, UR5, PT ;  /* 0x0000000500007c0c */ /* 0x000fe2000bfa6270 */
[----:B------:R-:W-:Y:S01]  /*5f7f0*/  VIADD R0, R6, 0x1ec ;  /* 0x000001ec06007836 */ /* 0x000fe20000000000 */
[----:B------:R-:W-:-:S04]  /*5f800*/  ISETP.LT.AND P4, PT, R8, UR4, !P4 ;  /* 0x0000000408007c0c */ /* 0x000fc8000e781270 */
[----:B------:R-:W-:-:S03]  /*5f810*/  ISETP.GE.AND P6, PT, R0, UR5, PT ;  /* 0x0000000500007c0c */ /* 0x000fc6000bfc6270 */
[----:B------:R1:W-:Y:S01]  /*5f820*/  @P2 STG.E desc[UR6][R16.64], R132 ;  /* 0x0000008410002986 */ /* 0x0003e2000c101906 */
[C---:B------:R-:W-:Y:S02]  /*5f830*/  ISETP.LT.AND P2, PT, R7.reuse, UR4, !P5 ;  /* 0x0000000407007c0c */ /* 0x040fe4000ef41270 */
[----:B------:R-:W-:Y:S01]  /*5f840*/  ISETP.LT.AND P5, PT, R8, UR4, !P5 ;  /* 0x0000000408007c0c */ /* 0x000fe2000efa1270 */
[----:B------:R-:W-:Y:S01]  /*5f850*/  @P3 STG.E desc[UR6][R18.64], R113 ;  /* 0x0000007112003986 */ /* 0x000fe2000c101906 */
[----:B------:R-:W-:Y:S01]  /*5f860*/  ISETP.LT.AND P3, PT, R7, UR4, !P6 ;  /* 0x0000000407007c0c */ /* 0x000fe2000f761270 */
[C---:B------:R-:W-:Y:S02]  /*5f870*/  VIADD R0, R6.reuse, 0x1ed ;  /* 0x000001ed06007836 */ /* 0x040fe40000000000 */
[----:B------:R-:W-:Y:S01]  /*5f880*/  VIADD R9, R6, 0x1ee ;  /* 0x000001ee06097836 */ /* 0x000fe20000000000 */
[----:B------:R1:W-:Y:S02]  /*5f890*/  @P4 STG.E desc[UR6][R12.64], R125 ;  /* 0x0000007d0c004986 */ /* 0x0003e4000c101906 */
[----:B-1----:R-:W-:-:S03]  /*5f8a0*/  IMAD.WIDE R16, R228, 0x4, R2 ;  /* 0x00000004e4107825 */ /* 0x002fc600078e0202 */
[----:B------:R-:W-:Y:S01]  /*5f8b0*/  @P2 STG.E desc[UR6][R10.64], R137 ;  /* 0x000000890a002986 */ /* 0x000fe2000c101906 */
[----:B------:R-:W-:-:S03]  /*5f8c0*/  ISETP.GE.AND P1, PT, R0, UR5, PT ;  /* 0x0000000500007c0c */ /* 0x000fc6000bf26270 */
[----:B------:R3:W-:Y:S01]  /*5f8d0*/  @P5 STG.E desc[UR6][R14.64], R133 ;  /* 0x000000850e005986 */ /* 0x0007e2000c101906 */
[----:B------:R-:W-:-:S03]  /*5f8e0*/  IMAD.WIDE R12, R228, 0x4, R4 ;  /* 0x00000004e40c7825 */ /* 0x000fc600078e0204 */
[----:B------:R1:W-:Y:S01]  /*5f8f0*/  @P3 STG.E desc[UR6][R16.64], R114 ;  /* 0x0000007210003986 */ /* 0x0003e2000c101906 */
[----:B------:R-:W-:Y:S02]  /*5f900*/  ISETP.GE.AND P0, PT, R9, UR5, PT ;  /* 0x0000000509007c0c */ /* 0x000fe4000bf06270 */
[C---:B------:R-:W-:Y:S02]  /*5f910*/  ISETP.LT.AND P6, PT, R8.reuse, UR4, !P6 ;  /* 0x0000000408007c0c */ /* 0x040fe4000f7c1270 */
[C---:B------:R-:W-:Y:S02]  /*5f920*/  ISETP.LT.AND P2, PT, R7.reuse, UR4, !P1 ;  /* 0x0000000407007c0c */ /* 0x040fe4000cf41270 */
[----:B------:R-:W-:Y:S02]  /*5f930*/  ISETP.LT.AND P1, PT, R8, UR4, !P1 ;  /* 0x0000000408007c0c */ /* 0x000fe4000cf21270 */
[----:B------:R-:W-:-:S07]  /*5f940*/  ISETP.LT.AND P5, PT, R7, UR4, !P0 ;  /* 0x0000000407007c0c */ /* 0x000fce000c7a1270 */
[----:B------:R-:W-:Y:S01]  /*5f950*/  @P6 STG.E desc[UR6][R12.64], R126 ;  /* 0x0000007e0c006986 */ /* 0x000fe2000c101906 */
[----:B--2---:R-:W-:-:S04]  /*5f960*/  IMAD.WIDE R18, R229, 0x4, R2 ;  /* 0x00000004e5127825 */ /* 0x004fc800078e0202 */
[----:B------:R-:W-:Y:S02]  /*5f970*/  IMAD.WIDE R22, R229, 0x4, R4 ;  /* 0x00000004e5167825 */ /* 0x000fe400078e0204 */
[----:B------:R-:W2:Y:S04]  /*5f980*/  LDL.LU R229, [R1+0x1574] ;  /* 0x0015740001e57983 */ /* 0x000ea80000300800 */
[----:B------:R-:W2:Y:S01]  /*5f990*/  LDL.LU R228, [R1+0x1570] ;  /* 0x0015700001e47983 */ /* 0x000ea20000300800 */
[----:B---3--:R-:W-:-:S04]  /*5f9a0*/  IMAD.WIDE R14, R166, 0x4, R2 ;  /* 0x00000004a60e7825 */ /* 0x008fc800078e0202 */
[----:B-1----:R-:W-:Y:S02]  /*5f9b0*/  IMAD.WIDE R16, R166, 0x4, R4 ;  /* 0x00000004a6107825 */ /* 0x002fe400078e0204 */
[----:B------:R-:W3:Y:S02]  /*5f9c0*/  LDL.LU R166, [R1+0x1564] ;  /* 0x0015640001a67983 */ /* 0x000ee40000300800 */
[--C-:B------:R-:W-:Y:S02]  /*5f9d0*/  IMAD.WIDE R10, R165, 0x4, R2.reuse ;  /* 0x00000004a50a7825 */ /* 0x100fe400078e0202 */
[----:B------:R4:W-:Y:S04]  /*5f9e0*/  @P2 STG.E desc[UR6][R18.64], R138 ;  /* 0x0000008a12002986 */ /* 0x0009e8000c101906 */
[----:B------:R-:W-:Y:S04]  /*5f9f0*/  @P1 STG.E desc[UR6][R22.64], R134 ;  /* 0x0000008616001986 */ /* 0x000fe8000c101906 */
[----:B------:R1:W-:Y:S01]  /*5fa00*/  @P5 STG.E desc[UR6][R10.64], R115 ;  /* 0x000000730a005986 */ /* 0x0003e2000c101906 */
[----:B----4-:R-:W-:-:S04]  /*5fa10*/  IMAD.WIDE R18, R167, 0x4, R2 ;  /* 0x00000004a7127825 */ /* 0x010fc800078e0202 */
[----:B-1----:R-:W-:Y:S02]  /*5fa20*/  IMAD.WIDE R10, R167, 0x4, R4 ;  /* 0x00000004a70a7825 */ /* 0x002fe400078e0204 */
[----:B------:R-:W4:Y:S02]  /*5fa30*/  LDL.LU R167, [R1+0x1558] ;  /* 0x0015580001a77983 */ /* 0x000f240000300800 */
[C---:B------:R-:W-:Y:S02]  /*5fa40*/  VIADD R0, R6.reuse, 0x1ef ;  /* 0x000001ef06007836 */ /* 0x040fe40000000000 */
[----:B------:R-:W-:-:S03]  /*5fa50*/  VIADD R9, R6, 0x1f0 ;  /* 0x000001f006097836 */ /* 0x000fc60000000000 */
[----:B------:R-:W-:Y:S02]  /*5fa60*/  ISETP.GE.AND P4, PT, R0, UR5, PT ;  /* 0x0000000500007c0c */ /* 0x000fe4000bf86270 */
[----:B------:R-:W-:Y:S02]  /*5fa70*/  ISETP.GE.AND P3, PT, R9, UR5, PT ;  /* 0x0000000509007c0c */ /* 0x000fe4000bf66270 */
[C---:B------:R-:W-:Y:S02]  /*5fa80*/  ISETP.LT.AND P0, PT, R8.reuse, UR4, !P0 ;  /* 0x0000000408007c0c */ /* 0x040fe4000c701270 */
[C---:B------:R-:W-:Y:S02]  /*5fa90*/  ISETP.LT.AND P1, PT, R7.reuse, UR4, !P4 ;  /* 0x0000000407007c0c */ /* 0x040fe4000e721270 */
[----:B------:R-:W-:Y:S02]  /*5faa0*/  ISETP.LT.AND P4, PT, R8, UR4, !P4 ;  /* 0x0000000408007c0c */ /* 0x000fe4000e781270 */
[----:B------:R-:W-:Y:S01]  /*5fab0*/  ISETP.LT.AND P2, PT, R7, UR4, !P3 ;  /* 0x0000000407007c0c */ /* 0x000fe2000df41270 */
[----:B------:R-:W-:-:S02]  /*5fac0*/  VIADD R0, R6, 0x1f1 ;  /* 0x000001f106007836 */ /* 0x000fc40000000000 */
[----:B------:R-:W-:Y:S02]  /*5fad0*/  IMAD.WIDE R12, R165, 0x4, R4 ;  /* 0x00000004a50c7825 */ /* 0x000fe400078e0204 */
[----:B------:R-:W4:Y:S01]  /*5fae0*/  LDL.LU R165, [R1+0x1550] ;  /* 0x0015500001a57983 */ /* 0x000f220000300800 */
[----:B------:R-:W-:Y:S01]  /*5faf0*/  ISETP.GE.AND P6, PT, R0, UR5, PT ;  /* 0x0000000500007c0c */ /* 0x000fe2000bfc6270 */
[----:B------:R-:W-:Y:S02]  /*5fb00*/  VIADD R0, R6, 0x1f2 ;  /* 0x000001f206007836 */ /* 0x000fe40000000000 */
[----:B------:R2:W-:Y:S01]  /*5fb10*/  @P0 STG.E desc[UR6][R12.64], R127 ;  /* 0x0000007f0c000986 */ /* 0x0005e2000c101906 */
[----:B------:R-:W-:-:S03]  /*5fb20*/  ISETP.LT.AND P3, PT, R8, UR4, !P3 ;  /* 0x0000000408007c0c */ /* 0x000fc6000df61270 */
[----:B------:R1:W-:Y:S01]  /*5fb30*/  @P1 STG.E desc[UR6][R14.64], R139 ;  /* 0x0000008b0e001986 */ /* 0x0003e2000c101906 */
[----:B------:R-:W-:-:S03]  /*5fb40*/  ISETP.GE.AND P5, PT, R0, UR5, PT ;  /* 0x0000000500007c0c */ /* 0x000fc6000bfa6270 */
[----:B------:R-:W-:Y:S04]  /*5fb50*/  @P4 STG.E desc[UR6][R16.64], R135 ;  /* 0x0000008710004986 */ /* 0x000fe8000c101906 */
[----:B------:R3:W-:Y:S01]  /*5fb60*/  @P2 STG.E desc[UR6][R18.64], R128 ;  /* 0x0000008012002986 */ /* 0x0007e2000c101906 */
[C---:B------:R-:W-:Y:S02]  /*5fb70*/  ISETP.LT.AND P2, PT, R7.reuse, UR4, !P6 ;  /* 0x0000000407007c0c */ /* 0x040fe4000f741270 */
[C---:B------:R-:W-:Y:S02]  /*5fb80*/  ISETP.LT.AND P6, PT, R8.reuse, UR4, !P6 ;  /* 0x0000000408007c0c */ /* 0x040fe4000f7c1270 */
[----:B------:R-:W-:Y:S02]  /*5fb90*/  ISETP.LT.AND P4, PT, R7, UR4, !P5 ;  /* 0x0000000407007c0c */ /* 0x000fe4000ef81270 */
[----:B------:R-:W-:Y:S01]  /*5fba0*/  ISETP.LT.AND P5, PT, R8, UR4, !P5 ;  /* 0x0000000408007c0c */ /* 0x000fe2000efa1270 */
[----:B------:R3:W-:Y:S01]  /*5fbb0*/  @P3 STG.E desc[UR6][R10.64], R140 ;  /* 0x0000008c0a003986 */ /* 0x0007e2000c101906 */
[----:B--2---:R-:W-:-:S04]  /*5fbc0*/  IMAD.WIDE R12, R229, 0x4, R2 ;  /* 0x00000004e50c7825 */ /* 0x004fc800078e0202 */
[----:B-1----:R-:W-:Y:S02]  /*5fbd0*/  IMAD.WIDE R14, R229, 0x4, R4 ;  /* 0x00000004e50e7825 */ /* 0x002fe400078e0204 */
[----:B------:R-:W2:Y:S02]  /*5fbe0*/  LDL.LU R229, [R1+0x1548] ;  /* 0x0015480001e57983 */ /* 0x000ea40000300800 */
[----:B---3--:R-:W-:-:S04]  /*5fbf0*/  IMAD.WIDE R18, R166, 0x4, R2 ;  /* 0x00000004a6127825 */ /* 0x008fc800078e0202 */
[----:B------:R-:W-:Y:S02]  /*5fc00*/  IMAD.WIDE R22, R166, 0x4, R4 ;  /* 0x00000004a6167825 */ /* 0x000fe400078e0204 */
[----:B------:R-:W3:Y:S02]  /*5fc10*/  LDL.LU R166, [R1+0x1540] ;  /* 0x0015400001a67983 */ /* 0x000ee40000300800 */
[C---:B------:R-:W-:Y:S02]  /*5fc20*/  IMAD.WIDE R16, R228.reuse, 0x4, R2 ;  /* 0x00000004e4107825 */ /* 0x040fe400078e0202 */
[----:B------:R4:W-:Y:S02]  /*5fc30*/  @P2 STG.E desc[UR6][R12.64], R152 ;  /* 0x000000980c002986 */ /* 0x0009e4000c101906 */
[----:B------:R-:W-:Y:S02]  /*5fc40*/  IMAD.WIDE R10, R228, 0x4, R4 ;  /* 0x00000004e40a7825 */ /* 0x000fe400078e0204 */
[----:B------:R-:W-:Y:S04]  /*5fc50*/  @P6 STG.E desc[UR6][R14.64], R156 ;  /* 0x0000009c0e006986 */ /* 0x000fe8000c101906 */
[----:B------:R-:W-:Y:S04]  /*5fc60*/  @P4 STG.E desc[UR6][R16.64], R129 ;  /* 0x0000008110004986 */ /* 0x000fe8000c101906 */
[----:B------:R1:W-:Y:S04]  /*5fc70*/  @P5 STG.E desc[UR6][R10.64], R141 ;  /* 0x0000008d0a005986 */ /* 0x0003e8000c101906 */
[----:B------:R-:W3:Y:S01]  /*5fc80*/  LDL.LU R228, [R1+0x1534] ;  /* 0x0015340001e47983 */ /* 0x000ee20000300800 */
[----:B----4-:R-:W-:-:S04]  /*5fc90*/  IMAD.WIDE R12, R167, 0x4, R2 ;  /* 0x00000004a70c7825 */ /* 0x010fc800078e0202 */
[----:B-1----:R-:W-:Y:S02]  /*5fca0*/  IMAD.WIDE R10, R167, 0x4, R4 ;  /* 0x00000004a70a7825 */ /* 0x002fe400078e0204 */
[----:B------:R-:W4:Y:S02]  /*5fcb0*/  LDL.LU R167, [R1+0x1528] ;  /* 0x0015280001a77983 */ /* 0x000f240000300800 */
[----:B------:R-:W-:-:S05]  /*5fcc0*/  VIADD R0, R6, 0x1f3 ;  /* 0x000001f306007836 */ /* 0x000fca0000000000 */
[----:B------:R-:W-:Y:S01]  /*5fcd0*/  ISETP.GE.AND P0, PT, R0, UR5, PT ;  /* 0x0000000500007c0c */ /* 0x000fe2000bf06270 */
[----:B------:R-:W-:-:S03]  /*5fce0*/  VIADD R9, R6, 0x1f4 ;  /* 0x000001f406097836 */ /* 0x000fc60000000000 */
[----:B------:R-:W-:Y:S01]  /*5fcf0*/  ISETP.LT.AND P2, PT, R7, UR4, !P0 ;  /* 0x0000000407007c0c */ /* 0x000fe2000c741270 */
[----:B------:R-:W-:Y:S01]  /*5fd00*/  VIADD R0, R6, 0x1f5 ;  /* 0x000001f506007836 */ /* 0x000fe20000000000 */
[----:B------:R-:W-:Y:S02]  /*5fd10*/  ISETP.GE.AND P1, PT, R9, UR5, PT ;  /* 0x0000000509007c0c */ /* 0x000fe4000bf26270 */
[----:B------:R-:W-:Y:S02]  /*5fd20*/  ISETP.LT.AND P0, PT, R8, UR4, !P0 ;  /* 0x0000000408007c0c */ /* 0x000fe4000c701270 */
[----:B------:R-:W-:Y:S02]  /*5fd30*/  ISETP.GE.AND P3, PT, R0, UR5, PT ;  /* 0x0000000500007c0c */ /* 0x000fe4000bf66270 */
[----:B------:R-:W-:Y:S02]  /*5fd40*/  ISETP.LT.AND P6, PT, R7, UR4, !P1 ;  /* 0x0000000407007c0c */ /* 0x000fe4000cfc1270 */
[----:B------:R-:W-:-:S03]  /*5fd50*/  ISETP.LT.AND P1, PT, R8, UR4, !P1 ;  /* 0x0000000408007c0c */ /* 0x000fc6000cf21270 */
[----:B------:R2:W-:Y:S01]  /*5fd60*/  @P2 STG.E desc[UR6][R18.64], R153 ;  /* 0x0000009912002986 */ /* 0x0005e2000c101906 */
[----:B------:R-:W-:Y:S01]  /*5fd70*/  ISETP.LT.AND P2, PT, R7, UR4, !P3 ;  /* 0x0000000407007c0c */ /* 0x000fe2000df41270 */
[----:B------:R-:W-:Y:S02]  /*5fd80*/  IMAD.WIDE R14, R165, 0x4, R2 ;  /* 0x00000004a50e7825 */ /* 0x000fe400078e0202 */
[----:B------:R-:W-:Y:S02]  /*5fd90*/  @P0 STG.E desc[UR6][R22.64], R157 ;  /* 0x0000009d16000986 */ /* 0x000fe4000c101906 */
[----:B------:R-:W-:Y:S02]  /*5fda0*/  VIADD R9, R6, 0x1f6 ;  /* 0x000001f606097836 */ /* 0x000fe40000000000 */
[----:B------:R1:W-:Y:S04]  /*5fdb0*/  @P6 STG.E desc[UR6][R12.64], R130 ;  /* 0x000000820c006986 */ /* 0x0003e8000c101906 */
[----:B------:R3:W-:Y:S01]  /*5fdc0*/  @P1 STG.E desc[UR6][R10.64], R142 ;  /* 0x0000008e0a001986 */ /* 0x0007e2000c101906 */
[----:B------:R-:W-:-:S03]  /*5fdd0*/  ISETP.GE.AND P4, PT, R9, UR5, PT ;  /* 0x0000000509007c0c */ /* 0x000fc6000bf86270 */
[----:B------:R3:W-:Y:S01]  /*5fde0*/  @P2 STG.E desc[UR6][R14.64], R154 ;  /* 0x0000009a0e002986 */ /* 0x0007e2000c101906 */
[----:B------:R-:W-:Y:S02]  /*5fdf0*/  ISETP.LT.AND P3, PT, R8, UR4, !P3 ;  /* 0x0000000408007c0c */ /* 0x000fe4000df61270 */
[----:B------:R-:W-:Y:S01]  /*5fe00*/  ISETP.LT.AND P6, PT, R7, UR4, !P4 ;  /* 0x0000000407007c0c */ /* 0x000fe2000e7c1270 */
[----:B------:R-:W-:-:S10]  /*5fe10*/  IMAD.WIDE R16, R165, 0x4, R4 ;  /* 0x00000004a5107825 */ /* 0x000fd400078e0204 */
[----:B------:R-:W-:Y:S01]  /*5fe20*/  @P3 STG.E desc[UR6][R16.64], R158 ;  /* 0x0000009e10003986 */ /* 0x000fe2000c101906 */
[----:B--2---:R-:W-:-:S04]  /*5fe30*/  IMAD.WIDE R18, R229, 0x4, R2 ;  /* 0x00000004e5127825 */ /* 0x004fc800078e0202 */
[----:B-1----:R-:W-:Y:S02]  /*5fe40*/  IMAD.WIDE R12, R229, 0x4, R4 ;  /* 0x00000004e50c7825 */ /* 0x002fe400078e0204 */
[----:B------:R-:W2:Y:S02]  /*5fe50*/  LDL.LU R229, [R1+0x1524] ;  /* 0x0015240001e57983 */ /* 0x000ea40000300800 */
[----:B---3--:R-:W-:-:S04]  /*5fe60*/  IMAD.WIDE R10, R166, 0x4, R2 ;  /* 0x00000004a60a7825 */ /* 0x008fc800078e0202 */
[----:B------:R-:W-:Y:S02]  /*5fe70*/  IMAD.WIDE R14, R166, 0x4, R4 ;  /* 0x00000004a60e7825 */ /* 0x000fe400078e0204 */
[----:B------:R-:W3:Y:S04]  /*5fe80*/  LDL.LU R166, [R1+0x1518] ;  /* 0x0015180001a67983 */ /* 0x000ee80000300800 */
[----:B------:R4:W-:Y:S02]  /*5fe90*/  @P6 STG.E desc[UR6][R18.64], R131 ;  /* 0x0000008312006986 */ /* 0x0009e4000c101906 */
[----:B----4-:R-:W-:-:S04]  /*5fea0*/  IMAD.WIDE R18, R167, 0x4, R2 ;  /* 0x00000004a7127825 */ /* 0x010fc800078e0202 */
[----:B------:R-:W-:Y:S02]  /*5feb0*/  IMAD.WIDE R20, R167, 0x4, R4 ;  /* 0x00000004a7147825 */ /* 0x000fe400078e0204 */
[----:B------:R-:W4:Y:S02]  /*5fec0*/  LDL.LU R167, [R1+0x1748] ;  /* 0x0017480001a77983 */ /* 0x000f240000300800 */
[----:B------:R-:W-:Y:S01]  /*5fed0*/  VIADD R0, R6, 0x1f7 ;  /* 0x000001f706007836 */ /* 0x000fe20000000000 */
[----:B------:R-:W-:-:S04]  /*5fee0*/  ISETP.LT.AND P4, PT, R8, UR4, !P4 ;  /* 0x0000000408007c0c */ /* 0x000fc8000e781270 */
[----:B------:R-:W-:Y:S01]  /*5fef0*/  ISETP.GE.AND P5, PT, R0, UR5, PT ;  /* 0x0000000500007c0c */ /* 0x000fe2000bfa6270 */
[----:B------:R-:W-:-:S05]  /*5ff00*/  VIADD R0, R6, 0x1f8 ;  /* 0x000001f806007836 */ /* 0x000fca0000000000 */
[----:B------:R-:W-:Y:S01]  /*5ff10*/  ISETP.GE.AND P0, PT, R0, UR5, PT ;  /* 0x0000000500007c0c */ /* 0x000fe2000bf06270 */
[----:B------:R-:W-:Y:S01]  /*5ff20*/  VIADD R0, R6, 0x1f9 ;  /* 0x000001f906007836 */ /* 0x000fe20000000000 */
[C---:B------:R-:W-:Y:S02]  /*5ff30*/  ISETP.LT.AND P2, PT, R7.reuse, UR4, !P5 ;  /* 0x0000000407007c0c */ /* 0x040fe4000ef41270 */
[----:B------:R-:W-:Y:S02]  /*5ff40*/  ISETP.LT.AND P5, PT, R8, UR4, !P5 ;  /* 0x0000000408007c0c */ /* 0x000fe4000efa1270 */
[----:B------:R-:W-:Y:S01]  /*5ff50*/  ISETP.GE.AND P1, PT, R0, UR5, PT ;  /* 0x0000000500007c0c */ /* 0x000fe2000bf26270 */
[----:B------:R-:W-:Y:S01]  /*5ff60*/  VIADD R0, R6, 0x1fa ;  /* 0x000001fa06007836 */ /* 0x000fe20000000000 */
[----:B------:R-:W-:Y:S01]  /*5ff70*/  ISETP.LT.AND P6, PT, R7, UR4, !P0 ;  /* 0x0000000407007c0c */ /* 0x000fe2000c7c1270 */
[----:B------:R1:W-:Y:S01]  /*5ff80*/  @P4 STG.E desc[UR6][R12.64], R143 ;  /* 0x0000008f0c004986 */ /* 0x0003e2000c101906 */
[----:B------:R-:W-:-:S02]  /*5ff90*/  ISETP.LT.AND P0, PT, R8, UR4, !P0 ;  /* 0x0000000408007c0c */ /* 0x000fc4000c701270 */
[----:B------:R-:W-:Y:S02]  /*5ffa0*/  ISETP.LT.AND P4, PT, R7, UR4, !P1 ;  /* 0x0000000407007c0c */ /* 0x000fe4000cf81270 */
[----:B------:R-:W-:Y:S02]  /*5ffb0*/  ISETP.LT.AND P1, PT, R8, UR4, !P1 ;  /* 0x0000000408007c0c */ /* 0x000fe4000cf21270 */
[----:B------:R-:W-:Y:S01]  /*5ffc0*/  ISETP.GE.AND P3, PT, R0, UR5, PT ;  /* 0x0000000500007c0c */ /* 0x000fe2000bf66270 */
[----:B------:R-:W-:Y:S01]  /*5ffd0*/  VIADD R0, R6, 0x1fb ;  /* 0x000001fb06007836 */ /* 0x000fe20000000000 */
[----:B------:R-:W-:Y:S01]  /*5ffe0*/  @P2 STG.E desc[UR6][R10.64], R155 ;  /* 0x0000009b0a002986 */ /* 0x000fe2000c101906 */
[----:B------:R-:W-:-:S03]  /*5fff0*/  IMAD.WIDE R16, R228, 0x4, R2 ;  /* 0x00000004e4107825 */ /* 0x000fc600078e0202 */
[----:B------:R-:W-:Y:S01]  /*60000*/  ISETP.GE.AND P2, PT, R0, UR5, PT ;  /* 0x0000000500007c0c */ /* 0x000fe2000bf46270 */
[----:B-1----:R-:W-:Y:S01]  /*60010*/  IMAD.WIDE R12, R228, 0x4, R4 ;  /* 0x00000004e40c7825 */ /* 0x002fe200078e0204 */
[----:B------:R-:W-:Y:S03]  /*60020*/  @P5 STG.E desc[UR6][R14.64], R159 ;  /* 0x0000009f0e005986 */ /* 0x000fe6000c101906 */
[----:B------:R-:W-:Y:S01]  /*60030*/  VIADD R0, R6, 0x1fc ;  /* 0x000001fc06007836 */ /* 0x000fe20000000000 */
[----:B------:R-:W-:Y:S01]  /*60040*/  @P6 STG.E desc[UR6][R16.64], R144 ;  /* 0x0000009010006986 */ /* 0x000fe2000c101906 */
[----:B------:R-:W-:-:S03]  /*60050*/  ISETP.LT.AND P6, PT, R7, UR4, !P3 ;  /* 0x0000000407007c0c */ /* 0x000fc6000dfc1270 */
[----:B------:R-:W-:Y:S01]  /*60060*/  @P0 STG.E desc[UR6][R12.64], R160 ;  /* 0x000000a00c000986 */ /* 0x000fe2000c101906 */
[----:B------:R-:W-:Y:S02]  /*60070*/  ISETP.GE.AND P5, PT, R0, UR5, PT ;  /* 0x0000000500007c0c */ /* 0x000fe4000bfa6270 */
[C---:B------:R-:W-:Y:S01]  /*60080*/  ISETP.LT.AND P3, PT, R8.reuse, UR4, !P3 ;  /* 0x0000000408007c0c */ /* 0x040fe2000df61270 */
[----:B------:R1:W-:Y:S04]  /*60090*/  @P4 STG.E desc[UR6][R18.64], R148 ;  /* 0x0000009412004986 */ /* 0x0003e8000c101906 */
[----:B------:R-:W-:Y:S01]  /*600a0*/  @P1 STG.E desc[UR6][R20.64], R24 ;  /* 0x0000001814001986 */ /* 0x000fe2000c101906 */
[----:B------:R-:W-:Y:S02]  /*600b0*/  ISETP.LT.AND P1, PT, R7, UR4, !P2 ;  /* 0x0000000407007c0c */ /* 0x000fe4000d721270 */
[----:B------:R-:W-:-:S02]  /*600c0*/  ISETP.LT.AND P2, PT, R8, UR4, !P2 ;  /* 0x0000000408007c0c */ /* 0x000fc4000d741270 */
[----:B------:R-:W-:Y:S01]  /*600d0*/  ISETP.LT.AND P4, PT, R7, UR4, !P5 ;  /* 0x0000000407007c0c */ /* 0x000fe2000ef81270 */
[C---:B------:R-:W-:Y:S02]  /*600e0*/  VIADD R9, R6.reuse, 0x1fd ;  /* 0x000001fd06097836 */ /* 0x040fe40000000000 */
[C---:B------:R-:W-:Y:S02]  /*600f0*/  VIADD R0, R6.reuse, 0x1fe ;  /* 0x000001fe06007836 */ /* 0x040fe40000000000 */
[----:B------:R-:W-:Y:S01]  /*60100*/  VIADD R6, R6, 0x1ff ;  /* 0x000001ff06067836 */ /* 0x000fe20000000000 */
[----:B------:R-:W-:Y:S01]  /*60110*/  ISETP.GE.AND P0, PT, R9, UR5, PT ;  /* 0x0000000509007c0c */ /* 0x000fe2000bf06270 */
[----:B-1----:R-:W-:Y:S01]  /*60120*/  IMAD.WIDE R18, R252, 0x4, R2 ;  /* 0x00000004fc127825 */ /* 0x002fe200078e0202 */
[----:B------:R-:W-:-:S03]  /*60130*/  ISETP.LT.AND P5, PT, R8, UR4, !P5 ;  /* 0x0000000408007c0c */ /* 0x000fc6000efa1270 */
[----:B--2---:R-:W-:-:S04]  /*60140*/  IMAD.WIDE R10, R229, 0x4, R2 ;  /* 0x00000004e50a7825 */ /* 0x004fc800078e0202 */
[----:B------:R-:W-:Y:S01]  /*60150*/  IMAD.WIDE R12, R229, 0x4, R4 ;  /* 0x00000004e50c7825 */ /* 0x000fe200078e0204 */
[----:B------:R1:W-:Y:S01]  /*60160*/  @P6 STG.E desc[UR6][R10.64], R145 ;  /* 0x000000910a006986 */ /* 0x0003e2000c101906 */
[----:B------:R-:W-:-:S03]  /*60170*/  ISETP.GE.AND P6, PT, R0, UR5, PT ;  /* 0x0000000500007c0c */ /* 0x000fc6000bfc6270 */
[----:B------:R2:W-:Y:S01]  /*60180*/  @P3 STG.E desc[UR6][R12.64], R161 ;  /* 0x000000a10c003986 */ /* 0x0005e2000c101906 */
[----:B---3--:R-:W-:-:S04]  /*60190*/  IMAD.WIDE R14, R166, 0x4, R2 ;  /* 0x00000004a60e7825 */ /* 0x008fc800078e0202 */
[----:B------:R-:W-:Y:S01]  /*601a0*/  IMAD.WIDE R16, R166, 0x4, R4 ;  /* 0x00000004a6107825 */ /* 0x000fe200078e0204 */
[----:B------:R3:W-:Y:S01]  /*601b0*/  @P1 STG.E desc[UR6][R14.64], R149 ;  /* 0x000000950e001986 */ /* 0x0007e2000c101906 */
[----:B------:R-:W-:-:S03]  /*601c0*/  ISETP.GE.AND P3, PT, R6, UR5, PT ;  /* 0x0000000506007c0c */ /* 0x000fc6000bf66270 */
[----:B------:R3:W-:Y:S01]  /*601d0*/  @P2 STG.E desc[UR6][R16.64], R25 ;  /* 0x0000001910002986 */ /* 0x0007e2000c101906 */
[C---:B------:R-:W-:Y:S02]  /*601e0*/  ISETP.LT.AND P2, PT, R7.reuse, UR4, !P0 ;  /* 0x0000000407007c0c */ /* 0x040fe4000c741270 */
[C---:B------:R-:W-:Y:S01]  /*601f0*/  ISETP.LT.AND P0, PT, R8.reuse, UR4, !P0 ;  /* 0x0000000408007c0c */ /* 0x040fe2000c701270 */
[----:B------:R3:W-:Y:S01]  /*60200*/  @P4 STG.E desc[UR6][R18.64], R146 ;  /* 0x0000009212004986 */ /* 0x0007e2000c101906 */
[C---:B------:R-:W-:Y:S02]  /*60210*/  ISETP.LT.AND P4, PT, R7.reuse, UR4, !P6 ;  /* 0x0000000407007c0c */ /* 0x040fe4000f781270 */
[C---:B------:R-:W-:Y:S02]  /*60220*/  ISETP.LT.AND P6, PT, R8.reuse, UR4, !P6 ;  /* 0x0000000408007c0c */ /* 0x040fe4000f7c1270 */
[----:B------:R-:W-:Y:S02]  /*60230*/  ISETP.LT.AND P1, PT, R7, UR4, !P3 ;  /* 0x0000000407007c0c */ /* 0x000fe4000df21270 */
[----:B------:R-:W-:Y:S01]  /*60240*/  ISETP.LT.AND P3, PT, R8, UR4, !P3 ;  /* 0x0000000408007c0c */ /* 0x000fe2000df61270 */
[----:B------:R-:W-:-:S04]  /*60250*/  IMAD.WIDE R6, R252, 0x4, R4 ;  /* 0x00000004fc067825 */ /* 0x000fc800078e0204 */
[C---:B------:R-:W-:Y:S01]  /*60260*/  IMAD.WIDE R8, R231.reuse, 0x4, R2 ;  /* 0x00000004e7087825 */ /* 0x040fe200078e0202 */
[----:B------:R3:W-:Y:S03]  /*60270*/  @P5 STG.E desc[UR6][R6.64], R162 ;  /* 0x000000a206005986 */ /* 0x0007e6000c101906 */
[----:B-1----:R-:W-:Y:S01]  /*60280*/  IMAD.WIDE R10, R231, 0x4, R4 ;  /* 0x00000004e70a7825 */ /* 0x002fe200078e0204 */
[----:B------:R3:W-:Y:S03]  /*60290*/  @P2 STG.E desc[UR6][R8.64], R150 ;  /* 0x0000009608002986 */ /* 0x0007e6000c101906 */
[C---:B--2---:R-:W-:Y:S01]  /*602a0*/  IMAD.WIDE R12, R230.reuse, 0x4, R2 ;  /* 0x00000004e60c7825 */ /* 0x044fe200078e0202 */
[----:B------:R3:W-:Y:S03]  /*602b0*/  @P0 STG.E desc[UR6][R10.64], R26 ;  /* 0x0000001a0a000986 */ /* 0x0007e6000c101906 */
[----:B------:R-:W-:Y:S01]  /*602c0*/  IMAD.WIDE R230, R230, 0x4, R4 ;  /* 0x00000004e6e67825 */ /* 0x000fe200078e0204 */
[----:B------:R3:W-:Y:S03]  /*602d0*/  @P4 STG.E desc[UR6][R12.64], R147 ;  /* 0x000000930c004986 */ /* 0x0007e6000c101906 */
[C---:B----4-:R-:W-:Y:S01]  /*602e0*/  IMAD.WIDE R2, R167.reuse, 0x4, R2 ;  /* 0x00000004a7027825 */ /* 0x050fe200078e0202 */
[----:B------:R3:W-:Y:S04]  /*602f0*/  @P6 STG.E desc[UR6][R230.64], R163 ;  /* 0x000000a3e6006986 */ /* 0x0007e8000c101906 */
[----:B------:R3:W-:Y:S01]  /*60300*/  @P1 STG.E desc[UR6][R2.64], R151 ;  /* 0x0000009702001986 */ /* 0x0007e2000c101906 */
[----:B------:R-:W-:Y:S01]  /*60310*/  IMAD.WIDE R4, R167, 0x4, R4 ;  /* 0x00000004a7047825 */ /* 0x000fe200078e0204 */
[----:B------:R-:W-:Y:S06]  /*60320*/  @!P3 EXIT ;  /* 0x000000000000b94d */ /* 0x000fec0003800000 */
[----:B------:R-:W-:Y:S01]  /*60330*/  STG.E desc[UR6][R4.64], R27 ;  /* 0x0000001b04007986 */ /* 0x000fe2000c101906 */
[----:B------:R-:W-:Y:S05]  /*60340*/  EXIT ;  /* 0x000000000000794d */ /* 0x000fea0003800000 */
.L_x_2:
[----:B------:R-:W-:-:S00]  /*60350*/  BRA `(.L_x_2) ;  /* 0xfffffffc00fc7947 */ /* 0x000fc0000383ffff */
[----:B------:R-:W-:-:S00]  /*60360*/  NOP ;  /* 0x0000000000007918 */ /* 0x000fc00000000000 */
        /* <DEDUP_REMOVED lines=9> */
.L_x_3:


//--------------------- .nv.shared.matmul_kernel  --------------------------
	.section	.nv.shared.matmul_kernel,"aw",@nobits
	.sectionflags	@""
	.align	16
	.zero		1024


//--------------------- .nv.shared.reserved.0     --------------------------
	.section	.nv.shared.reserved.0,"aw",@nobits
	.weak		__nv_reservedSMEM_offset_0_alias
	.size		__nv_reservedSMEM_offset_0_alias, 0, 0
	.other		__nv_reservedSMEM_offset_0_alias,@"STO_CUDA_RESERVED_SHARED STV_DEFAULT"
__nv_reservedSMEM_offset_0_alias:
	.zero		0


//--------------------- .nv.constant0.matmul_kernel --------------------------
	.section	.nv.constant0.matmul_kernel,"a",@progbits
	.sectionflags	@""
	.align	4
.nv.constant0.matmul_kernel:
	.zero		608


//--------------------- SYMBOLS --------------------------

	.type		.nv.reservedSmem.offset0,@object
	.size		.nv.reservedSmem.offset0,0x4
